//
// Generated by NVIDIA NVVM Compiler
//
// Compiler Build ID: CL-36424714
// Cuda compilation tools, release 13.0, V13.0.88
// Based on NVVM 20.0.0
//

.version 9.0
.target sm_100
.address_size 64

	// .globl	_Z12dct2d_kernelPfS_ii
// _ZZ12dct2d_kernelPfS_iiE5block has been demoted
// _ZZ13idct2d_kernelPfS_iiE9dct_block has been demoted
.extern .shared .align 16 .b8 shared_mem[];
.global .align 4 .b8 __cudart_i2opi_f[24] = {65, 144, 67, 60, 153, 149, 98, 219, 192, 221, 52, 245, 209, 87, 39, 252, 41, 21, 68, 78, 110, 131, 249, 162};

.visible .entry _Z12dct2d_kernelPfS_ii(
	.param .u64 .ptr .align 1 _Z12dct2d_kernelPfS_ii_param_0,
	.param .u64 .ptr .align 1 _Z12dct2d_kernelPfS_ii_param_1,
	.param .u32 _Z12dct2d_kernelPfS_ii_param_2,
	.param .u32 _Z12dct2d_kernelPfS_ii_param_3
)
{
	.local .align 4 .b8 	__local_depot0[28];
	.reg .b64 	%SP;
	.reg .b64 	%SPL;
	.reg .pred 	%p<120>;
	.reg .b32 	%r<587>;
	.reg .b32 	%f<432>;
	.reg .b64 	%rd<244>;
	.reg .b64 	%fd<84>;
	// demoted variable
	.shared .align 4 .b8 _ZZ12dct2d_kernelPfS_iiE5block[256];
	mov.u64 	%SPL, __local_depot0;
	ld.param.u32 	%r202, [_Z12dct2d_kernelPfS_ii_param_2];
	ld.param.u32 	%r203, [_Z12dct2d_kernelPfS_ii_param_3];
	add.u64 	%rd1, %SPL, 0;
	add.u64 	%rd2, %SPL, 0;
	mov.u32 	%r205, %ctaid.x;
	shl.b32 	%r206, %r205, 3;
	mov.u32 	%r207, %ctaid.y;
	shl.b32 	%r208, %r207, 3;
	mov.u32 	%r209, %tid.x;
	mov.u32 	%r210, %tid.y;
	add.s32 	%r1, %r206, %r209;
	setp.ge.s32 	%p2, %r1, %r202;
	add.s32 	%r211, %r208, %r210;
	setp.ge.s32 	%p3, %r211, %r203;
	or.pred  	%p4, %p2, %p3;
	@%p4 bra 	$L__BB0_100;
	ld.param.u64 	%rd224, [_Z12dct2d_kernelPfS_ii_param_0];
	cvta.to.global.u64 	%rd52, %rd224;
	mad.lo.s32 	%r3, %r202, %r211, %r1;
	mul.wide.s32 	%rd53, %r3, 4;
	add.s64 	%rd54, %rd52, %rd53;
	ld.global.f32 	%f79, [%rd54];
	shl.b32 	%r214, %r210, 5;
	mov.u32 	%r215, _ZZ12dct2d_kernelPfS_iiE5block;
	add.s32 	%r216, %r215, %r214;
	shl.b32 	%r218, %r209, 2;
	add.s32 	%r219, %r216, %r218;
	st.shared.f32 	[%r219], %f79;
	bar.sync 	0;
	setp.eq.s32 	%p5, %r209, 0;
	selp.f32 	%f1, 0f3F3504F3, 0f3F800000, %p5;
	cvt.rn.f64.u32 	%fd1, %r209;
	mul.f64 	%fd2, %fd1, 0d400921FB54442D18;
	mul.f64 	%fd3, %fd2, 0d3FB0000000000000;
	cvt.rn.f32.f64 	%f80, %fd3;
	mul.f32 	%f81, %f80, 0f3F22F983;
	cvt.rni.s32.f32 	%r4, %f81;
	cvt.rn.f32.s32 	%f82, %r4;
	fma.rn.f32 	%f83, %f82, 0fBFC90FDA, %f80;
	fma.rn.f32 	%f84, %f82, 0fB3A22168, %f83;
	fma.rn.f32 	%f2, %f82, 0fA7C234C5, %f84;
	mov.b32 	%r220, %f80;
	shr.u32 	%r221, %r220, 23;
	and.b32  	%r222, %r221, 224;
	add.s32 	%r223, %r222, -128;
	shl.b32 	%r224, %r220, 8;
	or.b32  	%r5, %r224, -2147483648;
	shr.u32 	%r225, %r223, 5;
	and.b32  	%r6, %r221, 31;
	mul.wide.u32 	%rd55, %r225, 4;
	sub.s64 	%rd3, %rd2, %rd55;
	mul.lo.s32 	%r226, %r209, 3;
	cvt.rn.f64.u32 	%fd4, %r226;
	mul.f64 	%fd5, %fd4, 0d400921FB54442D18;
	mul.f64 	%fd6, %fd5, 0d3FB0000000000000;
	cvt.rn.f32.f64 	%f85, %fd6;
	mul.f32 	%f86, %f85, 0f3F22F983;
	cvt.rni.s32.f32 	%r7, %f86;
	cvt.rn.f32.s32 	%f87, %r7;
	fma.rn.f32 	%f88, %f87, 0fBFC90FDA, %f85;
	fma.rn.f32 	%f89, %f87, 0fB3A22168, %f88;
	fma.rn.f32 	%f3, %f87, 0fA7C234C5, %f89;
	mov.b32 	%r227, %f85;
	shr.u32 	%r228, %r227, 23;
	and.b32  	%r229, %r228, 224;
	add.s32 	%r230, %r229, -128;
	shl.b32 	%r231, %r227, 8;
	or.b32  	%r8, %r231, -2147483648;
	shr.u32 	%r232, %r230, 5;
	and.b32  	%r9, %r228, 31;
	mul.wide.u32 	%rd56, %r232, 4;
	sub.s64 	%rd4, %rd2, %rd56;
	mul.lo.s32 	%r233, %r209, 5;
	cvt.rn.f64.u32 	%fd7, %r233;
	mul.f64 	%fd8, %fd7, 0d400921FB54442D18;
	mul.f64 	%fd9, %fd8, 0d3FB0000000000000;
	cvt.rn.f32.f64 	%f90, %fd9;
	mul.f32 	%f91, %f90, 0f3F22F983;
	cvt.rni.s32.f32 	%r10, %f91;
	cvt.rn.f32.s32 	%f92, %r10;
	fma.rn.f32 	%f93, %f92, 0fBFC90FDA, %f90;
	fma.rn.f32 	%f94, %f92, 0fB3A22168, %f93;
	fma.rn.f32 	%f4, %f92, 0fA7C234C5, %f94;
	mov.b32 	%r234, %f90;
	shr.u32 	%r235, %r234, 23;
	and.b32  	%r236, %r235, 224;
	add.s32 	%r237, %r236, -128;
	shl.b32 	%r238, %r234, 8;
	or.b32  	%r11, %r238, -2147483648;
	shr.u32 	%r239, %r237, 5;
	and.b32  	%r12, %r235, 31;
	mul.wide.u32 	%rd57, %r239, 4;
	sub.s64 	%rd5, %rd2, %rd57;
	mul.lo.s32 	%r240, %r209, 7;
	cvt.rn.f64.u32 	%fd10, %r240;
	mul.f64 	%fd11, %fd10, 0d400921FB54442D18;
	mul.f64 	%fd12, %fd11, 0d3FB0000000000000;
	cvt.rn.f32.f64 	%f95, %fd12;
	mul.f32 	%f96, %f95, 0f3F22F983;
	cvt.rni.s32.f32 	%r13, %f96;
	cvt.rn.f32.s32 	%f97, %r13;
	fma.rn.f32 	%f98, %f97, 0fBFC90FDA, %f95;
	fma.rn.f32 	%f99, %f97, 0fB3A22168, %f98;
	fma.rn.f32 	%f5, %f97, 0fA7C234C5, %f99;
	mov.b32 	%r241, %f95;
	shr.u32 	%r242, %r241, 23;
	and.b32  	%r243, %r242, 224;
	add.s32 	%r244, %r243, -128;
	shl.b32 	%r245, %r241, 8;
	or.b32  	%r14, %r245, -2147483648;
	shr.u32 	%r246, %r244, 5;
	and.b32  	%r15, %r242, 31;
	mul.wide.u32 	%rd58, %r246, 4;
	sub.s64 	%rd6, %rd2, %rd58;
	mul.lo.s32 	%r247, %r209, 9;
	cvt.rn.f64.u32 	%fd13, %r247;
	mul.f64 	%fd14, %fd13, 0d400921FB54442D18;
	mul.f64 	%fd15, %fd14, 0d3FB0000000000000;
	cvt.rn.f32.f64 	%f100, %fd15;
	mul.f32 	%f101, %f100, 0f3F22F983;
	cvt.rni.s32.f32 	%r16, %f101;
	cvt.rn.f32.s32 	%f102, %r16;
	fma.rn.f32 	%f103, %f102, 0fBFC90FDA, %f100;
	fma.rn.f32 	%f104, %f102, 0fB3A22168, %f103;
	fma.rn.f32 	%f6, %f102, 0fA7C234C5, %f104;
	mov.b32 	%r248, %f100;
	shr.u32 	%r249, %r248, 23;
	and.b32  	%r250, %r249, 224;
	add.s32 	%r251, %r250, -128;
	shl.b32 	%r252, %r248, 8;
	or.b32  	%r17, %r252, -2147483648;
	shr.u32 	%r253, %r251, 5;
	and.b32  	%r18, %r249, 31;
	mul.wide.u32 	%rd59, %r253, 4;
	sub.s64 	%rd7, %rd2, %rd59;
	mul.lo.s32 	%r254, %r209, 11;
	cvt.rn.f64.u32 	%fd16, %r254;
	mul.f64 	%fd17, %fd16, 0d400921FB54442D18;
	mul.f64 	%fd18, %fd17, 0d3FB0000000000000;
	cvt.rn.f32.f64 	%f105, %fd18;
	mul.f32 	%f106, %f105, 0f3F22F983;
	cvt.rni.s32.f32 	%r19, %f106;
	cvt.rn.f32.s32 	%f107, %r19;
	fma.rn.f32 	%f108, %f107, 0fBFC90FDA, %f105;
	fma.rn.f32 	%f109, %f107, 0fB3A22168, %f108;
	fma.rn.f32 	%f7, %f107, 0fA7C234C5, %f109;
	mov.b32 	%r255, %f105;
	shr.u32 	%r256, %r255, 23;
	and.b32  	%r257, %r256, 224;
	add.s32 	%r258, %r257, -128;
	shl.b32 	%r259, %r255, 8;
	or.b32  	%r20, %r259, -2147483648;
	shr.u32 	%r260, %r258, 5;
	and.b32  	%r21, %r256, 31;
	mul.wide.u32 	%rd60, %r260, 4;
	sub.s64 	%rd8, %rd2, %rd60;
	mul.lo.s32 	%r261, %r209, 13;
	cvt.rn.f64.u32 	%fd19, %r261;
	mul.f64 	%fd20, %fd19, 0d400921FB54442D18;
	mul.f64 	%fd21, %fd20, 0d3FB0000000000000;
	cvt.rn.f32.f64 	%f110, %fd21;
	mul.f32 	%f111, %f110, 0f3F22F983;
	cvt.rni.s32.f32 	%r22, %f111;
	cvt.rn.f32.s32 	%f112, %r22;
	fma.rn.f32 	%f113, %f112, 0fBFC90FDA, %f110;
	fma.rn.f32 	%f114, %f112, 0fB3A22168, %f113;
	fma.rn.f32 	%f8, %f112, 0fA7C234C5, %f114;
	mov.b32 	%r262, %f110;
	shr.u32 	%r263, %r262, 23;
	and.b32  	%r264, %r263, 224;
	add.s32 	%r265, %r264, -128;
	shl.b32 	%r266, %r262, 8;
	or.b32  	%r23, %r266, -2147483648;
	shr.u32 	%r267, %r265, 5;
	and.b32  	%r24, %r263, 31;
	mul.wide.u32 	%rd61, %r267, 4;
	sub.s64 	%rd9, %rd2, %rd61;
	mul.lo.s32 	%r268, %r209, 15;
	cvt.rn.f64.u32 	%fd22, %r268;
	mul.f64 	%fd23, %fd22, 0d400921FB54442D18;
	mul.f64 	%fd24, %fd23, 0d3FB0000000000000;
	cvt.rn.f32.f64 	%f115, %fd24;
	mul.f32 	%f116, %f115, 0f3F22F983;
	cvt.rni.s32.f32 	%r25, %f116;
	cvt.rn.f32.s32 	%f117, %r25;
	fma.rn.f32 	%f118, %f117, 0fBFC90FDA, %f115;
	fma.rn.f32 	%f119, %f117, 0fB3A22168, %f118;
	fma.rn.f32 	%f9, %f117, 0fA7C234C5, %f119;
	mov.b32 	%r269, %f115;
	shr.u32 	%r270, %r269, 23;
	and.b32  	%r271, %r270, 224;
	add.s32 	%r272, %r271, -128;
	shl.b32 	%r273, %r269, 8;
	or.b32  	%r26, %r273, -2147483648;
	shr.u32 	%r274, %r272, 5;
	and.b32  	%r27, %r270, 31;
	mul.wide.u32 	%rd62, %r274, 4;
	sub.s64 	%rd10, %rd2, %rd62;
	mov.f32 	%f415, 0f00000000;
	mov.b32 	%r522, 0;
$L__BB0_2:
	mov.u32 	%r275, %tid.x;
	cvt.rn.f64.u32 	%fd25, %r275;
	mul.f64 	%fd26, %fd25, 0d400921FB54442D18;
	mul.f64 	%fd27, %fd26, 0d3FB0000000000000;
	cvt.rn.f32.f64 	%f120, %fd27;
	abs.f32 	%f121, %f120;
	setp.eq.f32 	%p6, %f121, 0f7F800000;
	setp.ltu.f32 	%p7, %f121, 0f47CE4780;
	shl.b32 	%r276, %r522, 5;
	mov.u32 	%r277, _ZZ12dct2d_kernelPfS_iiE5block;
	add.s32 	%r29, %r277, %r276;
	mov.u32 	%r278, %tid.y;
	mul.lo.s32 	%r279, %r522, %r278;
	shl.b32 	%r280, %r279, 1;
	add.s32 	%r281, %r280, %r278;
	cvt.rn.f64.u32 	%fd28, %r281;
	mul.f64 	%fd29, %fd28, 0d400921FB54442D18;
	mul.f64 	%fd30, %fd29, 0d3FB0000000000000;
	cvt.rn.f32.f64 	%f11, %fd30;
	mov.b32 	%r282, %f11;
	shr.u32 	%r283, %r282, 23;
	shl.b32 	%r284, %r282, 8;
	or.b32  	%r30, %r284, -2147483648;
	and.b32  	%r31, %r283, 31;
	ld.shared.f32 	%f12, [%r29];
	or.pred  	%p8, %p7, %p6;
	selp.b32 	%r526, %r4, 0, %p7;
	mov.f32 	%f122, 0f00000000;
	mul.rn.f32 	%f123, %f120, %f122;
	selp.f32 	%f416, %f2, %f123, %p7;
	@%p8 bra 	$L__BB0_8;
	mov.b64 	%rd228, 0;
	mov.b32 	%r523, 0;
	mov.u64 	%rd226, __cudart_i2opi_f;
	mov.u64 	%rd227, %rd2;
$L__BB0_4:
	.pragma "nounroll";
	ld.global.nc.u32 	%r286, [%rd226];
	mad.wide.u32 	%rd65, %r286, %r5, %rd228;
	shr.u64 	%rd228, %rd65, 32;
	st.local.u32 	[%rd227], %rd65;
	add.s32 	%r523, %r523, 1;
	add.s64 	%rd227, %rd227, 4;
	add.s64 	%rd226, %rd226, 4;
	setp.ne.s32 	%p9, %r523, 6;
	@%p9 bra 	$L__BB0_4;
	setp.eq.s32 	%p10, %r6, 0;
	st.local.u32 	[%rd2+24], %rd228;
	ld.local.u32 	%r524, [%rd3+24];
	ld.local.u32 	%r525, [%rd3+20];
	@%p10 bra 	$L__BB0_7;
	shf.l.wrap.b32 	%r524, %r525, %r524, %r6;
	ld.local.u32 	%r287, [%rd3+16];
	shf.l.wrap.b32 	%r525, %r287, %r525, %r6;
$L__BB0_7:
	shr.u32 	%r288, %r524, 30;
	shf.l.wrap.b32 	%r289, %r525, %r524, 2;
	shl.b32 	%r290, %r525, 2;
	shr.u32 	%r291, %r289, 31;
	add.s32 	%r526, %r291, %r288;
	shr.s32 	%r292, %r289, 31;
	xor.b32  	%r293, %r292, %r289;
	xor.b32  	%r294, %r292, %r290;
	cvt.u64.u32 	%rd66, %r293;
	shl.b64 	%rd67, %rd66, 32;
	cvt.u64.u32 	%rd68, %r294;
	or.b64  	%rd69, %rd67, %rd68;
	cvt.rn.f64.s64 	%fd31, %rd69;
	mul.f64 	%fd32, %fd31, 0d3BF921FB54442D19;
	cvt.rn.f32.f64 	%f124, %fd32;
	neg.f32 	%f125, %f124;
	setp.lt.s32 	%p11, %r289, 0;
	selp.f32 	%f416, %f125, %f124, %p11;
$L__BB0_8:
	mul.f32 	%f126, %f11, 0f3F22F983;
	cvt.rni.s32.f32 	%r295, %f126;
	cvt.rn.f32.s32 	%f127, %r295;
	abs.f32 	%f128, %f11;
	mov.b32 	%r296, %f11;
	shr.u32 	%r297, %r296, 23;
	and.b32  	%r298, %r297, 224;
	add.s32 	%r299, %r298, -128;
	shr.u32 	%r300, %r299, 5;
	mul.wide.u32 	%rd70, %r300, 4;
	sub.s64 	%rd17, %rd1, %rd70;
	setp.eq.f32 	%p12, %f128, 0f7F800000;
	setp.ltu.f32 	%p13, %f128, 0f47CE4780;
	add.s32 	%r301, %r526, 1;
	mul.rn.f32 	%f129, %f416, %f416;
	and.b32  	%r302, %r526, 1;
	setp.eq.b32 	%p14, %r302, 1;
	selp.f32 	%f130, %f416, 0f3F800000, %p14;
	fma.rn.f32 	%f131, %f129, %f130, 0f00000000;
	fma.rn.f32 	%f132, %f129, 0f37CBAC00, 0fBAB607ED;
	selp.f32 	%f133, 0fB94D4153, %f132, %p14;
	selp.f32 	%f134, 0f3C0885E4, 0f3D2AAABB, %p14;
	fma.rn.f32 	%f135, %f133, %f129, %f134;
	selp.f32 	%f136, 0fBE2AAAA8, 0fBEFFFFFF, %p14;
	fma.rn.f32 	%f137, %f135, %f129, %f136;
	fma.rn.f32 	%f138, %f137, %f131, %f130;
	and.b32  	%r303, %r301, 2;
	setp.eq.s32 	%p15, %r303, 0;
	mov.f32 	%f139, 0f00000000;
	sub.f32 	%f140, %f139, %f138;
	selp.f32 	%f141, %f138, %f140, %p15;
	mul.f32 	%f16, %f12, %f141;
	or.pred  	%p1, %p13, %p12;
	selp.b32 	%r586, %r295, 0, %p13;
	mul.rn.f32 	%f142, %f11, %f139;
	fma.rn.f32 	%f143, %f127, 0fBFC90FDA, %f11;
	fma.rn.f32 	%f144, %f127, 0fB3A22168, %f143;
	fma.rn.f32 	%f145, %f127, 0fA7C234C5, %f144;
	selp.f32 	%f431, %f145, %f142, %p13;
	mov.u32 	%r530, %r586;
	mov.f32 	%f417, %f431;
	@%p1 bra 	$L__BB0_14;
	mov.b64 	%rd229, 0;
	mov.b32 	%r527, 0;
$L__BB0_10:
	.pragma "nounroll";
	mul.wide.u32 	%rd72, %r527, 4;
	mov.u64 	%rd73, __cudart_i2opi_f;
	add.s64 	%rd74, %rd73, %rd72;
	ld.global.nc.u32 	%r305, [%rd74];
	mad.wide.u32 	%rd75, %r305, %r30, %rd229;
	shr.u64 	%rd229, %rd75, 32;
	add.s64 	%rd76, %rd1, %rd72;
	st.local.u32 	[%rd76], %rd75;
	add.s32 	%r527, %r527, 1;
	setp.ne.s32 	%p16, %r527, 6;
	@%p16 bra 	$L__BB0_10;
	setp.eq.s32 	%p17, %r31, 0;
	st.local.u32 	[%rd1+24], %rd229;
	ld.local.u32 	%r528, [%rd17+24];
	ld.local.u32 	%r529, [%rd17+20];
	@%p17 bra 	$L__BB0_13;
	shf.l.wrap.b32 	%r528, %r529, %r528, %r31;
	ld.local.u32 	%r306, [%rd17+16];
	shf.l.wrap.b32 	%r529, %r306, %r529, %r31;
$L__BB0_13:
	shr.u32 	%r307, %r528, 30;
	shf.l.wrap.b32 	%r308, %r529, %r528, 2;
	shl.b32 	%r309, %r529, 2;
	shr.u32 	%r310, %r308, 31;
	add.s32 	%r530, %r310, %r307;
	shr.s32 	%r311, %r308, 31;
	xor.b32  	%r312, %r311, %r308;
	xor.b32  	%r313, %r311, %r309;
	cvt.u64.u32 	%rd77, %r312;
	shl.b64 	%rd78, %rd77, 32;
	cvt.u64.u32 	%rd79, %r313;
	or.b64  	%rd80, %rd78, %rd79;
	cvt.rn.f64.s64 	%fd33, %rd80;
	mul.f64 	%fd34, %fd33, 0d3BF921FB54442D19;
	cvt.rn.f32.f64 	%f146, %fd34;
	neg.f32 	%f147, %f146;
	setp.lt.s32 	%p18, %r308, 0;
	selp.f32 	%f417, %f147, %f146, %p18;
$L__BB0_14:
	mov.u32 	%r314, %tid.x;
	mul.lo.s32 	%r315, %r314, 3;
	cvt.rn.f64.u32 	%fd35, %r315;
	mul.f64 	%fd36, %fd35, 0d400921FB54442D18;
	mul.f64 	%fd37, %fd36, 0d3FB0000000000000;
	cvt.rn.f32.f64 	%f148, %fd37;
	abs.f32 	%f149, %f148;
	setp.eq.f32 	%p19, %f149, 0f7F800000;
	setp.ltu.f32 	%p20, %f149, 0f47CE4780;
	add.s32 	%r316, %r530, 1;
	mul.rn.f32 	%f150, %f417, %f417;
	and.b32  	%r317, %r530, 1;
	setp.eq.b32 	%p21, %r317, 1;
	selp.f32 	%f151, %f417, 0f3F800000, %p21;
	fma.rn.f32 	%f152, %f150, %f151, 0f00000000;
	fma.rn.f32 	%f153, %f150, 0f37CBAC00, 0fBAB607ED;
	selp.f32 	%f154, 0fB94D4153, %f153, %p21;
	selp.f32 	%f155, 0f3C0885E4, 0f3D2AAABB, %p21;
	fma.rn.f32 	%f156, %f154, %f150, %f155;
	selp.f32 	%f157, 0fBE2AAAA8, 0fBEFFFFFF, %p21;
	fma.rn.f32 	%f158, %f156, %f150, %f157;
	fma.rn.f32 	%f159, %f158, %f152, %f151;
	and.b32  	%r318, %r316, 2;
	setp.eq.s32 	%p22, %r318, 0;
	mov.f32 	%f160, 0f00000000;
	sub.f32 	%f161, %f160, %f159;
	selp.f32 	%f162, %f159, %f161, %p22;
	mul.f32 	%f163, %f16, %f162;
	mul.f32 	%f164, %f1, %f163;
	mov.u32 	%r319, %tid.y;
	setp.eq.s32 	%p23, %r319, 0;
	selp.f32 	%f165, 0f3F3504F3, 0f3F800000, %p23;
	fma.rn.f32 	%f20, %f165, %f164, %f415;
	ld.shared.f32 	%f21, [%r29+4];
	or.pred  	%p24, %p20, %p19;
	selp.b32 	%r534, %r7, 0, %p20;
	mul.rn.f32 	%f166, %f148, %f160;
	selp.f32 	%f418, %f3, %f166, %p20;
	@%p24 bra 	$L__BB0_20;
	mov.b64 	%rd230, 0;
	mov.b32 	%r531, 0;
$L__BB0_16:
	.pragma "nounroll";
	mul.wide.u32 	%rd82, %r531, 4;
	mov.u64 	%rd83, __cudart_i2opi_f;
	add.s64 	%rd84, %rd83, %rd82;
	ld.global.nc.u32 	%r321, [%rd84];
	mad.wide.u32 	%rd85, %r321, %r8, %rd230;
	shr.u64 	%rd230, %rd85, 32;
	add.s64 	%rd86, %rd2, %rd82;
	st.local.u32 	[%rd86], %rd85;
	add.s32 	%r531, %r531, 1;
	setp.ne.s32 	%p25, %r531, 6;
	@%p25 bra 	$L__BB0_16;
	setp.eq.s32 	%p26, %r9, 0;
	st.local.u32 	[%rd2+24], %rd230;
	ld.local.u32 	%r532, [%rd4+24];
	ld.local.u32 	%r533, [%rd4+20];
	@%p26 bra 	$L__BB0_19;
	shf.l.wrap.b32 	%r532, %r533, %r532, %r9;
	ld.local.u32 	%r322, [%rd4+16];
	shf.l.wrap.b32 	%r533, %r322, %r533, %r9;
$L__BB0_19:
	shr.u32 	%r323, %r532, 30;
	shf.l.wrap.b32 	%r324, %r533, %r532, 2;
	shl.b32 	%r325, %r533, 2;
	shr.u32 	%r326, %r324, 31;
	add.s32 	%r534, %r326, %r323;
	shr.s32 	%r327, %r324, 31;
	xor.b32  	%r328, %r327, %r324;
	xor.b32  	%r329, %r327, %r325;
	cvt.u64.u32 	%rd87, %r328;
	shl.b64 	%rd88, %rd87, 32;
	cvt.u64.u32 	%rd89, %r329;
	or.b64  	%rd90, %rd88, %rd89;
	cvt.rn.f64.s64 	%fd38, %rd90;
	mul.f64 	%fd39, %fd38, 0d3BF921FB54442D19;
	cvt.rn.f32.f64 	%f167, %fd39;
	neg.f32 	%f168, %f167;
	setp.lt.s32 	%p27, %r324, 0;
	selp.f32 	%f418, %f168, %f167, %p27;
$L__BB0_20:
	add.s32 	%r330, %r534, 1;
	mul.rn.f32 	%f169, %f418, %f418;
	and.b32  	%r331, %r534, 1;
	setp.eq.b32 	%p28, %r331, 1;
	selp.f32 	%f170, %f418, 0f3F800000, %p28;
	fma.rn.f32 	%f171, %f169, %f170, 0f00000000;
	fma.rn.f32 	%f172, %f169, 0f37CBAC00, 0fBAB607ED;
	selp.f32 	%f173, 0fB94D4153, %f172, %p28;
	selp.f32 	%f174, 0f3C0885E4, 0f3D2AAABB, %p28;
	fma.rn.f32 	%f175, %f173, %f169, %f174;
	selp.f32 	%f176, 0fBE2AAAA8, 0fBEFFFFFF, %p28;
	fma.rn.f32 	%f177, %f175, %f169, %f176;
	fma.rn.f32 	%f178, %f177, %f171, %f170;
	and.b32  	%r332, %r330, 2;
	setp.eq.s32 	%p29, %r332, 0;
	mov.f32 	%f179, 0f00000000;
	sub.f32 	%f180, %f179, %f178;
	selp.f32 	%f181, %f178, %f180, %p29;
	mul.f32 	%f25, %f21, %f181;
	mov.u32 	%r538, %r586;
	mov.f32 	%f419, %f431;
	@%p1 bra 	$L__BB0_26;
	mov.b64 	%rd231, 0;
	mov.b32 	%r535, 0;
$L__BB0_22:
	.pragma "nounroll";
	mul.wide.u32 	%rd92, %r535, 4;
	mov.u64 	%rd93, __cudart_i2opi_f;
	add.s64 	%rd94, %rd93, %rd92;
	ld.global.nc.u32 	%r334, [%rd94];
	mad.wide.u32 	%rd95, %r334, %r30, %rd231;
	shr.u64 	%rd231, %rd95, 32;
	add.s64 	%rd96, %rd1, %rd92;
	st.local.u32 	[%rd96], %rd95;
	add.s32 	%r535, %r535, 1;
	setp.ne.s32 	%p30, %r535, 6;
	@%p30 bra 	$L__BB0_22;
	setp.eq.s32 	%p31, %r31, 0;
	st.local.u32 	[%rd1+24], %rd231;
	ld.local.u32 	%r536, [%rd17+24];
	ld.local.u32 	%r537, [%rd17+20];
	@%p31 bra 	$L__BB0_25;
	shf.l.wrap.b32 	%r536, %r537, %r536, %r31;
	ld.local.u32 	%r335, [%rd17+16];
	shf.l.wrap.b32 	%r537, %r335, %r537, %r31;
$L__BB0_25:
	shr.u32 	%r336, %r536, 30;
	shf.l.wrap.b32 	%r337, %r537, %r536, 2;
	shl.b32 	%r338, %r537, 2;
	shr.u32 	%r339, %r337, 31;
	add.s32 	%r538, %r339, %r336;
	shr.s32 	%r340, %r337, 31;
	xor.b32  	%r341, %r340, %r337;
	xor.b32  	%r342, %r340, %r338;
	cvt.u64.u32 	%rd97, %r341;
	shl.b64 	%rd98, %rd97, 32;
	cvt.u64.u32 	%rd99, %r342;
	or.b64  	%rd100, %rd98, %rd99;
	cvt.rn.f64.s64 	%fd40, %rd100;
	mul.f64 	%fd41, %fd40, 0d3BF921FB54442D19;
	cvt.rn.f32.f64 	%f182, %fd41;
	neg.f32 	%f183, %f182;
	setp.lt.s32 	%p32, %r337, 0;
	selp.f32 	%f419, %f183, %f182, %p32;
$L__BB0_26:
	mov.u32 	%r343, %tid.x;
	mul.lo.s32 	%r344, %r343, 5;
	cvt.rn.f64.u32 	%fd42, %r344;
	mul.f64 	%fd43, %fd42, 0d400921FB54442D18;
	mul.f64 	%fd44, %fd43, 0d3FB0000000000000;
	cvt.rn.f32.f64 	%f184, %fd44;
	abs.f32 	%f185, %f184;
	setp.eq.f32 	%p33, %f185, 0f7F800000;
	setp.ltu.f32 	%p34, %f185, 0f47CE4780;
	add.s32 	%r345, %r538, 1;
	mul.rn.f32 	%f186, %f419, %f419;
	and.b32  	%r346, %r538, 1;
	setp.eq.b32 	%p35, %r346, 1;
	selp.f32 	%f187, %f419, 0f3F800000, %p35;
	fma.rn.f32 	%f188, %f186, %f187, 0f00000000;
	fma.rn.f32 	%f189, %f186, 0f37CBAC00, 0fBAB607ED;
	selp.f32 	%f190, 0fB94D4153, %f189, %p35;
	selp.f32 	%f191, 0f3C0885E4, 0f3D2AAABB, %p35;
	fma.rn.f32 	%f192, %f190, %f186, %f191;
	selp.f32 	%f193, 0fBE2AAAA8, 0fBEFFFFFF, %p35;
	fma.rn.f32 	%f194, %f192, %f186, %f193;
	fma.rn.f32 	%f195, %f194, %f188, %f187;
	and.b32  	%r347, %r345, 2;
	setp.eq.s32 	%p36, %r347, 0;
	mov.f32 	%f196, 0f00000000;
	sub.f32 	%f197, %f196, %f195;
	selp.f32 	%f198, %f195, %f197, %p36;
	mul.f32 	%f199, %f25, %f198;
	mul.f32 	%f200, %f1, %f199;
	mov.u32 	%r348, %tid.y;
	setp.eq.s32 	%p37, %r348, 0;
	selp.f32 	%f201, 0f3F3504F3, 0f3F800000, %p37;
	fma.rn.f32 	%f28, %f201, %f200, %f20;
	ld.shared.f32 	%f29, [%r29+8];
	or.pred  	%p38, %p34, %p33;
	selp.b32 	%r542, %r10, 0, %p34;
	mul.rn.f32 	%f202, %f184, %f196;
	selp.f32 	%f420, %f4, %f202, %p34;
	@%p38 bra 	$L__BB0_32;
	mov.b64 	%rd232, 0;
	mov.b32 	%r539, 0;
$L__BB0_28:
	.pragma "nounroll";
	mul.wide.u32 	%rd102, %r539, 4;
	mov.u64 	%rd103, __cudart_i2opi_f;
	add.s64 	%rd104, %rd103, %rd102;
	ld.global.nc.u32 	%r350, [%rd104];
	mad.wide.u32 	%rd105, %r350, %r11, %rd232;
	shr.u64 	%rd232, %rd105, 32;
	add.s64 	%rd106, %rd2, %rd102;
	st.local.u32 	[%rd106], %rd105;
	add.s32 	%r539, %r539, 1;
	setp.ne.s32 	%p39, %r539, 6;
	@%p39 bra 	$L__BB0_28;
	setp.eq.s32 	%p40, %r12, 0;
	st.local.u32 	[%rd2+24], %rd232;
	ld.local.u32 	%r540, [%rd5+24];
	ld.local.u32 	%r541, [%rd5+20];
	@%p40 bra 	$L__BB0_31;
	shf.l.wrap.b32 	%r540, %r541, %r540, %r12;
	ld.local.u32 	%r351, [%rd5+16];
	shf.l.wrap.b32 	%r541, %r351, %r541, %r12;
$L__BB0_31:
	shr.u32 	%r352, %r540, 30;
	shf.l.wrap.b32 	%r353, %r541, %r540, 2;
	shl.b32 	%r354, %r541, 2;
	shr.u32 	%r355, %r353, 31;
	add.s32 	%r542, %r355, %r352;
	shr.s32 	%r356, %r353, 31;
	xor.b32  	%r357, %r356, %r353;
	xor.b32  	%r358, %r356, %r354;
	cvt.u64.u32 	%rd107, %r357;
	shl.b64 	%rd108, %rd107, 32;
	cvt.u64.u32 	%rd109, %r358;
	or.b64  	%rd110, %rd108, %rd109;
	cvt.rn.f64.s64 	%fd45, %rd110;
	mul.f64 	%fd46, %fd45, 0d3BF921FB54442D19;
	cvt.rn.f32.f64 	%f203, %fd46;
	neg.f32 	%f204, %f203;
	setp.lt.s32 	%p41, %r353, 0;
	selp.f32 	%f420, %f204, %f203, %p41;
$L__BB0_32:
	add.s32 	%r359, %r542, 1;
	mul.rn.f32 	%f205, %f420, %f420;
	and.b32  	%r360, %r542, 1;
	setp.eq.b32 	%p42, %r360, 1;
	selp.f32 	%f206, %f420, 0f3F800000, %p42;
	fma.rn.f32 	%f207, %f205, %f206, 0f00000000;
	fma.rn.f32 	%f208, %f205, 0f37CBAC00, 0fBAB607ED;
	selp.f32 	%f209, 0fB94D4153, %f208, %p42;
	selp.f32 	%f210, 0f3C0885E4, 0f3D2AAABB, %p42;
	fma.rn.f32 	%f211, %f209, %f205, %f210;
	selp.f32 	%f212, 0fBE2AAAA8, 0fBEFFFFFF, %p42;
	fma.rn.f32 	%f213, %f211, %f205, %f212;
	fma.rn.f32 	%f214, %f213, %f207, %f206;
	and.b32  	%r361, %r359, 2;
	setp.eq.s32 	%p43, %r361, 0;
	mov.f32 	%f215, 0f00000000;
	sub.f32 	%f216, %f215, %f214;
	selp.f32 	%f217, %f214, %f216, %p43;
	mul.f32 	%f33, %f29, %f217;
	mov.u32 	%r546, %r586;
	mov.f32 	%f421, %f431;
	@%p1 bra 	$L__BB0_38;
	mov.b64 	%rd233, 0;
	mov.b32 	%r543, 0;
$L__BB0_34:
	.pragma "nounroll";
	mul.wide.u32 	%rd112, %r543, 4;
	mov.u64 	%rd113, __cudart_i2opi_f;
	add.s64 	%rd114, %rd113, %rd112;
	ld.global.nc.u32 	%r363, [%rd114];
	mad.wide.u32 	%rd115, %r363, %r30, %rd233;
	shr.u64 	%rd233, %rd115, 32;
	add.s64 	%rd116, %rd1, %rd112;
	st.local.u32 	[%rd116], %rd115;
	add.s32 	%r543, %r543, 1;
	setp.ne.s32 	%p44, %r543, 6;
	@%p44 bra 	$L__BB0_34;
	setp.eq.s32 	%p45, %r31, 0;
	st.local.u32 	[%rd1+24], %rd233;
	ld.local.u32 	%r544, [%rd17+24];
	ld.local.u32 	%r545, [%rd17+20];
	@%p45 bra 	$L__BB0_37;
	shf.l.wrap.b32 	%r544, %r545, %r544, %r31;
	ld.local.u32 	%r364, [%rd17+16];
	shf.l.wrap.b32 	%r545, %r364, %r545, %r31;
$L__BB0_37:
	shr.u32 	%r365, %r544, 30;
	shf.l.wrap.b32 	%r366, %r545, %r544, 2;
	shl.b32 	%r367, %r545, 2;
	shr.u32 	%r368, %r366, 31;
	add.s32 	%r546, %r368, %r365;
	shr.s32 	%r369, %r366, 31;
	xor.b32  	%r370, %r369, %r366;
	xor.b32  	%r371, %r369, %r367;
	cvt.u64.u32 	%rd117, %r370;
	shl.b64 	%rd118, %rd117, 32;
	cvt.u64.u32 	%rd119, %r371;
	or.b64  	%rd120, %rd118, %rd119;
	cvt.rn.f64.s64 	%fd47, %rd120;
	mul.f64 	%fd48, %fd47, 0d3BF921FB54442D19;
	cvt.rn.f32.f64 	%f218, %fd48;
	neg.f32 	%f219, %f218;
	setp.lt.s32 	%p46, %r366, 0;
	selp.f32 	%f421, %f219, %f218, %p46;
$L__BB0_38:
	mov.u32 	%r372, %tid.x;
	mul.lo.s32 	%r373, %r372, 7;
	cvt.rn.f64.u32 	%fd49, %r373;
	mul.f64 	%fd50, %fd49, 0d400921FB54442D18;
	mul.f64 	%fd51, %fd50, 0d3FB0000000000000;
	cvt.rn.f32.f64 	%f220, %fd51;
	abs.f32 	%f221, %f220;
	setp.eq.f32 	%p47, %f221, 0f7F800000;
	setp.ltu.f32 	%p48, %f221, 0f47CE4780;
	add.s32 	%r374, %r546, 1;
	mul.rn.f32 	%f222, %f421, %f421;
	and.b32  	%r375, %r546, 1;
	setp.eq.b32 	%p49, %r375, 1;
	selp.f32 	%f223, %f421, 0f3F800000, %p49;
	fma.rn.f32 	%f224, %f222, %f223, 0f00000000;
	fma.rn.f32 	%f225, %f222, 0f37CBAC00, 0fBAB607ED;
	selp.f32 	%f226, 0fB94D4153, %f225, %p49;
	selp.f32 	%f227, 0f3C0885E4, 0f3D2AAABB, %p49;
	fma.rn.f32 	%f228, %f226, %f222, %f227;
	selp.f32 	%f229, 0fBE2AAAA8, 0fBEFFFFFF, %p49;
	fma.rn.f32 	%f230, %f228, %f222, %f229;
	fma.rn.f32 	%f231, %f230, %f224, %f223;
	and.b32  	%r376, %r374, 2;
	setp.eq.s32 	%p50, %r376, 0;
	mov.f32 	%f232, 0f00000000;
	sub.f32 	%f233, %f232, %f231;
	selp.f32 	%f234, %f231, %f233, %p50;
	mul.f32 	%f235, %f33, %f234;
	mul.f32 	%f236, %f1, %f235;
	mov.u32 	%r377, %tid.y;
	setp.eq.s32 	%p51, %r377, 0;
	selp.f32 	%f237, 0f3F3504F3, 0f3F800000, %p51;
	fma.rn.f32 	%f36, %f237, %f236, %f28;
	ld.shared.f32 	%f37, [%r29+12];
	or.pred  	%p52, %p48, %p47;
	selp.b32 	%r550, %r13, 0, %p48;
	mul.rn.f32 	%f238, %f220, %f232;
	selp.f32 	%f422, %f5, %f238, %p48;
	@%p52 bra 	$L__BB0_44;
	mov.b64 	%rd234, 0;
	mov.b32 	%r547, 0;
$L__BB0_40:
	.pragma "nounroll";
	mul.wide.u32 	%rd122, %r547, 4;
	mov.u64 	%rd123, __cudart_i2opi_f;
	add.s64 	%rd124, %rd123, %rd122;
	ld.global.nc.u32 	%r379, [%rd124];
	mad.wide.u32 	%rd125, %r379, %r14, %rd234;
	shr.u64 	%rd234, %rd125, 32;
	add.s64 	%rd126, %rd2, %rd122;
	st.local.u32 	[%rd126], %rd125;
	add.s32 	%r547, %r547, 1;
	setp.ne.s32 	%p53, %r547, 6;
	@%p53 bra 	$L__BB0_40;
	setp.eq.s32 	%p54, %r15, 0;
	st.local.u32 	[%rd2+24], %rd234;
	ld.local.u32 	%r548, [%rd6+24];
	ld.local.u32 	%r549, [%rd6+20];
	@%p54 bra 	$L__BB0_43;
	shf.l.wrap.b32 	%r548, %r549, %r548, %r15;
	ld.local.u32 	%r380, [%rd6+16];
	shf.l.wrap.b32 	%r549, %r380, %r549, %r15;
$L__BB0_43:
	shr.u32 	%r381, %r548, 30;
	shf.l.wrap.b32 	%r382, %r549, %r548, 2;
	shl.b32 	%r383, %r549, 2;
	shr.u32 	%r384, %r382, 31;
	add.s32 	%r550, %r384, %r381;
	shr.s32 	%r385, %r382, 31;
	xor.b32  	%r386, %r385, %r382;
	xor.b32  	%r387, %r385, %r383;
	cvt.u64.u32 	%rd127, %r386;
	shl.b64 	%rd128, %rd127, 32;
	cvt.u64.u32 	%rd129, %r387;
	or.b64  	%rd130, %rd128, %rd129;
	cvt.rn.f64.s64 	%fd52, %rd130;
	mul.f64 	%fd53, %fd52, 0d3BF921FB54442D19;
	cvt.rn.f32.f64 	%f239, %fd53;
	neg.f32 	%f240, %f239;
	setp.lt.s32 	%p55, %r382, 0;
	selp.f32 	%f422, %f240, %f239, %p55;
$L__BB0_44:
	add.s32 	%r388, %r550, 1;
	mul.rn.f32 	%f241, %f422, %f422;
	and.b32  	%r389, %r550, 1;
	setp.eq.b32 	%p56, %r389, 1;
	selp.f32 	%f242, %f422, 0f3F800000, %p56;
	fma.rn.f32 	%f243, %f241, %f242, 0f00000000;
	fma.rn.f32 	%f244, %f241, 0f37CBAC00, 0fBAB607ED;
	selp.f32 	%f245, 0fB94D4153, %f244, %p56;
	selp.f32 	%f246, 0f3C0885E4, 0f3D2AAABB, %p56;
	fma.rn.f32 	%f247, %f245, %f241, %f246;
	selp.f32 	%f248, 0fBE2AAAA8, 0fBEFFFFFF, %p56;
	fma.rn.f32 	%f249, %f247, %f241, %f248;
	fma.rn.f32 	%f250, %f249, %f243, %f242;
	and.b32  	%r390, %r388, 2;
	setp.eq.s32 	%p57, %r390, 0;
	mov.f32 	%f251, 0f00000000;
	sub.f32 	%f252, %f251, %f250;
	selp.f32 	%f253, %f250, %f252, %p57;
	mul.f32 	%f41, %f37, %f253;
	mov.u32 	%r554, %r586;
	mov.f32 	%f423, %f431;
	@%p1 bra 	$L__BB0_50;
	mov.b64 	%rd235, 0;
	mov.b32 	%r551, 0;
$L__BB0_46:
	.pragma "nounroll";
	mul.wide.u32 	%rd132, %r551, 4;
	mov.u64 	%rd133, __cudart_i2opi_f;
	add.s64 	%rd134, %rd133, %rd132;
	ld.global.nc.u32 	%r392, [%rd134];
	mad.wide.u32 	%rd135, %r392, %r30, %rd235;
	shr.u64 	%rd235, %rd135, 32;
	add.s64 	%rd136, %rd1, %rd132;
	st.local.u32 	[%rd136], %rd135;
	add.s32 	%r551, %r551, 1;
	setp.ne.s32 	%p58, %r551, 6;
	@%p58 bra 	$L__BB0_46;
	setp.eq.s32 	%p59, %r31, 0;
	st.local.u32 	[%rd1+24], %rd235;
	ld.local.u32 	%r552, [%rd17+24];
	ld.local.u32 	%r553, [%rd17+20];
	@%p59 bra 	$L__BB0_49;
	shf.l.wrap.b32 	%r552, %r553, %r552, %r31;
	ld.local.u32 	%r393, [%rd17+16];
	shf.l.wrap.b32 	%r553, %r393, %r553, %r31;
$L__BB0_49:
	shr.u32 	%r394, %r552, 30;
	shf.l.wrap.b32 	%r395, %r553, %r552, 2;
	shl.b32 	%r396, %r553, 2;
	shr.u32 	%r397, %r395, 31;
	add.s32 	%r554, %r397, %r394;
	shr.s32 	%r398, %r395, 31;
	xor.b32  	%r399, %r398, %r395;
	xor.b32  	%r400, %r398, %r396;
	cvt.u64.u32 	%rd137, %r399;
	shl.b64 	%rd138, %rd137, 32;
	cvt.u64.u32 	%rd139, %r400;
	or.b64  	%rd140, %rd138, %rd139;
	cvt.rn.f64.s64 	%fd54, %rd140;
	mul.f64 	%fd55, %fd54, 0d3BF921FB54442D19;
	cvt.rn.f32.f64 	%f254, %fd55;
	neg.f32 	%f255, %f254;
	setp.lt.s32 	%p60, %r395, 0;
	selp.f32 	%f423, %f255, %f254, %p60;
$L__BB0_50:
	mov.u32 	%r401, %tid.x;
	mul.lo.s32 	%r402, %r401, 9;
	cvt.rn.f64.u32 	%fd56, %r402;
	mul.f64 	%fd57, %fd56, 0d400921FB54442D18;
	mul.f64 	%fd58, %fd57, 0d3FB0000000000000;
	cvt.rn.f32.f64 	%f256, %fd58;
	abs.f32 	%f257, %f256;
	setp.eq.f32 	%p61, %f257, 0f7F800000;
	setp.ltu.f32 	%p62, %f257, 0f47CE4780;
	add.s32 	%r403, %r554, 1;
	mul.rn.f32 	%f258, %f423, %f423;
	and.b32  	%r404, %r554, 1;
	setp.eq.b32 	%p63, %r404, 1;
	selp.f32 	%f259, %f423, 0f3F800000, %p63;
	fma.rn.f32 	%f260, %f258, %f259, 0f00000000;
	fma.rn.f32 	%f261, %f258, 0f37CBAC00, 0fBAB607ED;
	selp.f32 	%f262, 0fB94D4153, %f261, %p63;
	selp.f32 	%f263, 0f3C0885E4, 0f3D2AAABB, %p63;
	fma.rn.f32 	%f264, %f262, %f258, %f263;
	selp.f32 	%f265, 0fBE2AAAA8, 0fBEFFFFFF, %p63;
	fma.rn.f32 	%f266, %f264, %f258, %f265;
	fma.rn.f32 	%f267, %f266, %f260, %f259;
	and.b32  	%r405, %r403, 2;
	setp.eq.s32 	%p64, %r405, 0;
	mov.f32 	%f268, 0f00000000;
	sub.f32 	%f269, %f268, %f267;
	selp.f32 	%f270, %f267, %f269, %p64;
	mul.f32 	%f271, %f41, %f270;
	mul.f32 	%f272, %f1, %f271;
	mov.u32 	%r406, %tid.y;
	setp.eq.s32 	%p65, %r406, 0;
	selp.f32 	%f273, 0f3F3504F3, 0f3F800000, %p65;
	fma.rn.f32 	%f44, %f273, %f272, %f36;
	ld.shared.f32 	%f45, [%r29+16];
	or.pred  	%p66, %p62, %p61;
	selp.b32 	%r558, %r16, 0, %p62;
	mul.rn.f32 	%f274, %f256, %f268;
	selp.f32 	%f424, %f6, %f274, %p62;
	@%p66 bra 	$L__BB0_56;
	mov.b64 	%rd236, 0;
	mov.b32 	%r555, 0;
$L__BB0_52:
	.pragma "nounroll";
	mul.wide.u32 	%rd142, %r555, 4;
	mov.u64 	%rd143, __cudart_i2opi_f;
	add.s64 	%rd144, %rd143, %rd142;
	ld.global.nc.u32 	%r408, [%rd144];
	mad.wide.u32 	%rd145, %r408, %r17, %rd236;
	shr.u64 	%rd236, %rd145, 32;
	add.s64 	%rd146, %rd2, %rd142;
	st.local.u32 	[%rd146], %rd145;
	add.s32 	%r555, %r555, 1;
	setp.ne.s32 	%p67, %r555, 6;
	@%p67 bra 	$L__BB0_52;
	setp.eq.s32 	%p68, %r18, 0;
	st.local.u32 	[%rd2+24], %rd236;
	ld.local.u32 	%r556, [%rd7+24];
	ld.local.u32 	%r557, [%rd7+20];
	@%p68 bra 	$L__BB0_55;
	shf.l.wrap.b32 	%r556, %r557, %r556, %r18;
	ld.local.u32 	%r409, [%rd7+16];
	shf.l.wrap.b32 	%r557, %r409, %r557, %r18;
$L__BB0_55:
	shr.u32 	%r410, %r556, 30;
	shf.l.wrap.b32 	%r411, %r557, %r556, 2;
	shl.b32 	%r412, %r557, 2;
	shr.u32 	%r413, %r411, 31;
	add.s32 	%r558, %r413, %r410;
	shr.s32 	%r414, %r411, 31;
	xor.b32  	%r415, %r414, %r411;
	xor.b32  	%r416, %r414, %r412;
	cvt.u64.u32 	%rd147, %r415;
	shl.b64 	%rd148, %rd147, 32;
	cvt.u64.u32 	%rd149, %r416;
	or.b64  	%rd150, %rd148, %rd149;
	cvt.rn.f64.s64 	%fd59, %rd150;
	mul.f64 	%fd60, %fd59, 0d3BF921FB54442D19;
	cvt.rn.f32.f64 	%f275, %fd60;
	neg.f32 	%f276, %f275;
	setp.lt.s32 	%p69, %r411, 0;
	selp.f32 	%f424, %f276, %f275, %p69;
$L__BB0_56:
	add.s32 	%r417, %r558, 1;
	mul.rn.f32 	%f277, %f424, %f424;
	and.b32  	%r418, %r558, 1;
	setp.eq.b32 	%p70, %r418, 1;
	selp.f32 	%f278, %f424, 0f3F800000, %p70;
	fma.rn.f32 	%f279, %f277, %f278, 0f00000000;
	fma.rn.f32 	%f280, %f277, 0f37CBAC00, 0fBAB607ED;
	selp.f32 	%f281, 0fB94D4153, %f280, %p70;
	selp.f32 	%f282, 0f3C0885E4, 0f3D2AAABB, %p70;
	fma.rn.f32 	%f283, %f281, %f277, %f282;
	selp.f32 	%f284, 0fBE2AAAA8, 0fBEFFFFFF, %p70;
	fma.rn.f32 	%f285, %f283, %f277, %f284;
	fma.rn.f32 	%f286, %f285, %f279, %f278;
	and.b32  	%r419, %r417, 2;
	setp.eq.s32 	%p71, %r419, 0;
	mov.f32 	%f287, 0f00000000;
	sub.f32 	%f288, %f287, %f286;
	selp.f32 	%f289, %f286, %f288, %p71;
	mul.f32 	%f49, %f45, %f289;
	mov.u32 	%r562, %r586;
	mov.f32 	%f425, %f431;
	@%p1 bra 	$L__BB0_62;
	mov.b64 	%rd237, 0;
	mov.b32 	%r559, 0;
$L__BB0_58:
	.pragma "nounroll";
	mul.wide.u32 	%rd152, %r559, 4;
	mov.u64 	%rd153, __cudart_i2opi_f;
	add.s64 	%rd154, %rd153, %rd152;
	ld.global.nc.u32 	%r421, [%rd154];
	mad.wide.u32 	%rd155, %r421, %r30, %rd237;
	shr.u64 	%rd237, %rd155, 32;
	add.s64 	%rd156, %rd1, %rd152;
	st.local.u32 	[%rd156], %rd155;
	add.s32 	%r559, %r559, 1;
	setp.ne.s32 	%p72, %r559, 6;
	@%p72 bra 	$L__BB0_58;
	setp.eq.s32 	%p73, %r31, 0;
	st.local.u32 	[%rd1+24], %rd237;
	ld.local.u32 	%r560, [%rd17+24];
	ld.local.u32 	%r561, [%rd17+20];
	@%p73 bra 	$L__BB0_61;
	shf.l.wrap.b32 	%r560, %r561, %r560, %r31;
	ld.local.u32 	%r422, [%rd17+16];
	shf.l.wrap.b32 	%r561, %r422, %r561, %r31;
$L__BB0_61:
	shr.u32 	%r423, %r560, 30;
	shf.l.wrap.b32 	%r424, %r561, %r560, 2;
	shl.b32 	%r425, %r561, 2;
	shr.u32 	%r426, %r424, 31;
	add.s32 	%r562, %r426, %r423;
	shr.s32 	%r427, %r424, 31;
	xor.b32  	%r428, %r427, %r424;
	xor.b32  	%r429, %r427, %r425;
	cvt.u64.u32 	%rd157, %r428;
	shl.b64 	%rd158, %rd157, 32;
	cvt.u64.u32 	%rd159, %r429;
	or.b64  	%rd160, %rd158, %rd159;
	cvt.rn.f64.s64 	%fd61, %rd160;
	mul.f64 	%fd62, %fd61, 0d3BF921FB54442D19;
	cvt.rn.f32.f64 	%f290, %fd62;
	neg.f32 	%f291, %f290;
	setp.lt.s32 	%p74, %r424, 0;
	selp.f32 	%f425, %f291, %f290, %p74;
$L__BB0_62:
	mov.u32 	%r430, %tid.x;
	mul.lo.s32 	%r431, %r430, 11;
	cvt.rn.f64.u32 	%fd63, %r431;
	mul.f64 	%fd64, %fd63, 0d400921FB54442D18;
	mul.f64 	%fd65, %fd64, 0d3FB0000000000000;
	cvt.rn.f32.f64 	%f292, %fd65;
	abs.f32 	%f293, %f292;
	setp.eq.f32 	%p75, %f293, 0f7F800000;
	setp.ltu.f32 	%p76, %f293, 0f47CE4780;
	add.s32 	%r432, %r562, 1;
	mul.rn.f32 	%f294, %f425, %f425;
	and.b32  	%r433, %r562, 1;
	setp.eq.b32 	%p77, %r433, 1;
	selp.f32 	%f295, %f425, 0f3F800000, %p77;
	fma.rn.f32 	%f296, %f294, %f295, 0f00000000;
	fma.rn.f32 	%f297, %f294, 0f37CBAC00, 0fBAB607ED;
	selp.f32 	%f298, 0fB94D4153, %f297, %p77;
	selp.f32 	%f299, 0f3C0885E4, 0f3D2AAABB, %p77;
	fma.rn.f32 	%f300, %f298, %f294, %f299;
	selp.f32 	%f301, 0fBE2AAAA8, 0fBEFFFFFF, %p77;
	fma.rn.f32 	%f302, %f300, %f294, %f301;
	fma.rn.f32 	%f303, %f302, %f296, %f295;
	and.b32  	%r434, %r432, 2;
	setp.eq.s32 	%p78, %r434, 0;
	mov.f32 	%f304, 0f00000000;
	sub.f32 	%f305, %f304, %f303;
	selp.f32 	%f306, %f303, %f305, %p78;
	mul.f32 	%f307, %f49, %f306;
	mul.f32 	%f308, %f1, %f307;
	mov.u32 	%r435, %tid.y;
	setp.eq.s32 	%p79, %r435, 0;
	selp.f32 	%f309, 0f3F3504F3, 0f3F800000, %p79;
	fma.rn.f32 	%f52, %f309, %f308, %f44;
	ld.shared.f32 	%f53, [%r29+20];
	or.pred  	%p80, %p76, %p75;
	selp.b32 	%r566, %r19, 0, %p76;
	mul.rn.f32 	%f310, %f292, %f304;
	selp.f32 	%f426, %f7, %f310, %p76;
	@%p80 bra 	$L__BB0_68;
	mov.b64 	%rd238, 0;
	mov.b32 	%r563, 0;
$L__BB0_64:
	.pragma "nounroll";
	mul.wide.u32 	%rd162, %r563, 4;
	mov.u64 	%rd163, __cudart_i2opi_f;
	add.s64 	%rd164, %rd163, %rd162;
	ld.global.nc.u32 	%r437, [%rd164];
	mad.wide.u32 	%rd165, %r437, %r20, %rd238;
	shr.u64 	%rd238, %rd165, 32;
	add.s64 	%rd166, %rd2, %rd162;
	st.local.u32 	[%rd166], %rd165;
	add.s32 	%r563, %r563, 1;
	setp.ne.s32 	%p81, %r563, 6;
	@%p81 bra 	$L__BB0_64;
	setp.eq.s32 	%p82, %r21, 0;
	st.local.u32 	[%rd2+24], %rd238;
	ld.local.u32 	%r564, [%rd8+24];
	ld.local.u32 	%r565, [%rd8+20];
	@%p82 bra 	$L__BB0_67;
	shf.l.wrap.b32 	%r564, %r565, %r564, %r21;
	ld.local.u32 	%r438, [%rd8+16];
	shf.l.wrap.b32 	%r565, %r438, %r565, %r21;
$L__BB0_67:
	shr.u32 	%r439, %r564, 30;
	shf.l.wrap.b32 	%r440, %r565, %r564, 2;
	shl.b32 	%r441, %r565, 2;
	shr.u32 	%r442, %r440, 31;
	add.s32 	%r566, %r442, %r439;
	shr.s32 	%r443, %r440, 31;
	xor.b32  	%r444, %r443, %r440;
	xor.b32  	%r445, %r443, %r441;
	cvt.u64.u32 	%rd167, %r444;
	shl.b64 	%rd168, %rd167, 32;
	cvt.u64.u32 	%rd169, %r445;
	or.b64  	%rd170, %rd168, %rd169;
	cvt.rn.f64.s64 	%fd66, %rd170;
	mul.f64 	%fd67, %fd66, 0d3BF921FB54442D19;
	cvt.rn.f32.f64 	%f311, %fd67;
	neg.f32 	%f312, %f311;
	setp.lt.s32 	%p83, %r440, 0;
	selp.f32 	%f426, %f312, %f311, %p83;
$L__BB0_68:
	add.s32 	%r446, %r566, 1;
	mul.rn.f32 	%f313, %f426, %f426;
	and.b32  	%r447, %r566, 1;
	setp.eq.b32 	%p84, %r447, 1;
	selp.f32 	%f314, %f426, 0f3F800000, %p84;
	fma.rn.f32 	%f315, %f313, %f314, 0f00000000;
	fma.rn.f32 	%f316, %f313, 0f37CBAC00, 0fBAB607ED;
	selp.f32 	%f317, 0fB94D4153, %f316, %p84;
	selp.f32 	%f318, 0f3C0885E4, 0f3D2AAABB, %p84;
	fma.rn.f32 	%f319, %f317, %f313, %f318;
	selp.f32 	%f320, 0fBE2AAAA8, 0fBEFFFFFF, %p84;
	fma.rn.f32 	%f321, %f319, %f313, %f320;
	fma.rn.f32 	%f322, %f321, %f315, %f314;
	and.b32  	%r448, %r446, 2;
	setp.eq.s32 	%p85, %r448, 0;
	mov.f32 	%f323, 0f00000000;
	sub.f32 	%f324, %f323, %f322;
	selp.f32 	%f325, %f322, %f324, %p85;
	mul.f32 	%f57, %f53, %f325;
	mov.u32 	%r570, %r586;
	mov.f32 	%f427, %f431;
	@%p1 bra 	$L__BB0_74;
	mov.b64 	%rd239, 0;
	mov.b32 	%r567, 0;
$L__BB0_70:
	.pragma "nounroll";
	mul.wide.u32 	%rd172, %r567, 4;
	mov.u64 	%rd173, __cudart_i2opi_f;
	add.s64 	%rd174, %rd173, %rd172;
	ld.global.nc.u32 	%r450, [%rd174];
	mad.wide.u32 	%rd175, %r450, %r30, %rd239;
	shr.u64 	%rd239, %rd175, 32;
	add.s64 	%rd176, %rd1, %rd172;
	st.local.u32 	[%rd176], %rd175;
	add.s32 	%r567, %r567, 1;
	setp.ne.s32 	%p86, %r567, 6;
	@%p86 bra 	$L__BB0_70;
	setp.eq.s32 	%p87, %r31, 0;
	st.local.u32 	[%rd1+24], %rd239;
	ld.local.u32 	%r568, [%rd17+24];
	ld.local.u32 	%r569, [%rd17+20];
	@%p87 bra 	$L__BB0_73;
	shf.l.wrap.b32 	%r568, %r569, %r568, %r31;
	ld.local.u32 	%r451, [%rd17+16];
	shf.l.wrap.b32 	%r569, %r451, %r569, %r31;
$L__BB0_73:
	shr.u32 	%r452, %r568, 30;
	shf.l.wrap.b32 	%r453, %r569, %r568, 2;
	shl.b32 	%r454, %r569, 2;
	shr.u32 	%r455, %r453, 31;
	add.s32 	%r570, %r455, %r452;
	shr.s32 	%r456, %r453, 31;
	xor.b32  	%r457, %r456, %r453;
	xor.b32  	%r458, %r456, %r454;
	cvt.u64.u32 	%rd177, %r457;
	shl.b64 	%rd178, %rd177, 32;
	cvt.u64.u32 	%rd179, %r458;
	or.b64  	%rd180, %rd178, %rd179;
	cvt.rn.f64.s64 	%fd68, %rd180;
	mul.f64 	%fd69, %fd68, 0d3BF921FB54442D19;
	cvt.rn.f32.f64 	%f326, %fd69;
	neg.f32 	%f327, %f326;
	setp.lt.s32 	%p88, %r453, 0;
	selp.f32 	%f427, %f327, %f326, %p88;
$L__BB0_74:
	mov.u32 	%r459, %tid.x;
	mul.lo.s32 	%r460, %r459, 13;
	cvt.rn.f64.u32 	%fd70, %r460;
	mul.f64 	%fd71, %fd70, 0d400921FB54442D18;
	mul.f64 	%fd72, %fd71, 0d3FB0000000000000;
	cvt.rn.f32.f64 	%f328, %fd72;
	abs.f32 	%f329, %f328;
	setp.eq.f32 	%p89, %f329, 0f7F800000;
	setp.ltu.f32 	%p90, %f329, 0f47CE4780;
	add.s32 	%r461, %r570, 1;
	mul.rn.f32 	%f330, %f427, %f427;
	and.b32  	%r462, %r570, 1;
	setp.eq.b32 	%p91, %r462, 1;
	selp.f32 	%f331, %f427, 0f3F800000, %p91;
	fma.rn.f32 	%f332, %f330, %f331, 0f00000000;
	fma.rn.f32 	%f333, %f330, 0f37CBAC00, 0fBAB607ED;
	selp.f32 	%f334, 0fB94D4153, %f333, %p91;
	selp.f32 	%f335, 0f3C0885E4, 0f3D2AAABB, %p91;
	fma.rn.f32 	%f336, %f334, %f330, %f335;
	selp.f32 	%f337, 0fBE2AAAA8, 0fBEFFFFFF, %p91;
	fma.rn.f32 	%f338, %f336, %f330, %f337;
	fma.rn.f32 	%f339, %f338, %f332, %f331;
	and.b32  	%r463, %r461, 2;
	setp.eq.s32 	%p92, %r463, 0;
	mov.f32 	%f340, 0f00000000;
	sub.f32 	%f341, %f340, %f339;
	selp.f32 	%f342, %f339, %f341, %p92;
	mul.f32 	%f343, %f57, %f342;
	mul.f32 	%f344, %f1, %f343;
	mov.u32 	%r464, %tid.y;
	setp.eq.s32 	%p93, %r464, 0;
	selp.f32 	%f345, 0f3F3504F3, 0f3F800000, %p93;
	fma.rn.f32 	%f60, %f345, %f344, %f52;
	ld.shared.f32 	%f61, [%r29+24];
	or.pred  	%p94, %p90, %p89;
	selp.b32 	%r574, %r22, 0, %p90;
	mul.rn.f32 	%f346, %f328, %f340;
	selp.f32 	%f428, %f8, %f346, %p90;
	@%p94 bra 	$L__BB0_80;
	mov.b64 	%rd240, 0;
	mov.b32 	%r571, 0;
$L__BB0_76:
	.pragma "nounroll";
	mul.wide.u32 	%rd182, %r571, 4;
	mov.u64 	%rd183, __cudart_i2opi_f;
	add.s64 	%rd184, %rd183, %rd182;
	ld.global.nc.u32 	%r466, [%rd184];
	mad.wide.u32 	%rd185, %r466, %r23, %rd240;
	shr.u64 	%rd240, %rd185, 32;
	add.s64 	%rd186, %rd2, %rd182;
	st.local.u32 	[%rd186], %rd185;
	add.s32 	%r571, %r571, 1;
	setp.ne.s32 	%p95, %r571, 6;
	@%p95 bra 	$L__BB0_76;
	setp.eq.s32 	%p96, %r24, 0;
	st.local.u32 	[%rd2+24], %rd240;
	ld.local.u32 	%r572, [%rd9+24];
	ld.local.u32 	%r573, [%rd9+20];
	@%p96 bra 	$L__BB0_79;
	shf.l.wrap.b32 	%r572, %r573, %r572, %r24;
	ld.local.u32 	%r467, [%rd9+16];
	shf.l.wrap.b32 	%r573, %r467, %r573, %r24;
$L__BB0_79:
	shr.u32 	%r468, %r572, 30;
	shf.l.wrap.b32 	%r469, %r573, %r572, 2;
	shl.b32 	%r470, %r573, 2;
	shr.u32 	%r471, %r469, 31;
	add.s32 	%r574, %r471, %r468;
	shr.s32 	%r472, %r469, 31;
	xor.b32  	%r473, %r472, %r469;
	xor.b32  	%r474, %r472, %r470;
	cvt.u64.u32 	%rd187, %r473;
	shl.b64 	%rd188, %rd187, 32;
	cvt.u64.u32 	%rd189, %r474;
	or.b64  	%rd190, %rd188, %rd189;
	cvt.rn.f64.s64 	%fd73, %rd190;
	mul.f64 	%fd74, %fd73, 0d3BF921FB54442D19;
	cvt.rn.f32.f64 	%f347, %fd74;
	neg.f32 	%f348, %f347;
	setp.lt.s32 	%p97, %r469, 0;
	selp.f32 	%f428, %f348, %f347, %p97;
$L__BB0_80:
	add.s32 	%r475, %r574, 1;
	mul.rn.f32 	%f349, %f428, %f428;
	and.b32  	%r476, %r574, 1;
	setp.eq.b32 	%p98, %r476, 1;
	selp.f32 	%f350, %f428, 0f3F800000, %p98;
	fma.rn.f32 	%f351, %f349, %f350, 0f00000000;
	fma.rn.f32 	%f352, %f349, 0f37CBAC00, 0fBAB607ED;
	selp.f32 	%f353, 0fB94D4153, %f352, %p98;
	selp.f32 	%f354, 0f3C0885E4, 0f3D2AAABB, %p98;
	fma.rn.f32 	%f355, %f353, %f349, %f354;
	selp.f32 	%f356, 0fBE2AAAA8, 0fBEFFFFFF, %p98;
	fma.rn.f32 	%f357, %f355, %f349, %f356;
	fma.rn.f32 	%f358, %f357, %f351, %f350;
	and.b32  	%r477, %r475, 2;
	setp.eq.s32 	%p99, %r477, 0;
	mov.f32 	%f359, 0f00000000;
	sub.f32 	%f360, %f359, %f358;
	selp.f32 	%f361, %f358, %f360, %p99;
	mul.f32 	%f65, %f61, %f361;
	mov.u32 	%r578, %r586;
	mov.f32 	%f429, %f431;
	@%p1 bra 	$L__BB0_86;
	mov.b64 	%rd241, 0;
	mov.b32 	%r575, 0;
$L__BB0_82:
	.pragma "nounroll";
	mul.wide.u32 	%rd192, %r575, 4;
	mov.u64 	%rd193, __cudart_i2opi_f;
	add.s64 	%rd194, %rd193, %rd192;
	ld.global.nc.u32 	%r479, [%rd194];
	mad.wide.u32 	%rd195, %r479, %r30, %rd241;
	shr.u64 	%rd241, %rd195, 32;
	add.s64 	%rd196, %rd1, %rd192;
	st.local.u32 	[%rd196], %rd195;
	add.s32 	%r575, %r575, 1;
	setp.ne.s32 	%p100, %r575, 6;
	@%p100 bra 	$L__BB0_82;
	setp.eq.s32 	%p101, %r31, 0;
	st.local.u32 	[%rd1+24], %rd241;
	ld.local.u32 	%r576, [%rd17+24];
	ld.local.u32 	%r577, [%rd17+20];
	@%p101 bra 	$L__BB0_85;
	shf.l.wrap.b32 	%r576, %r577, %r576, %r31;
	ld.local.u32 	%r480, [%rd17+16];
	shf.l.wrap.b32 	%r577, %r480, %r577, %r31;
$L__BB0_85:
	shr.u32 	%r481, %r576, 30;
	shf.l.wrap.b32 	%r482, %r577, %r576, 2;
	shl.b32 	%r483, %r577, 2;
	shr.u32 	%r484, %r482, 31;
	add.s32 	%r578, %r484, %r481;
	shr.s32 	%r485, %r482, 31;
	xor.b32  	%r486, %r485, %r482;
	xor.b32  	%r487, %r485, %r483;
	cvt.u64.u32 	%rd197, %r486;
	shl.b64 	%rd198, %rd197, 32;
	cvt.u64.u32 	%rd199, %r487;
	or.b64  	%rd200, %rd198, %rd199;
	cvt.rn.f64.s64 	%fd75, %rd200;
	mul.f64 	%fd76, %fd75, 0d3BF921FB54442D19;
	cvt.rn.f32.f64 	%f362, %fd76;
	neg.f32 	%f363, %f362;
	setp.lt.s32 	%p102, %r482, 0;
	selp.f32 	%f429, %f363, %f362, %p102;
$L__BB0_86:
	mov.u32 	%r488, %tid.x;
	mul.lo.s32 	%r489, %r488, 15;
	cvt.rn.f64.u32 	%fd77, %r489;
	mul.f64 	%fd78, %fd77, 0d400921FB54442D18;
	mul.f64 	%fd79, %fd78, 0d3FB0000000000000;
	cvt.rn.f32.f64 	%f364, %fd79;
	abs.f32 	%f365, %f364;
	setp.eq.f32 	%p103, %f365, 0f7F800000;
	setp.ltu.f32 	%p104, %f365, 0f47CE4780;
	add.s32 	%r490, %r578, 1;
	mul.rn.f32 	%f366, %f429, %f429;
	and.b32  	%r491, %r578, 1;
	setp.eq.b32 	%p105, %r491, 1;
	selp.f32 	%f367, %f429, 0f3F800000, %p105;
	fma.rn.f32 	%f368, %f366, %f367, 0f00000000;
	fma.rn.f32 	%f369, %f366, 0f37CBAC00, 0fBAB607ED;
	selp.f32 	%f370, 0fB94D4153, %f369, %p105;
	selp.f32 	%f371, 0f3C0885E4, 0f3D2AAABB, %p105;
	fma.rn.f32 	%f372, %f370, %f366, %f371;
	selp.f32 	%f373, 0fBE2AAAA8, 0fBEFFFFFF, %p105;
	fma.rn.f32 	%f374, %f372, %f366, %f373;
	fma.rn.f32 	%f375, %f374, %f368, %f367;
	and.b32  	%r492, %r490, 2;
	setp.eq.s32 	%p106, %r492, 0;
	mov.f32 	%f376, 0f00000000;
	sub.f32 	%f377, %f376, %f375;
	selp.f32 	%f378, %f375, %f377, %p106;
	mul.f32 	%f379, %f65, %f378;
	mul.f32 	%f380, %f1, %f379;
	mov.u32 	%r493, %tid.y;
	setp.eq.s32 	%p107, %r493, 0;
	selp.f32 	%f68, 0f3F3504F3, 0f3F800000, %p107;
	fma.rn.f32 	%f69, %f68, %f380, %f60;
	ld.shared.f32 	%f70, [%r29+28];
	or.pred  	%p108, %p104, %p103;
	selp.b32 	%r582, %r25, 0, %p104;
	mul.rn.f32 	%f381, %f364, %f376;
	selp.f32 	%f430, %f9, %f381, %p104;
	@%p108 bra 	$L__BB0_92;
	mov.b64 	%rd242, 0;
	mov.b32 	%r579, 0;
$L__BB0_88:
	.pragma "nounroll";
	mul.wide.u32 	%rd202, %r579, 4;
	mov.u64 	%rd203, __cudart_i2opi_f;
	add.s64 	%rd204, %rd203, %rd202;
	ld.global.nc.u32 	%r495, [%rd204];
	mad.wide.u32 	%rd205, %r495, %r26, %rd242;
	shr.u64 	%rd242, %rd205, 32;
	add.s64 	%rd206, %rd2, %rd202;
	st.local.u32 	[%rd206], %rd205;
	add.s32 	%r579, %r579, 1;
	setp.ne.s32 	%p109, %r579, 6;
	@%p109 bra 	$L__BB0_88;
	setp.eq.s32 	%p110, %r27, 0;
	st.local.u32 	[%rd2+24], %rd242;
	ld.local.u32 	%r580, [%rd10+24];
	ld.local.u32 	%r581, [%rd10+20];
	@%p110 bra 	$L__BB0_91;
	shf.l.wrap.b32 	%r580, %r581, %r580, %r27;
	ld.local.u32 	%r496, [%rd10+16];
	shf.l.wrap.b32 	%r581, %r496, %r581, %r27;
$L__BB0_91:
	shr.u32 	%r497, %r580, 30;
	shf.l.wrap.b32 	%r498, %r581, %r580, 2;
	shl.b32 	%r499, %r581, 2;
	shr.u32 	%r500, %r498, 31;
	add.s32 	%r582, %r500, %r497;
	shr.s32 	%r501, %r498, 31;
	xor.b32  	%r502, %r501, %r498;
	xor.b32  	%r503, %r501, %r499;
	cvt.u64.u32 	%rd207, %r502;
	shl.b64 	%rd208, %rd207, 32;
	cvt.u64.u32 	%rd209, %r503;
	or.b64  	%rd210, %rd208, %rd209;
	cvt.rn.f64.s64 	%fd80, %rd210;
	mul.f64 	%fd81, %fd80, 0d3BF921FB54442D19;
	cvt.rn.f32.f64 	%f382, %fd81;
	neg.f32 	%f383, %f382;
	setp.lt.s32 	%p111, %r498, 0;
	selp.f32 	%f430, %f383, %f382, %p111;
$L__BB0_92:
	add.s32 	%r504, %r582, 1;
	mul.rn.f32 	%f384, %f430, %f430;
	and.b32  	%r505, %r582, 1;
	setp.eq.b32 	%p112, %r505, 1;
	selp.f32 	%f385, %f430, 0f3F800000, %p112;
	fma.rn.f32 	%f386, %f384, %f385, 0f00000000;
	fma.rn.f32 	%f387, %f384, 0f37CBAC00, 0fBAB607ED;
	selp.f32 	%f388, 0fB94D4153, %f387, %p112;
	selp.f32 	%f389, 0f3C0885E4, 0f3D2AAABB, %p112;
	fma.rn.f32 	%f390, %f388, %f384, %f389;
	selp.f32 	%f391, 0fBE2AAAA8, 0fBEFFFFFF, %p112;
	fma.rn.f32 	%f392, %f390, %f384, %f391;
	fma.rn.f32 	%f393, %f392, %f386, %f385;
	and.b32  	%r506, %r504, 2;
	setp.eq.s32 	%p113, %r506, 0;
	mov.f32 	%f394, 0f00000000;
	sub.f32 	%f395, %f394, %f393;
	selp.f32 	%f396, %f393, %f395, %p113;
	mul.f32 	%f74, %f70, %f396;
	@%p1 bra 	$L__BB0_98;
	mov.b64 	%rd243, 0;
	mov.b32 	%r583, 0;
$L__BB0_94:
	.pragma "nounroll";
	mul.wide.u32 	%rd212, %r583, 4;
	mov.u64 	%rd213, __cudart_i2opi_f;
	add.s64 	%rd214, %rd213, %rd212;
	ld.global.nc.u32 	%r508, [%rd214];
	mad.wide.u32 	%rd215, %r508, %r30, %rd243;
	shr.u64 	%rd243, %rd215, 32;
	add.s64 	%rd216, %rd1, %rd212;
	st.local.u32 	[%rd216], %rd215;
	add.s32 	%r583, %r583, 1;
	setp.ne.s32 	%p114, %r583, 6;
	@%p114 bra 	$L__BB0_94;
	setp.eq.s32 	%p115, %r31, 0;
	st.local.u32 	[%rd1+24], %rd243;
	ld.local.u32 	%r584, [%rd17+24];
	ld.local.u32 	%r585, [%rd17+20];
	@%p115 bra 	$L__BB0_97;
	shf.l.wrap.b32 	%r584, %r585, %r584, %r31;
	ld.local.u32 	%r509, [%rd17+16];
	shf.l.wrap.b32 	%r585, %r509, %r585, %r31;
$L__BB0_97:
	shr.u32 	%r510, %r584, 30;
	shf.l.wrap.b32 	%r511, %r585, %r584, 2;
	shl.b32 	%r512, %r585, 2;
	shr.u32 	%r513, %r511, 31;
	add.s32 	%r586, %r513, %r510;
	shr.s32 	%r514, %r511, 31;
	xor.b32  	%r515, %r514, %r511;
	xor.b32  	%r516, %r514, %r512;
	cvt.u64.u32 	%rd217, %r515;
	shl.b64 	%rd218, %rd217, 32;
	cvt.u64.u32 	%rd219, %r516;
	or.b64  	%rd220, %rd218, %rd219;
	cvt.rn.f64.s64 	%fd82, %rd220;
	mul.f64 	%fd83, %fd82, 0d3BF921FB54442D19;
	cvt.rn.f32.f64 	%f397, %fd83;
	neg.f32 	%f398, %f397;
	setp.lt.s32 	%p116, %r511, 0;
	selp.f32 	%f431, %f398, %f397, %p116;
$L__BB0_98:
	add.s32 	%r517, %r586, 1;
	mul.rn.f32 	%f399, %f431, %f431;
	and.b32  	%r518, %r586, 1;
	setp.eq.b32 	%p117, %r518, 1;
	selp.f32 	%f400, %f431, 0f3F800000, %p117;
	fma.rn.f32 	%f401, %f399, %f400, 0f00000000;
	fma.rn.f32 	%f402, %f399, 0f37CBAC00, 0fBAB607ED;
	selp.f32 	%f403, 0fB94D4153, %f402, %p117;
	selp.f32 	%f404, 0f3C0885E4, 0f3D2AAABB, %p117;
	fma.rn.f32 	%f405, %f403, %f399, %f404;
	selp.f32 	%f406, 0fBE2AAAA8, 0fBEFFFFFF, %p117;
	fma.rn.f32 	%f407, %f405, %f399, %f406;
	fma.rn.f32 	%f408, %f407, %f401, %f400;
	and.b32  	%r519, %r517, 2;
	setp.eq.s32 	%p118, %r519, 0;
	mov.f32 	%f409, 0f00000000;
	sub.f32 	%f410, %f409, %f408;
	selp.f32 	%f411, %f408, %f410, %p118;
	mul.f32 	%f412, %f74, %f411;
	mul.f32 	%f413, %f1, %f412;
	fma.rn.f32 	%f415, %f68, %f413, %f69;
	shl.b32 	%r520, %r522, 1;
	sub.s32 	%r521, %r520, %r522;
	add.s32 	%r522, %r521, 1;
	setp.ne.s32 	%p119, %r522, 8;
	@%p119 bra 	$L__BB0_2;
	ld.param.u64 	%rd225, [_Z12dct2d_kernelPfS_ii_param_1];
	mul.f32 	%f414, %f415, 0f3E800000;
	cvta.to.global.u64 	%rd221, %rd225;
	mul.wide.s32 	%rd222, %r3, 4;
	add.s64 	%rd223, %rd221, %rd222;
	st.global.f32 	[%rd223], %f414;
$L__BB0_100:
	ret;

}
	// .globl	_Z13idct2d_kernelPfS_ii
.visible .entry _Z13idct2d_kernelPfS_ii(
	.param .u64 .ptr .align 1 _Z13idct2d_kernelPfS_ii_param_0,
	.param .u64 .ptr .align 1 _Z13idct2d_kernelPfS_ii_param_1,
	.param .u32 _Z13idct2d_kernelPfS_ii_param_2,
	.param .u32 _Z13idct2d_kernelPfS_ii_param_3
)
{
	.local .align 4 .b8 	__local_depot1[28];
	.reg .b64 	%SP;
	.reg .b64 	%SPL;
	.reg .pred 	%p<105>;
	.reg .b32 	%r<530>;
	.reg .b32 	%f<391>;
	.reg .b64 	%rd<228>;
	.reg .b64 	%fd<61>;
	// demoted variable
	.shared .align 4 .b8 _ZZ13idct2d_kernelPfS_iiE9dct_block[256];
	mov.u64 	%SPL, __local_depot1;
	ld.param.u64 	%rd45, [_Z13idct2d_kernelPfS_ii_param_0];
	ld.param.u32 	%r190, [_Z13idct2d_kernelPfS_ii_param_2];
	ld.param.u32 	%r191, [_Z13idct2d_kernelPfS_ii_param_3];
	add.u64 	%rd1, %SPL, 0;
	add.u64 	%rd2, %SPL, 0;
	mov.u32 	%r193, %ctaid.x;
	shl.b32 	%r194, %r193, 3;
	mov.u32 	%r195, %ctaid.y;
	shl.b32 	%r196, %r195, 3;
	mov.u32 	%r1, %tid.x;
	mov.u32 	%r2, %tid.y;
	add.s32 	%r3, %r194, %r1;
	setp.ge.s32 	%p2, %r3, %r190;
	add.s32 	%r197, %r196, %r2;
	setp.ge.s32 	%p3, %r197, %r191;
	or.pred  	%p4, %p2, %p3;
	@%p4 bra 	$L__BB1_94;
	cvta.to.global.u64 	%rd49, %rd45;
	mad.lo.s32 	%r5, %r190, %r197, %r3;
	mul.wide.s32 	%rd50, %r5, 4;
	add.s64 	%rd51, %rd49, %rd50;
	ld.global.f32 	%f84, [%rd51];
	shl.b32 	%r199, %r2, 5;
	mov.u32 	%r200, _ZZ13idct2d_kernelPfS_iiE9dct_block;
	add.s32 	%r201, %r200, %r199;
	shl.b32 	%r202, %r1, 2;
	add.s32 	%r203, %r201, %r202;
	st.shared.f32 	[%r203], %f84;
	bar.sync 	0;
	shl.b32 	%r204, %r1, 1;
	or.b32  	%r205, %r204, 1;
	mov.f32 	%f375, 0f00000000;
	mul.rn.f32 	%f85, %f375, %f375;
	add.f32 	%f86, %f85, 0f00000000;
	fma.rn.f32 	%f87, %f85, 0f37CBAC00, 0fBAB607ED;
	fma.rn.f32 	%f88, %f87, %f85, 0f3D2AAABB;
	fma.rn.f32 	%f89, %f88, %f85, 0fBEFFFFFF;
	fma.rn.f32 	%f1, %f89, %f86, 0f3F800000;
	cvt.rn.f64.u32 	%fd1, %r205;
	mul.f64 	%fd2, %fd1, 0d400921FB54442D18;
	mul.f64 	%fd3, %fd2, 0d3FB0000000000000;
	cvt.rn.f32.f64 	%f90, %fd3;
	mul.f32 	%f91, %f90, 0f3F22F983;
	cvt.rni.s32.f32 	%r6, %f91;
	cvt.rn.f32.s32 	%f92, %r6;
	fma.rn.f32 	%f93, %f92, 0fBFC90FDA, %f90;
	fma.rn.f32 	%f94, %f92, 0fB3A22168, %f93;
	fma.rn.f32 	%f2, %f92, 0fA7C234C5, %f94;
	mov.b32 	%r206, %f90;
	shr.u32 	%r207, %r206, 23;
	and.b32  	%r208, %r207, 224;
	add.s32 	%r209, %r208, -128;
	shl.b32 	%r210, %r206, 8;
	or.b32  	%r7, %r210, -2147483648;
	shr.u32 	%r211, %r209, 5;
	and.b32  	%r8, %r207, 31;
	mul.wide.u32 	%rd52, %r211, 4;
	sub.s64 	%rd3, %rd2, %rd52;
	or.b32  	%r212, %r202, 2;
	cvt.rn.f64.u32 	%fd4, %r212;
	mul.f64 	%fd5, %fd4, 0d400921FB54442D18;
	mul.f64 	%fd6, %fd5, 0d3FB0000000000000;
	cvt.rn.f32.f64 	%f95, %fd6;
	mul.f32 	%f96, %f95, 0f3F22F983;
	cvt.rni.s32.f32 	%r9, %f96;
	cvt.rn.f32.s32 	%f97, %r9;
	fma.rn.f32 	%f98, %f97, 0fBFC90FDA, %f95;
	fma.rn.f32 	%f99, %f97, 0fB3A22168, %f98;
	fma.rn.f32 	%f3, %f97, 0fA7C234C5, %f99;
	abs.f32 	%f4, %f95;
	mov.b32 	%r213, %f95;
	shr.u32 	%r214, %r213, 23;
	and.b32  	%r215, %r214, 224;
	add.s32 	%r216, %r215, -128;
	shl.b32 	%r217, %r213, 8;
	or.b32  	%r10, %r217, -2147483648;
	shr.u32 	%r218, %r216, 5;
	and.b32  	%r11, %r214, 31;
	mul.wide.u32 	%rd53, %r218, 4;
	sub.s64 	%rd4, %rd2, %rd53;
	mad.lo.s32 	%r219, %r1, 6, 3;
	cvt.rn.f64.u32 	%fd7, %r219;
	mul.f64 	%fd8, %fd7, 0d400921FB54442D18;
	mul.f64 	%fd9, %fd8, 0d3FB0000000000000;
	cvt.rn.f32.f64 	%f100, %fd9;
	mul.f32 	%f101, %f100, 0f3F22F983;
	cvt.rni.s32.f32 	%r12, %f101;
	cvt.rn.f32.s32 	%f102, %r12;
	fma.rn.f32 	%f103, %f102, 0fBFC90FDA, %f100;
	fma.rn.f32 	%f104, %f102, 0fB3A22168, %f103;
	fma.rn.f32 	%f5, %f102, 0fA7C234C5, %f104;
	abs.f32 	%f6, %f100;
	mov.b32 	%r220, %f100;
	shr.u32 	%r221, %r220, 23;
	and.b32  	%r222, %r221, 224;
	add.s32 	%r223, %r222, -128;
	shl.b32 	%r224, %r220, 8;
	or.b32  	%r13, %r224, -2147483648;
	shr.u32 	%r225, %r223, 5;
	and.b32  	%r14, %r221, 31;
	mul.wide.u32 	%rd54, %r225, 4;
	sub.s64 	%rd5, %rd2, %rd54;
	mul.rn.f32 	%f7, %f100, %f375;
	shl.b32 	%r226, %r1, 3;
	or.b32  	%r227, %r226, 4;
	cvt.rn.f64.u32 	%fd10, %r227;
	mul.f64 	%fd11, %fd10, 0d400921FB54442D18;
	mul.f64 	%fd12, %fd11, 0d3FB0000000000000;
	cvt.rn.f32.f64 	%f105, %fd12;
	mul.f32 	%f106, %f105, 0f3F22F983;
	cvt.rni.s32.f32 	%r15, %f106;
	cvt.rn.f32.s32 	%f107, %r15;
	fma.rn.f32 	%f108, %f107, 0fBFC90FDA, %f105;
	fma.rn.f32 	%f109, %f107, 0fB3A22168, %f108;
	fma.rn.f32 	%f8, %f107, 0fA7C234C5, %f109;
	abs.f32 	%f9, %f105;
	mov.b32 	%r228, %f105;
	shr.u32 	%r229, %r228, 23;
	and.b32  	%r230, %r229, 224;
	add.s32 	%r231, %r230, -128;
	shl.b32 	%r232, %r228, 8;
	or.b32  	%r16, %r232, -2147483648;
	shr.u32 	%r233, %r231, 5;
	and.b32  	%r17, %r229, 31;
	mul.wide.u32 	%rd55, %r233, 4;
	sub.s64 	%rd6, %rd2, %rd55;
	mul.rn.f32 	%f10, %f105, %f375;
	mad.lo.s32 	%r234, %r1, 10, 5;
	cvt.rn.f64.u32 	%fd13, %r234;
	mul.f64 	%fd14, %fd13, 0d400921FB54442D18;
	mul.f64 	%fd15, %fd14, 0d3FB0000000000000;
	cvt.rn.f32.f64 	%f110, %fd15;
	mul.f32 	%f111, %f110, 0f3F22F983;
	cvt.rni.s32.f32 	%r18, %f111;
	cvt.rn.f32.s32 	%f112, %r18;
	fma.rn.f32 	%f113, %f112, 0fBFC90FDA, %f110;
	fma.rn.f32 	%f114, %f112, 0fB3A22168, %f113;
	fma.rn.f32 	%f11, %f112, 0fA7C234C5, %f114;
	abs.f32 	%f12, %f110;
	mov.b32 	%r235, %f110;
	shr.u32 	%r236, %r235, 23;
	and.b32  	%r237, %r236, 224;
	add.s32 	%r238, %r237, -128;
	shl.b32 	%r239, %r235, 8;
	or.b32  	%r19, %r239, -2147483648;
	shr.u32 	%r240, %r238, 5;
	and.b32  	%r20, %r236, 31;
	mul.wide.u32 	%rd56, %r240, 4;
	sub.s64 	%rd7, %rd2, %rd56;
	mul.rn.f32 	%f13, %f110, %f375;
	mad.lo.s32 	%r241, %r1, 12, 6;
	cvt.rn.f64.u32 	%fd16, %r241;
	mul.f64 	%fd17, %fd16, 0d400921FB54442D18;
	mul.f64 	%fd18, %fd17, 0d3FB0000000000000;
	cvt.rn.f32.f64 	%f115, %fd18;
	mul.f32 	%f116, %f115, 0f3F22F983;
	cvt.rni.s32.f32 	%r21, %f116;
	cvt.rn.f32.s32 	%f117, %r21;
	fma.rn.f32 	%f118, %f117, 0fBFC90FDA, %f115;
	fma.rn.f32 	%f119, %f117, 0fB3A22168, %f118;
	fma.rn.f32 	%f14, %f117, 0fA7C234C5, %f119;
	abs.f32 	%f15, %f115;
	mov.b32 	%r242, %f115;
	shr.u32 	%r243, %r242, 23;
	and.b32  	%r244, %r243, 224;
	add.s32 	%r245, %r244, -128;
	shl.b32 	%r246, %r242, 8;
	or.b32  	%r22, %r246, -2147483648;
	shr.u32 	%r247, %r245, 5;
	and.b32  	%r23, %r243, 31;
	mul.wide.u32 	%rd57, %r247, 4;
	sub.s64 	%rd8, %rd2, %rd57;
	mul.rn.f32 	%f16, %f115, %f375;
	mad.lo.s32 	%r248, %r1, 14, 7;
	cvt.rn.f64.u32 	%fd19, %r248;
	mul.f64 	%fd20, %fd19, 0d400921FB54442D18;
	mul.f64 	%fd21, %fd20, 0d3FB0000000000000;
	cvt.rn.f32.f64 	%f120, %fd21;
	mul.f32 	%f121, %f120, 0f3F22F983;
	cvt.rni.s32.f32 	%r24, %f121;
	cvt.rn.f32.s32 	%f122, %r24;
	fma.rn.f32 	%f123, %f122, 0fBFC90FDA, %f120;
	fma.rn.f32 	%f124, %f122, 0fB3A22168, %f123;
	fma.rn.f32 	%f17, %f122, 0fA7C234C5, %f124;
	abs.f32 	%f18, %f120;
	mov.b32 	%r249, %f120;
	shr.u32 	%r250, %r249, 23;
	and.b32  	%r251, %r250, 224;
	add.s32 	%r252, %r251, -128;
	shl.b32 	%r253, %r249, 8;
	or.b32  	%r25, %r253, -2147483648;
	shr.u32 	%r254, %r252, 5;
	and.b32  	%r26, %r250, 31;
	mul.wide.u32 	%rd58, %r254, 4;
	sub.s64 	%rd9, %rd2, %rd58;
	mul.rn.f32 	%f19, %f120, %f375;
	mov.b32 	%r469, 0;
$L__BB1_2:
	setp.eq.s32 	%p5, %r469, 0;
	selp.f32 	%f21, 0f3F3504F3, 0f3F800000, %p5;
	shl.b32 	%r255, %r469, 5;
	mov.u32 	%r256, _ZZ13idct2d_kernelPfS_iiE9dct_block;
	add.s32 	%r28, %r256, %r255;
	mov.u32 	%r257, %tid.y;
	mul.lo.s32 	%r258, %r257, %r469;
	shl.b32 	%r259, %r258, 1;
	add.s32 	%r260, %r259, %r469;
	cvt.rn.f64.u32 	%fd22, %r260;
	mul.f64 	%fd23, %fd22, 0d400921FB54442D18;
	mul.f64 	%fd24, %fd23, 0d3FB0000000000000;
	cvt.rn.f32.f64 	%f125, %fd24;
	mul.f32 	%f126, %f125, 0f3F22F983;
	cvt.rni.s32.f32 	%r261, %f126;
	cvt.rn.f32.s32 	%f127, %r261;
	fma.rn.f32 	%f128, %f127, 0fBFC90FDA, %f125;
	fma.rn.f32 	%f129, %f127, 0fB3A22168, %f128;
	fma.rn.f32 	%f130, %f127, 0fA7C234C5, %f129;
	abs.f32 	%f131, %f125;
	setp.ltu.f32 	%p6, %f131, 0f47CE4780;
	setp.eq.f32 	%p7, %f131, 0f7F800000;
	mov.b32 	%r262, %f125;
	shr.u32 	%r263, %r262, 23;
	and.b32  	%r264, %r263, 224;
	add.s32 	%r265, %r264, -128;
	shl.b32 	%r266, %r262, 8;
	or.b32  	%r29, %r266, -2147483648;
	shr.u32 	%r267, %r265, 5;
	and.b32  	%r30, %r263, 31;
	mul.wide.u32 	%rd59, %r267, 4;
	sub.s64 	%rd10, %rd1, %rd59;
	mov.f32 	%f132, 0f00000000;
	mul.rn.f32 	%f133, %f125, %f132;
	ld.shared.f32 	%f134, [%r28];
	mul.f32 	%f135, %f134, 0f3F3504F3;
	mul.f32 	%f22, %f21, %f135;
	or.pred  	%p1, %p6, %p7;
	selp.b32 	%r529, %r261, 0, %p6;
	selp.f32 	%f390, %f130, %f133, %p6;
	mov.u32 	%r473, %r529;
	mov.f32 	%f376, %f390;
	@%p1 bra 	$L__BB1_8;
	mov.b64 	%rd213, 0;
	mov.b32 	%r470, 0;
	mov.u64 	%rd211, __cudart_i2opi_f;
	mov.u64 	%rd212, %rd1;
$L__BB1_4:
	.pragma "nounroll";
	ld.global.nc.u32 	%r269, [%rd211];
	mad.wide.u32 	%rd62, %r269, %r29, %rd213;
	shr.u64 	%rd213, %rd62, 32;
	st.local.u32 	[%rd212], %rd62;
	add.s32 	%r470, %r470, 1;
	add.s64 	%rd212, %rd212, 4;
	add.s64 	%rd211, %rd211, 4;
	setp.ne.s32 	%p8, %r470, 6;
	@%p8 bra 	$L__BB1_4;
	setp.eq.s32 	%p9, %r30, 0;
	st.local.u32 	[%rd1+24], %rd213;
	ld.local.u32 	%r471, [%rd10+24];
	ld.local.u32 	%r472, [%rd10+20];
	@%p9 bra 	$L__BB1_7;
	shf.l.wrap.b32 	%r471, %r472, %r471, %r30;
	ld.local.u32 	%r270, [%rd10+16];
	shf.l.wrap.b32 	%r472, %r270, %r472, %r30;
$L__BB1_7:
	shr.u32 	%r271, %r471, 30;
	shf.l.wrap.b32 	%r272, %r472, %r471, 2;
	shl.b32 	%r273, %r472, 2;
	shr.u32 	%r274, %r272, 31;
	add.s32 	%r473, %r274, %r271;
	shr.s32 	%r275, %r272, 31;
	xor.b32  	%r276, %r275, %r272;
	xor.b32  	%r277, %r275, %r273;
	cvt.u64.u32 	%rd63, %r276;
	shl.b64 	%rd64, %rd63, 32;
	cvt.u64.u32 	%rd65, %r277;
	or.b64  	%rd66, %rd64, %rd65;
	cvt.rn.f64.s64 	%fd25, %rd66;
	mul.f64 	%fd26, %fd25, 0d3BF921FB54442D19;
	cvt.rn.f32.f64 	%f136, %fd26;
	neg.f32 	%f137, %f136;
	setp.lt.s32 	%p10, %r272, 0;
	selp.f32 	%f376, %f137, %f136, %p10;
$L__BB1_8:
	mov.u32 	%r278, %tid.x;
	shl.b32 	%r279, %r278, 1;
	or.b32  	%r280, %r279, 1;
	cvt.rn.f64.u32 	%fd27, %r280;
	mul.f64 	%fd28, %fd27, 0d400921FB54442D18;
	mul.f64 	%fd29, %fd28, 0d3FB0000000000000;
	cvt.rn.f32.f64 	%f138, %fd29;
	abs.f32 	%f139, %f138;
	setp.eq.f32 	%p11, %f139, 0f7F800000;
	setp.ltu.f32 	%p12, %f139, 0f47CE4780;
	add.s32 	%r281, %r473, 1;
	mul.rn.f32 	%f140, %f376, %f376;
	and.b32  	%r282, %r473, 1;
	setp.eq.b32 	%p13, %r282, 1;
	selp.f32 	%f141, %f376, 0f3F800000, %p13;
	fma.rn.f32 	%f142, %f140, %f141, 0f00000000;
	fma.rn.f32 	%f143, %f140, 0f37CBAC00, 0fBAB607ED;
	selp.f32 	%f144, 0fB94D4153, %f143, %p13;
	selp.f32 	%f145, 0f3C0885E4, 0f3D2AAABB, %p13;
	fma.rn.f32 	%f146, %f144, %f140, %f145;
	selp.f32 	%f147, 0fBE2AAAA8, 0fBEFFFFFF, %p13;
	fma.rn.f32 	%f148, %f146, %f140, %f147;
	fma.rn.f32 	%f149, %f148, %f142, %f141;
	and.b32  	%r283, %r281, 2;
	setp.eq.s32 	%p14, %r283, 0;
	mov.f32 	%f150, 0f00000000;
	sub.f32 	%f151, %f150, %f149;
	selp.f32 	%f152, %f149, %f151, %p14;
	mul.f32 	%f153, %f22, %f1;
	fma.rn.f32 	%f26, %f153, %f152, %f375;
	ld.shared.f32 	%f27, [%r28+4];
	or.pred  	%p15, %p12, %p11;
	selp.b32 	%r477, %r6, 0, %p12;
	mul.rn.f32 	%f154, %f138, %f150;
	selp.f32 	%f377, %f2, %f154, %p12;
	@%p15 bra 	$L__BB1_14;
	mov.b64 	%rd214, 0;
	mov.b32 	%r474, 0;
$L__BB1_10:
	.pragma "nounroll";
	mul.wide.u32 	%rd68, %r474, 4;
	mov.u64 	%rd69, __cudart_i2opi_f;
	add.s64 	%rd70, %rd69, %rd68;
	ld.global.nc.u32 	%r285, [%rd70];
	mad.wide.u32 	%rd71, %r285, %r7, %rd214;
	shr.u64 	%rd214, %rd71, 32;
	add.s64 	%rd72, %rd2, %rd68;
	st.local.u32 	[%rd72], %rd71;
	add.s32 	%r474, %r474, 1;
	setp.ne.s32 	%p16, %r474, 6;
	@%p16 bra 	$L__BB1_10;
	setp.eq.s32 	%p17, %r8, 0;
	st.local.u32 	[%rd2+24], %rd214;
	ld.local.u32 	%r475, [%rd3+24];
	ld.local.u32 	%r476, [%rd3+20];
	@%p17 bra 	$L__BB1_13;
	shf.l.wrap.b32 	%r475, %r476, %r475, %r8;
	ld.local.u32 	%r286, [%rd3+16];
	shf.l.wrap.b32 	%r476, %r286, %r476, %r8;
$L__BB1_13:
	shr.u32 	%r287, %r475, 30;
	shf.l.wrap.b32 	%r288, %r476, %r475, 2;
	shl.b32 	%r289, %r476, 2;
	shr.u32 	%r290, %r288, 31;
	add.s32 	%r477, %r290, %r287;
	shr.s32 	%r291, %r288, 31;
	xor.b32  	%r292, %r291, %r288;
	xor.b32  	%r293, %r291, %r289;
	cvt.u64.u32 	%rd73, %r292;
	shl.b64 	%rd74, %rd73, 32;
	cvt.u64.u32 	%rd75, %r293;
	or.b64  	%rd76, %rd74, %rd75;
	cvt.rn.f64.s64 	%fd30, %rd76;
	mul.f64 	%fd31, %fd30, 0d3BF921FB54442D19;
	cvt.rn.f32.f64 	%f155, %fd31;
	neg.f32 	%f156, %f155;
	setp.lt.s32 	%p18, %r288, 0;
	selp.f32 	%f377, %f156, %f155, %p18;
$L__BB1_14:
	add.s32 	%r294, %r477, 1;
	mul.rn.f32 	%f157, %f377, %f377;
	and.b32  	%r295, %r477, 1;
	setp.eq.b32 	%p19, %r295, 1;
	selp.f32 	%f158, %f377, 0f3F800000, %p19;
	fma.rn.f32 	%f159, %f157, %f158, 0f00000000;
	fma.rn.f32 	%f160, %f157, 0f37CBAC00, 0fBAB607ED;
	selp.f32 	%f161, 0fB94D4153, %f160, %p19;
	selp.f32 	%f162, 0f3C0885E4, 0f3D2AAABB, %p19;
	fma.rn.f32 	%f163, %f161, %f157, %f162;
	selp.f32 	%f164, 0fBE2AAAA8, 0fBEFFFFFF, %p19;
	fma.rn.f32 	%f165, %f163, %f157, %f164;
	fma.rn.f32 	%f166, %f165, %f159, %f158;
	and.b32  	%r296, %r294, 2;
	setp.eq.s32 	%p20, %r296, 0;
	mov.f32 	%f167, 0f00000000;
	sub.f32 	%f168, %f167, %f166;
	selp.f32 	%f169, %f166, %f168, %p20;
	mul.f32 	%f170, %f21, %f27;
	mul.f32 	%f31, %f170, %f169;
	mov.u32 	%r481, %r529;
	mov.f32 	%f378, %f390;
	@%p1 bra 	$L__BB1_20;
	mov.b64 	%rd215, 0;
	mov.b32 	%r478, 0;
$L__BB1_16:
	.pragma "nounroll";
	mul.wide.u32 	%rd78, %r478, 4;
	mov.u64 	%rd79, __cudart_i2opi_f;
	add.s64 	%rd80, %rd79, %rd78;
	ld.global.nc.u32 	%r298, [%rd80];
	mad.wide.u32 	%rd81, %r298, %r29, %rd215;
	shr.u64 	%rd215, %rd81, 32;
	add.s64 	%rd82, %rd1, %rd78;
	st.local.u32 	[%rd82], %rd81;
	add.s32 	%r478, %r478, 1;
	setp.ne.s32 	%p21, %r478, 6;
	@%p21 bra 	$L__BB1_16;
	setp.eq.s32 	%p22, %r30, 0;
	st.local.u32 	[%rd1+24], %rd215;
	ld.local.u32 	%r479, [%rd10+24];
	ld.local.u32 	%r480, [%rd10+20];
	@%p22 bra 	$L__BB1_19;
	shf.l.wrap.b32 	%r479, %r480, %r479, %r30;
	ld.local.u32 	%r299, [%rd10+16];
	shf.l.wrap.b32 	%r480, %r299, %r480, %r30;
$L__BB1_19:
	shr.u32 	%r300, %r479, 30;
	shf.l.wrap.b32 	%r301, %r480, %r479, 2;
	shl.b32 	%r302, %r480, 2;
	shr.u32 	%r303, %r301, 31;
	add.s32 	%r481, %r303, %r300;
	shr.s32 	%r304, %r301, 31;
	xor.b32  	%r305, %r304, %r301;
	xor.b32  	%r306, %r304, %r302;
	cvt.u64.u32 	%rd83, %r305;
	shl.b64 	%rd84, %rd83, 32;
	cvt.u64.u32 	%rd85, %r306;
	or.b64  	%rd86, %rd84, %rd85;
	cvt.rn.f64.s64 	%fd32, %rd86;
	mul.f64 	%fd33, %fd32, 0d3BF921FB54442D19;
	cvt.rn.f32.f64 	%f171, %fd33;
	neg.f32 	%f172, %f171;
	setp.lt.s32 	%p23, %r301, 0;
	selp.f32 	%f378, %f172, %f171, %p23;
$L__BB1_20:
	setp.eq.f32 	%p24, %f4, 0f7F800000;
	setp.ltu.f32 	%p25, %f4, 0f47CE4780;
	add.s32 	%r307, %r481, 1;
	mul.rn.f32 	%f173, %f378, %f378;
	and.b32  	%r308, %r481, 1;
	setp.eq.b32 	%p26, %r308, 1;
	selp.f32 	%f174, %f378, 0f3F800000, %p26;
	fma.rn.f32 	%f175, %f173, %f174, 0f00000000;
	fma.rn.f32 	%f176, %f173, 0f37CBAC00, 0fBAB607ED;
	selp.f32 	%f177, 0fB94D4153, %f176, %p26;
	selp.f32 	%f178, 0f3C0885E4, 0f3D2AAABB, %p26;
	fma.rn.f32 	%f179, %f177, %f173, %f178;
	selp.f32 	%f180, 0fBE2AAAA8, 0fBEFFFFFF, %p26;
	fma.rn.f32 	%f181, %f179, %f173, %f180;
	fma.rn.f32 	%f182, %f181, %f175, %f174;
	and.b32  	%r309, %r307, 2;
	setp.eq.s32 	%p27, %r309, 0;
	mov.f32 	%f183, 0f00000000;
	sub.f32 	%f184, %f183, %f182;
	selp.f32 	%f185, %f182, %f184, %p27;
	fma.rn.f32 	%f34, %f31, %f185, %f26;
	ld.shared.f32 	%f35, [%r28+8];
	or.pred  	%p28, %p25, %p24;
	selp.b32 	%r485, %r9, 0, %p25;
	mov.u32 	%r310, %tid.x;
	shl.b32 	%r311, %r310, 2;
	or.b32  	%r312, %r311, 2;
	cvt.rn.f64.u32 	%fd34, %r312;
	mul.f64 	%fd35, %fd34, 0d400921FB54442D18;
	mul.f64 	%fd36, %fd35, 0d3FB0000000000000;
	cvt.rn.f32.f64 	%f186, %fd36;
	mul.rn.f32 	%f187, %f186, %f183;
	selp.f32 	%f379, %f3, %f187, %p25;
	@%p28 bra 	$L__BB1_26;
	mov.b64 	%rd216, 0;
	mov.b32 	%r482, 0;
$L__BB1_22:
	.pragma "nounroll";
	mul.wide.u32 	%rd88, %r482, 4;
	mov.u64 	%rd89, __cudart_i2opi_f;
	add.s64 	%rd90, %rd89, %rd88;
	ld.global.nc.u32 	%r314, [%rd90];
	mad.wide.u32 	%rd91, %r314, %r10, %rd216;
	shr.u64 	%rd216, %rd91, 32;
	add.s64 	%rd92, %rd2, %rd88;
	st.local.u32 	[%rd92], %rd91;
	add.s32 	%r482, %r482, 1;
	setp.ne.s32 	%p29, %r482, 6;
	@%p29 bra 	$L__BB1_22;
	setp.eq.s32 	%p30, %r11, 0;
	st.local.u32 	[%rd2+24], %rd216;
	ld.local.u32 	%r483, [%rd4+24];
	ld.local.u32 	%r484, [%rd4+20];
	@%p30 bra 	$L__BB1_25;
	shf.l.wrap.b32 	%r483, %r484, %r483, %r11;
	ld.local.u32 	%r315, [%rd4+16];
	shf.l.wrap.b32 	%r484, %r315, %r484, %r11;
$L__BB1_25:
	shr.u32 	%r316, %r483, 30;
	shf.l.wrap.b32 	%r317, %r484, %r483, 2;
	shl.b32 	%r318, %r484, 2;
	shr.u32 	%r319, %r317, 31;
	add.s32 	%r485, %r319, %r316;
	shr.s32 	%r320, %r317, 31;
	xor.b32  	%r321, %r320, %r317;
	xor.b32  	%r322, %r320, %r318;
	cvt.u64.u32 	%rd93, %r321;
	shl.b64 	%rd94, %rd93, 32;
	cvt.u64.u32 	%rd95, %r322;
	or.b64  	%rd96, %rd94, %rd95;
	cvt.rn.f64.s64 	%fd37, %rd96;
	mul.f64 	%fd38, %fd37, 0d3BF921FB54442D19;
	cvt.rn.f32.f64 	%f188, %fd38;
	neg.f32 	%f189, %f188;
	setp.lt.s32 	%p31, %r317, 0;
	selp.f32 	%f379, %f189, %f188, %p31;
$L__BB1_26:
	add.s32 	%r323, %r485, 1;
	mul.rn.f32 	%f190, %f379, %f379;
	and.b32  	%r324, %r485, 1;
	setp.eq.b32 	%p32, %r324, 1;
	selp.f32 	%f191, %f379, 0f3F800000, %p32;
	fma.rn.f32 	%f192, %f190, %f191, 0f00000000;
	fma.rn.f32 	%f193, %f190, 0f37CBAC00, 0fBAB607ED;
	selp.f32 	%f194, 0fB94D4153, %f193, %p32;
	selp.f32 	%f195, 0f3C0885E4, 0f3D2AAABB, %p32;
	fma.rn.f32 	%f196, %f194, %f190, %f195;
	selp.f32 	%f197, 0fBE2AAAA8, 0fBEFFFFFF, %p32;
	fma.rn.f32 	%f198, %f196, %f190, %f197;
	fma.rn.f32 	%f199, %f198, %f192, %f191;
	and.b32  	%r325, %r323, 2;
	setp.eq.s32 	%p33, %r325, 0;
	mov.f32 	%f200, 0f00000000;
	sub.f32 	%f201, %f200, %f199;
	selp.f32 	%f202, %f199, %f201, %p33;
	mul.f32 	%f203, %f21, %f35;
	mul.f32 	%f39, %f203, %f202;
	mov.u32 	%r489, %r529;
	mov.f32 	%f380, %f390;
	@%p1 bra 	$L__BB1_32;
	mov.b64 	%rd217, 0;
	mov.b32 	%r486, 0;
$L__BB1_28:
	.pragma "nounroll";
	mul.wide.u32 	%rd98, %r486, 4;
	mov.u64 	%rd99, __cudart_i2opi_f;
	add.s64 	%rd100, %rd99, %rd98;
	ld.global.nc.u32 	%r327, [%rd100];
	mad.wide.u32 	%rd101, %r327, %r29, %rd217;
	shr.u64 	%rd217, %rd101, 32;
	add.s64 	%rd102, %rd1, %rd98;
	st.local.u32 	[%rd102], %rd101;
	add.s32 	%r486, %r486, 1;
	setp.ne.s32 	%p34, %r486, 6;
	@%p34 bra 	$L__BB1_28;
	setp.eq.s32 	%p35, %r30, 0;
	st.local.u32 	[%rd1+24], %rd217;
	ld.local.u32 	%r487, [%rd10+24];
	ld.local.u32 	%r488, [%rd10+20];
	@%p35 bra 	$L__BB1_31;
	shf.l.wrap.b32 	%r487, %r488, %r487, %r30;
	ld.local.u32 	%r328, [%rd10+16];
	shf.l.wrap.b32 	%r488, %r328, %r488, %r30;
$L__BB1_31:
	shr.u32 	%r329, %r487, 30;
	shf.l.wrap.b32 	%r330, %r488, %r487, 2;
	shl.b32 	%r331, %r488, 2;
	shr.u32 	%r332, %r330, 31;
	add.s32 	%r489, %r332, %r329;
	shr.s32 	%r333, %r330, 31;
	xor.b32  	%r334, %r333, %r330;
	xor.b32  	%r335, %r333, %r331;
	cvt.u64.u32 	%rd103, %r334;
	shl.b64 	%rd104, %rd103, 32;
	cvt.u64.u32 	%rd105, %r335;
	or.b64  	%rd106, %rd104, %rd105;
	cvt.rn.f64.s64 	%fd39, %rd106;
	mul.f64 	%fd40, %fd39, 0d3BF921FB54442D19;
	cvt.rn.f32.f64 	%f204, %fd40;
	neg.f32 	%f205, %f204;
	setp.lt.s32 	%p36, %r330, 0;
	selp.f32 	%f380, %f205, %f204, %p36;
$L__BB1_32:
	setp.eq.f32 	%p37, %f6, 0f7F800000;
	setp.ltu.f32 	%p38, %f6, 0f47CE4780;
	add.s32 	%r336, %r489, 1;
	mul.rn.f32 	%f206, %f380, %f380;
	and.b32  	%r337, %r489, 1;
	setp.eq.b32 	%p39, %r337, 1;
	selp.f32 	%f207, %f380, 0f3F800000, %p39;
	fma.rn.f32 	%f208, %f206, %f207, 0f00000000;
	fma.rn.f32 	%f209, %f206, 0f37CBAC00, 0fBAB607ED;
	selp.f32 	%f210, 0fB94D4153, %f209, %p39;
	selp.f32 	%f211, 0f3C0885E4, 0f3D2AAABB, %p39;
	fma.rn.f32 	%f212, %f210, %f206, %f211;
	selp.f32 	%f213, 0fBE2AAAA8, 0fBEFFFFFF, %p39;
	fma.rn.f32 	%f214, %f212, %f206, %f213;
	fma.rn.f32 	%f215, %f214, %f208, %f207;
	and.b32  	%r338, %r336, 2;
	setp.eq.s32 	%p40, %r338, 0;
	mov.f32 	%f216, 0f00000000;
	sub.f32 	%f217, %f216, %f215;
	selp.f32 	%f218, %f215, %f217, %p40;
	fma.rn.f32 	%f42, %f39, %f218, %f34;
	ld.shared.f32 	%f43, [%r28+12];
	or.pred  	%p41, %p38, %p37;
	selp.b32 	%r493, %r12, 0, %p38;
	selp.f32 	%f381, %f5, %f7, %p38;
	@%p41 bra 	$L__BB1_38;
	mov.b64 	%rd218, 0;
	mov.b32 	%r490, 0;
$L__BB1_34:
	.pragma "nounroll";
	mul.wide.u32 	%rd108, %r490, 4;
	mov.u64 	%rd109, __cudart_i2opi_f;
	add.s64 	%rd110, %rd109, %rd108;
	ld.global.nc.u32 	%r340, [%rd110];
	mad.wide.u32 	%rd111, %r340, %r13, %rd218;
	shr.u64 	%rd218, %rd111, 32;
	add.s64 	%rd112, %rd2, %rd108;
	st.local.u32 	[%rd112], %rd111;
	add.s32 	%r490, %r490, 1;
	setp.ne.s32 	%p42, %r490, 6;
	@%p42 bra 	$L__BB1_34;
	setp.eq.s32 	%p43, %r14, 0;
	st.local.u32 	[%rd2+24], %rd218;
	ld.local.u32 	%r491, [%rd5+24];
	ld.local.u32 	%r492, [%rd5+20];
	@%p43 bra 	$L__BB1_37;
	shf.l.wrap.b32 	%r491, %r492, %r491, %r14;
	ld.local.u32 	%r341, [%rd5+16];
	shf.l.wrap.b32 	%r492, %r341, %r492, %r14;
$L__BB1_37:
	shr.u32 	%r342, %r491, 30;
	shf.l.wrap.b32 	%r343, %r492, %r491, 2;
	shl.b32 	%r344, %r492, 2;
	shr.u32 	%r345, %r343, 31;
	add.s32 	%r493, %r345, %r342;
	shr.s32 	%r346, %r343, 31;
	xor.b32  	%r347, %r346, %r343;
	xor.b32  	%r348, %r346, %r344;
	cvt.u64.u32 	%rd113, %r347;
	shl.b64 	%rd114, %rd113, 32;
	cvt.u64.u32 	%rd115, %r348;
	or.b64  	%rd116, %rd114, %rd115;
	cvt.rn.f64.s64 	%fd41, %rd116;
	mul.f64 	%fd42, %fd41, 0d3BF921FB54442D19;
	cvt.rn.f32.f64 	%f219, %fd42;
	neg.f32 	%f220, %f219;
	setp.lt.s32 	%p44, %r343, 0;
	selp.f32 	%f381, %f220, %f219, %p44;
$L__BB1_38:
	add.s32 	%r349, %r493, 1;
	mul.rn.f32 	%f221, %f381, %f381;
	and.b32  	%r350, %r493, 1;
	setp.eq.b32 	%p45, %r350, 1;
	selp.f32 	%f222, %f381, 0f3F800000, %p45;
	fma.rn.f32 	%f223, %f221, %f222, 0f00000000;
	fma.rn.f32 	%f224, %f221, 0f37CBAC00, 0fBAB607ED;
	selp.f32 	%f225, 0fB94D4153, %f224, %p45;
	selp.f32 	%f226, 0f3C0885E4, 0f3D2AAABB, %p45;
	fma.rn.f32 	%f227, %f225, %f221, %f226;
	selp.f32 	%f228, 0fBE2AAAA8, 0fBEFFFFFF, %p45;
	fma.rn.f32 	%f229, %f227, %f221, %f228;
	fma.rn.f32 	%f230, %f229, %f223, %f222;
	and.b32  	%r351, %r349, 2;
	setp.eq.s32 	%p46, %r351, 0;
	mov.f32 	%f231, 0f00000000;
	sub.f32 	%f232, %f231, %f230;
	selp.f32 	%f233, %f230, %f232, %p46;
	mul.f32 	%f234, %f21, %f43;
	mul.f32 	%f47, %f234, %f233;
	mov.u32 	%r497, %r529;
	mov.f32 	%f382, %f390;
	@%p1 bra 	$L__BB1_44;
	mov.b64 	%rd219, 0;
	mov.b32 	%r494, 0;
$L__BB1_40:
	.pragma "nounroll";
	mul.wide.u32 	%rd118, %r494, 4;
	mov.u64 	%rd119, __cudart_i2opi_f;
	add.s64 	%rd120, %rd119, %rd118;
	ld.global.nc.u32 	%r353, [%rd120];
	mad.wide.u32 	%rd121, %r353, %r29, %rd219;
	shr.u64 	%rd219, %rd121, 32;
	add.s64 	%rd122, %rd1, %rd118;
	st.local.u32 	[%rd122], %rd121;
	add.s32 	%r494, %r494, 1;
	setp.ne.s32 	%p47, %r494, 6;
	@%p47 bra 	$L__BB1_40;
	setp.eq.s32 	%p48, %r30, 0;
	st.local.u32 	[%rd1+24], %rd219;
	ld.local.u32 	%r495, [%rd10+24];
	ld.local.u32 	%r496, [%rd10+20];
	@%p48 bra 	$L__BB1_43;
	shf.l.wrap.b32 	%r495, %r496, %r495, %r30;
	ld.local.u32 	%r354, [%rd10+16];
	shf.l.wrap.b32 	%r496, %r354, %r496, %r30;
$L__BB1_43:
	shr.u32 	%r355, %r495, 30;
	shf.l.wrap.b32 	%r356, %r496, %r495, 2;
	shl.b32 	%r357, %r496, 2;
	shr.u32 	%r358, %r356, 31;
	add.s32 	%r497, %r358, %r355;
	shr.s32 	%r359, %r356, 31;
	xor.b32  	%r360, %r359, %r356;
	xor.b32  	%r361, %r359, %r357;
	cvt.u64.u32 	%rd123, %r360;
	shl.b64 	%rd124, %rd123, 32;
	cvt.u64.u32 	%rd125, %r361;
	or.b64  	%rd126, %rd124, %rd125;
	cvt.rn.f64.s64 	%fd43, %rd126;
	mul.f64 	%fd44, %fd43, 0d3BF921FB54442D19;
	cvt.rn.f32.f64 	%f235, %fd44;
	neg.f32 	%f236, %f235;
	setp.lt.s32 	%p49, %r356, 0;
	selp.f32 	%f382, %f236, %f235, %p49;
$L__BB1_44:
	setp.eq.f32 	%p50, %f9, 0f7F800000;
	setp.ltu.f32 	%p51, %f9, 0f47CE4780;
	add.s32 	%r362, %r497, 1;
	mul.rn.f32 	%f237, %f382, %f382;
	and.b32  	%r363, %r497, 1;
	setp.eq.b32 	%p52, %r363, 1;
	selp.f32 	%f238, %f382, 0f3F800000, %p52;
	fma.rn.f32 	%f239, %f237, %f238, 0f00000000;
	fma.rn.f32 	%f240, %f237, 0f37CBAC00, 0fBAB607ED;
	selp.f32 	%f241, 0fB94D4153, %f240, %p52;
	selp.f32 	%f242, 0f3C0885E4, 0f3D2AAABB, %p52;
	fma.rn.f32 	%f243, %f241, %f237, %f242;
	selp.f32 	%f244, 0fBE2AAAA8, 0fBEFFFFFF, %p52;
	fma.rn.f32 	%f245, %f243, %f237, %f244;
	fma.rn.f32 	%f246, %f245, %f239, %f238;
	and.b32  	%r364, %r362, 2;
	setp.eq.s32 	%p53, %r364, 0;
	mov.f32 	%f247, 0f00000000;
	sub.f32 	%f248, %f247, %f246;
	selp.f32 	%f249, %f246, %f248, %p53;
	fma.rn.f32 	%f50, %f47, %f249, %f42;
	ld.shared.f32 	%f51, [%r28+16];
	or.pred  	%p54, %p51, %p50;
	selp.b32 	%r501, %r15, 0, %p51;
	selp.f32 	%f383, %f8, %f10, %p51;
	@%p54 bra 	$L__BB1_50;
	mov.b64 	%rd220, 0;
	mov.b32 	%r498, 0;
$L__BB1_46:
	.pragma "nounroll";
	mul.wide.u32 	%rd128, %r498, 4;
	mov.u64 	%rd129, __cudart_i2opi_f;
	add.s64 	%rd130, %rd129, %rd128;
	ld.global.nc.u32 	%r366, [%rd130];
	mad.wide.u32 	%rd131, %r366, %r16, %rd220;
	shr.u64 	%rd220, %rd131, 32;
	add.s64 	%rd132, %rd2, %rd128;
	st.local.u32 	[%rd132], %rd131;
	add.s32 	%r498, %r498, 1;
	setp.ne.s32 	%p55, %r498, 6;
	@%p55 bra 	$L__BB1_46;
	setp.eq.s32 	%p56, %r17, 0;
	st.local.u32 	[%rd2+24], %rd220;
	ld.local.u32 	%r499, [%rd6+24];
	ld.local.u32 	%r500, [%rd6+20];
	@%p56 bra 	$L__BB1_49;
	shf.l.wrap.b32 	%r499, %r500, %r499, %r17;
	ld.local.u32 	%r367, [%rd6+16];
	shf.l.wrap.b32 	%r500, %r367, %r500, %r17;
$L__BB1_49:
	shr.u32 	%r368, %r499, 30;
	shf.l.wrap.b32 	%r369, %r500, %r499, 2;
	shl.b32 	%r370, %r500, 2;
	shr.u32 	%r371, %r369, 31;
	add.s32 	%r501, %r371, %r368;
	shr.s32 	%r372, %r369, 31;
	xor.b32  	%r373, %r372, %r369;
	xor.b32  	%r374, %r372, %r370;
	cvt.u64.u32 	%rd133, %r373;
	shl.b64 	%rd134, %rd133, 32;
	cvt.u64.u32 	%rd135, %r374;
	or.b64  	%rd136, %rd134, %rd135;
	cvt.rn.f64.s64 	%fd45, %rd136;
	mul.f64 	%fd46, %fd45, 0d3BF921FB54442D19;
	cvt.rn.f32.f64 	%f250, %fd46;
	neg.f32 	%f251, %f250;
	setp.lt.s32 	%p57, %r369, 0;
	selp.f32 	%f383, %f251, %f250, %p57;
$L__BB1_50:
	add.s32 	%r375, %r501, 1;
	mul.rn.f32 	%f252, %f383, %f383;
	and.b32  	%r376, %r501, 1;
	setp.eq.b32 	%p58, %r376, 1;
	selp.f32 	%f253, %f383, 0f3F800000, %p58;
	fma.rn.f32 	%f254, %f252, %f253, 0f00000000;
	fma.rn.f32 	%f255, %f252, 0f37CBAC00, 0fBAB607ED;
	selp.f32 	%f256, 0fB94D4153, %f255, %p58;
	selp.f32 	%f257, 0f3C0885E4, 0f3D2AAABB, %p58;
	fma.rn.f32 	%f258, %f256, %f252, %f257;
	selp.f32 	%f259, 0fBE2AAAA8, 0fBEFFFFFF, %p58;
	fma.rn.f32 	%f260, %f258, %f252, %f259;
	fma.rn.f32 	%f261, %f260, %f254, %f253;
	and.b32  	%r377, %r375, 2;
	setp.eq.s32 	%p59, %r377, 0;
	mov.f32 	%f262, 0f00000000;
	sub.f32 	%f263, %f262, %f261;
	selp.f32 	%f264, %f261, %f263, %p59;
	mul.f32 	%f265, %f21, %f51;
	mul.f32 	%f55, %f265, %f264;
	mov.u32 	%r505, %r529;
	mov.f32 	%f384, %f390;
	@%p1 bra 	$L__BB1_56;
	mov.b64 	%rd221, 0;
	mov.b32 	%r502, 0;
$L__BB1_52:
	.pragma "nounroll";
	mul.wide.u32 	%rd138, %r502, 4;
	mov.u64 	%rd139, __cudart_i2opi_f;
	add.s64 	%rd140, %rd139, %rd138;
	ld.global.nc.u32 	%r379, [%rd140];
	mad.wide.u32 	%rd141, %r379, %r29, %rd221;
	shr.u64 	%rd221, %rd141, 32;
	add.s64 	%rd142, %rd1, %rd138;
	st.local.u32 	[%rd142], %rd141;
	add.s32 	%r502, %r502, 1;
	setp.ne.s32 	%p60, %r502, 6;
	@%p60 bra 	$L__BB1_52;
	setp.eq.s32 	%p61, %r30, 0;
	st.local.u32 	[%rd1+24], %rd221;
	ld.local.u32 	%r503, [%rd10+24];
	ld.local.u32 	%r504, [%rd10+20];
	@%p61 bra 	$L__BB1_55;
	shf.l.wrap.b32 	%r503, %r504, %r503, %r30;
	ld.local.u32 	%r380, [%rd10+16];
	shf.l.wrap.b32 	%r504, %r380, %r504, %r30;
$L__BB1_55:
	shr.u32 	%r381, %r503, 30;
	shf.l.wrap.b32 	%r382, %r504, %r503, 2;
	shl.b32 	%r383, %r504, 2;
	shr.u32 	%r384, %r382, 31;
	add.s32 	%r505, %r384, %r381;
	shr.s32 	%r385, %r382, 31;
	xor.b32  	%r386, %r385, %r382;
	xor.b32  	%r387, %r385, %r383;
	cvt.u64.u32 	%rd143, %r386;
	shl.b64 	%rd144, %rd143, 32;
	cvt.u64.u32 	%rd145, %r387;
	or.b64  	%rd146, %rd144, %rd145;
	cvt.rn.f64.s64 	%fd47, %rd146;
	mul.f64 	%fd48, %fd47, 0d3BF921FB54442D19;
	cvt.rn.f32.f64 	%f266, %fd48;
	neg.f32 	%f267, %f266;
	setp.lt.s32 	%p62, %r382, 0;
	selp.f32 	%f384, %f267, %f266, %p62;
$L__BB1_56:
	setp.eq.f32 	%p63, %f12, 0f7F800000;
	setp.ltu.f32 	%p64, %f12, 0f47CE4780;
	add.s32 	%r388, %r505, 1;
	mul.rn.f32 	%f268, %f384, %f384;
	and.b32  	%r389, %r505, 1;
	setp.eq.b32 	%p65, %r389, 1;
	selp.f32 	%f269, %f384, 0f3F800000, %p65;
	fma.rn.f32 	%f270, %f268, %f269, 0f00000000;
	fma.rn.f32 	%f271, %f268, 0f37CBAC00, 0fBAB607ED;
	selp.f32 	%f272, 0fB94D4153, %f271, %p65;
	selp.f32 	%f273, 0f3C0885E4, 0f3D2AAABB, %p65;
	fma.rn.f32 	%f274, %f272, %f268, %f273;
	selp.f32 	%f275, 0fBE2AAAA8, 0fBEFFFFFF, %p65;
	fma.rn.f32 	%f276, %f274, %f268, %f275;
	fma.rn.f32 	%f277, %f276, %f270, %f269;
	and.b32  	%r390, %r388, 2;
	setp.eq.s32 	%p66, %r390, 0;
	mov.f32 	%f278, 0f00000000;
	sub.f32 	%f279, %f278, %f277;
	selp.f32 	%f280, %f277, %f279, %p66;
	fma.rn.f32 	%f58, %f55, %f280, %f50;
	ld.shared.f32 	%f59, [%r28+20];
	or.pred  	%p67, %p64, %p63;
	selp.b32 	%r509, %r18, 0, %p64;
	selp.f32 	%f385, %f11, %f13, %p64;
	@%p67 bra 	$L__BB1_62;
	mov.b64 	%rd222, 0;
	mov.b32 	%r506, 0;
$L__BB1_58:
	.pragma "nounroll";
	mul.wide.u32 	%rd148, %r506, 4;
	mov.u64 	%rd149, __cudart_i2opi_f;
	add.s64 	%rd150, %rd149, %rd148;
	ld.global.nc.u32 	%r392, [%rd150];
	mad.wide.u32 	%rd151, %r392, %r19, %rd222;
	shr.u64 	%rd222, %rd151, 32;
	add.s64 	%rd152, %rd2, %rd148;
	st.local.u32 	[%rd152], %rd151;
	add.s32 	%r506, %r506, 1;
	setp.ne.s32 	%p68, %r506, 6;
	@%p68 bra 	$L__BB1_58;
	setp.eq.s32 	%p69, %r20, 0;
	st.local.u32 	[%rd2+24], %rd222;
	ld.local.u32 	%r507, [%rd7+24];
	ld.local.u32 	%r508, [%rd7+20];
	@%p69 bra 	$L__BB1_61;
	shf.l.wrap.b32 	%r507, %r508, %r507, %r20;
	ld.local.u32 	%r393, [%rd7+16];
	shf.l.wrap.b32 	%r508, %r393, %r508, %r20;
$L__BB1_61:
	shr.u32 	%r394, %r507, 30;
	shf.l.wrap.b32 	%r395, %r508, %r507, 2;
	shl.b32 	%r396, %r508, 2;
	shr.u32 	%r397, %r395, 31;
	add.s32 	%r509, %r397, %r394;
	shr.s32 	%r398, %r395, 31;
	xor.b32  	%r399, %r398, %r395;
	xor.b32  	%r400, %r398, %r396;
	cvt.u64.u32 	%rd153, %r399;
	shl.b64 	%rd154, %rd153, 32;
	cvt.u64.u32 	%rd155, %r400;
	or.b64  	%rd156, %rd154, %rd155;
	cvt.rn.f64.s64 	%fd49, %rd156;
	mul.f64 	%fd50, %fd49, 0d3BF921FB54442D19;
	cvt.rn.f32.f64 	%f281, %fd50;
	neg.f32 	%f282, %f281;
	setp.lt.s32 	%p70, %r395, 0;
	selp.f32 	%f385, %f282, %f281, %p70;
$L__BB1_62:
	add.s32 	%r401, %r509, 1;
	mul.rn.f32 	%f283, %f385, %f385;
	and.b32  	%r402, %r509, 1;
	setp.eq.b32 	%p71, %r402, 1;
	selp.f32 	%f284, %f385, 0f3F800000, %p71;
	fma.rn.f32 	%f285, %f283, %f284, 0f00000000;
	fma.rn.f32 	%f286, %f283, 0f37CBAC00, 0fBAB607ED;
	selp.f32 	%f287, 0fB94D4153, %f286, %p71;
	selp.f32 	%f288, 0f3C0885E4, 0f3D2AAABB, %p71;
	fma.rn.f32 	%f289, %f287, %f283, %f288;
	selp.f32 	%f290, 0fBE2AAAA8, 0fBEFFFFFF, %p71;
	fma.rn.f32 	%f291, %f289, %f283, %f290;
	fma.rn.f32 	%f292, %f291, %f285, %f284;
	and.b32  	%r403, %r401, 2;
	setp.eq.s32 	%p72, %r403, 0;
	mov.f32 	%f293, 0f00000000;
	sub.f32 	%f294, %f293, %f292;
	selp.f32 	%f295, %f292, %f294, %p72;
	mul.f32 	%f296, %f21, %f59;
	mul.f32 	%f63, %f296, %f295;
	mov.u32 	%r513, %r529;
	mov.f32 	%f386, %f390;
	@%p1 bra 	$L__BB1_68;
	mov.b64 	%rd223, 0;
	mov.b32 	%r510, 0;
$L__BB1_64:
	.pragma "nounroll";
	mul.wide.u32 	%rd158, %r510, 4;
	mov.u64 	%rd159, __cudart_i2opi_f;
	add.s64 	%rd160, %rd159, %rd158;
	ld.global.nc.u32 	%r405, [%rd160];
	mad.wide.u32 	%rd161, %r405, %r29, %rd223;
	shr.u64 	%rd223, %rd161, 32;
	add.s64 	%rd162, %rd1, %rd158;
	st.local.u32 	[%rd162], %rd161;
	add.s32 	%r510, %r510, 1;
	setp.ne.s32 	%p73, %r510, 6;
	@%p73 bra 	$L__BB1_64;
	setp.eq.s32 	%p74, %r30, 0;
	st.local.u32 	[%rd1+24], %rd223;
	ld.local.u32 	%r511, [%rd10+24];
	ld.local.u32 	%r512, [%rd10+20];
	@%p74 bra 	$L__BB1_67;
	shf.l.wrap.b32 	%r511, %r512, %r511, %r30;
	ld.local.u32 	%r406, [%rd10+16];
	shf.l.wrap.b32 	%r512, %r406, %r512, %r30;
$L__BB1_67:
	shr.u32 	%r407, %r511, 30;
	shf.l.wrap.b32 	%r408, %r512, %r511, 2;
	shl.b32 	%r409, %r512, 2;
	shr.u32 	%r410, %r408, 31;
	add.s32 	%r513, %r410, %r407;
	shr.s32 	%r411, %r408, 31;
	xor.b32  	%r412, %r411, %r408;
	xor.b32  	%r413, %r411, %r409;
	cvt.u64.u32 	%rd163, %r412;
	shl.b64 	%rd164, %rd163, 32;
	cvt.u64.u32 	%rd165, %r413;
	or.b64  	%rd166, %rd164, %rd165;
	cvt.rn.f64.s64 	%fd51, %rd166;
	mul.f64 	%fd52, %fd51, 0d3BF921FB54442D19;
	cvt.rn.f32.f64 	%f297, %fd52;
	neg.f32 	%f298, %f297;
	setp.lt.s32 	%p75, %r408, 0;
	selp.f32 	%f386, %f298, %f297, %p75;
$L__BB1_68:
	setp.eq.f32 	%p76, %f15, 0f7F800000;
	setp.ltu.f32 	%p77, %f15, 0f47CE4780;
	add.s32 	%r414, %r513, 1;
	mul.rn.f32 	%f299, %f386, %f386;
	and.b32  	%r415, %r513, 1;
	setp.eq.b32 	%p78, %r415, 1;
	selp.f32 	%f300, %f386, 0f3F800000, %p78;
	fma.rn.f32 	%f301, %f299, %f300, 0f00000000;
	fma.rn.f32 	%f302, %f299, 0f37CBAC00, 0fBAB607ED;
	selp.f32 	%f303, 0fB94D4153, %f302, %p78;
	selp.f32 	%f304, 0f3C0885E4, 0f3D2AAABB, %p78;
	fma.rn.f32 	%f305, %f303, %f299, %f304;
	selp.f32 	%f306, 0fBE2AAAA8, 0fBEFFFFFF, %p78;
	fma.rn.f32 	%f307, %f305, %f299, %f306;
	fma.rn.f32 	%f308, %f307, %f301, %f300;
	and.b32  	%r416, %r414, 2;
	setp.eq.s32 	%p79, %r416, 0;
	mov.f32 	%f309, 0f00000000;
	sub.f32 	%f310, %f309, %f308;
	selp.f32 	%f311, %f308, %f310, %p79;
	fma.rn.f32 	%f66, %f63, %f311, %f58;
	ld.shared.f32 	%f67, [%r28+24];
	or.pred  	%p80, %p77, %p76;
	selp.b32 	%r517, %r21, 0, %p77;
	selp.f32 	%f387, %f14, %f16, %p77;
	@%p80 bra 	$L__BB1_74;
	mov.b64 	%rd224, 0;
	mov.b32 	%r514, 0;
$L__BB1_70:
	.pragma "nounroll";
	mul.wide.u32 	%rd168, %r514, 4;
	mov.u64 	%rd169, __cudart_i2opi_f;
	add.s64 	%rd170, %rd169, %rd168;
	ld.global.nc.u32 	%r418, [%rd170];
	mad.wide.u32 	%rd171, %r418, %r22, %rd224;
	shr.u64 	%rd224, %rd171, 32;
	add.s64 	%rd172, %rd2, %rd168;
	st.local.u32 	[%rd172], %rd171;
	add.s32 	%r514, %r514, 1;
	setp.ne.s32 	%p81, %r514, 6;
	@%p81 bra 	$L__BB1_70;
	setp.eq.s32 	%p82, %r23, 0;
	st.local.u32 	[%rd2+24], %rd224;
	ld.local.u32 	%r515, [%rd8+24];
	ld.local.u32 	%r516, [%rd8+20];
	@%p82 bra 	$L__BB1_73;
	shf.l.wrap.b32 	%r515, %r516, %r515, %r23;
	ld.local.u32 	%r419, [%rd8+16];
	shf.l.wrap.b32 	%r516, %r419, %r516, %r23;
$L__BB1_73:
	shr.u32 	%r420, %r515, 30;
	shf.l.wrap.b32 	%r421, %r516, %r515, 2;
	shl.b32 	%r422, %r516, 2;
	shr.u32 	%r423, %r421, 31;
	add.s32 	%r517, %r423, %r420;
	shr.s32 	%r424, %r421, 31;
	xor.b32  	%r425, %r424, %r421;
	xor.b32  	%r426, %r424, %r422;
	cvt.u64.u32 	%rd173, %r425;
	shl.b64 	%rd174, %rd173, 32;
	cvt.u64.u32 	%rd175, %r426;
	or.b64  	%rd176, %rd174, %rd175;
	cvt.rn.f64.s64 	%fd53, %rd176;
	mul.f64 	%fd54, %fd53, 0d3BF921FB54442D19;
	cvt.rn.f32.f64 	%f312, %fd54;
	neg.f32 	%f313, %f312;
	setp.lt.s32 	%p83, %r421, 0;
	selp.f32 	%f387, %f313, %f312, %p83;
$L__BB1_74:
	add.s32 	%r427, %r517, 1;
	mul.rn.f32 	%f314, %f387, %f387;
	and.b32  	%r428, %r517, 1;
	setp.eq.b32 	%p84, %r428, 1;
	selp.f32 	%f315, %f387, 0f3F800000, %p84;
	fma.rn.f32 	%f316, %f314, %f315, 0f00000000;
	fma.rn.f32 	%f317, %f314, 0f37CBAC00, 0fBAB607ED;
	selp.f32 	%f318, 0fB94D4153, %f317, %p84;
	selp.f32 	%f319, 0f3C0885E4, 0f3D2AAABB, %p84;
	fma.rn.f32 	%f320, %f318, %f314, %f319;
	selp.f32 	%f321, 0fBE2AAAA8, 0fBEFFFFFF, %p84;
	fma.rn.f32 	%f322, %f320, %f314, %f321;
	fma.rn.f32 	%f323, %f322, %f316, %f315;
	and.b32  	%r429, %r427, 2;
	setp.eq.s32 	%p85, %r429, 0;
	mov.f32 	%f324, 0f00000000;
	sub.f32 	%f325, %f324, %f323;
	selp.f32 	%f326, %f323, %f325, %p85;
	mul.f32 	%f327, %f21, %f67;
	mul.f32 	%f71, %f327, %f326;
	mov.u32 	%r521, %r529;
	mov.f32 	%f388, %f390;
	@%p1 bra 	$L__BB1_80;
	mov.b64 	%rd225, 0;
	mov.b32 	%r518, 0;
$L__BB1_76:
	.pragma "nounroll";
	mul.wide.u32 	%rd178, %r518, 4;
	mov.u64 	%rd179, __cudart_i2opi_f;
	add.s64 	%rd180, %rd179, %rd178;
	ld.global.nc.u32 	%r431, [%rd180];
	mad.wide.u32 	%rd181, %r431, %r29, %rd225;
	shr.u64 	%rd225, %rd181, 32;
	add.s64 	%rd182, %rd1, %rd178;
	st.local.u32 	[%rd182], %rd181;
	add.s32 	%r518, %r518, 1;
	setp.ne.s32 	%p86, %r518, 6;
	@%p86 bra 	$L__BB1_76;
	setp.eq.s32 	%p87, %r30, 0;
	st.local.u32 	[%rd1+24], %rd225;
	ld.local.u32 	%r519, [%rd10+24];
	ld.local.u32 	%r520, [%rd10+20];
	@%p87 bra 	$L__BB1_79;
	shf.l.wrap.b32 	%r519, %r520, %r519, %r30;
	ld.local.u32 	%r432, [%rd10+16];
	shf.l.wrap.b32 	%r520, %r432, %r520, %r30;
$L__BB1_79:
	shr.u32 	%r433, %r519, 30;
	shf.l.wrap.b32 	%r434, %r520, %r519, 2;
	shl.b32 	%r435, %r520, 2;
	shr.u32 	%r436, %r434, 31;
	add.s32 	%r521, %r436, %r433;
	shr.s32 	%r437, %r434, 31;
	xor.b32  	%r438, %r437, %r434;
	xor.b32  	%r439, %r437, %r435;
	cvt.u64.u32 	%rd183, %r438;
	shl.b64 	%rd184, %rd183, 32;
	cvt.u64.u32 	%rd185, %r439;
	or.b64  	%rd186, %rd184, %rd185;
	cvt.rn.f64.s64 	%fd55, %rd186;
	mul.f64 	%fd56, %fd55, 0d3BF921FB54442D19;
	cvt.rn.f32.f64 	%f328, %fd56;
	neg.f32 	%f329, %f328;
	setp.lt.s32 	%p88, %r434, 0;
	selp.f32 	%f388, %f329, %f328, %p88;
$L__BB1_80:
	setp.eq.f32 	%p89, %f18, 0f7F800000;
	setp.ltu.f32 	%p90, %f18, 0f47CE4780;
	add.s32 	%r440, %r521, 1;
	mul.rn.f32 	%f330, %f388, %f388;
	and.b32  	%r441, %r521, 1;
	setp.eq.b32 	%p91, %r441, 1;
	selp.f32 	%f331, %f388, 0f3F800000, %p91;
	fma.rn.f32 	%f332, %f330, %f331, 0f00000000;
	fma.rn.f32 	%f333, %f330, 0f37CBAC00, 0fBAB607ED;
	selp.f32 	%f334, 0fB94D4153, %f333, %p91;
	selp.f32 	%f335, 0f3C0885E4, 0f3D2AAABB, %p91;
	fma.rn.f32 	%f336, %f334, %f330, %f335;
	selp.f32 	%f337, 0fBE2AAAA8, 0fBEFFFFFF, %p91;
	fma.rn.f32 	%f338, %f336, %f330, %f337;
	fma.rn.f32 	%f339, %f338, %f332, %f331;
	and.b32  	%r442, %r440, 2;
	setp.eq.s32 	%p92, %r442, 0;
	mov.f32 	%f340, 0f00000000;
	sub.f32 	%f341, %f340, %f339;
	selp.f32 	%f342, %f339, %f341, %p92;
	fma.rn.f32 	%f74, %f71, %f342, %f66;
	ld.shared.f32 	%f343, [%r28+28];
	mul.f32 	%f75, %f21, %f343;
	or.pred  	%p93, %p90, %p89;
	selp.b32 	%r525, %r24, 0, %p90;
	selp.f32 	%f389, %f17, %f19, %p90;
	@%p93 bra 	$L__BB1_86;
	mov.b64 	%rd226, 0;
	mov.b32 	%r522, 0;
$L__BB1_82:
	.pragma "nounroll";
	mul.wide.u32 	%rd188, %r522, 4;
	mov.u64 	%rd189, __cudart_i2opi_f;
	add.s64 	%rd190, %rd189, %rd188;
	ld.global.nc.u32 	%r444, [%rd190];
	mad.wide.u32 	%rd191, %r444, %r25, %rd226;
	shr.u64 	%rd226, %rd191, 32;
	add.s64 	%rd192, %rd2, %rd188;
	st.local.u32 	[%rd192], %rd191;
	add.s32 	%r522, %r522, 1;
	setp.ne.s32 	%p94, %r522, 6;
	@%p94 bra 	$L__BB1_82;
	setp.eq.s32 	%p95, %r26, 0;
	st.local.u32 	[%rd2+24], %rd226;
	ld.local.u32 	%r523, [%rd9+24];
	ld.local.u32 	%r524, [%rd9+20];
	@%p95 bra 	$L__BB1_85;
	shf.l.wrap.b32 	%r523, %r524, %r523, %r26;
	ld.local.u32 	%r445, [%rd9+16];
	shf.l.wrap.b32 	%r524, %r445, %r524, %r26;
$L__BB1_85:
	shr.u32 	%r446, %r523, 30;
	shf.l.wrap.b32 	%r447, %r524, %r523, 2;
	shl.b32 	%r448, %r524, 2;
	shr.u32 	%r449, %r447, 31;
	add.s32 	%r525, %r449, %r446;
	shr.s32 	%r450, %r447, 31;
	xor.b32  	%r451, %r450, %r447;
	xor.b32  	%r452, %r450, %r448;
	cvt.u64.u32 	%rd193, %r451;
	shl.b64 	%rd194, %rd193, 32;
	cvt.u64.u32 	%rd195, %r452;
	or.b64  	%rd196, %rd194, %rd195;
	cvt.rn.f64.s64 	%fd57, %rd196;
	mul.f64 	%fd58, %fd57, 0d3BF921FB54442D19;
	cvt.rn.f32.f64 	%f344, %fd58;
	neg.f32 	%f345, %f344;
	setp.lt.s32 	%p96, %r447, 0;
	selp.f32 	%f389, %f345, %f344, %p96;
$L__BB1_86:
	add.s32 	%r453, %r525, 1;
	mul.rn.f32 	%f346, %f389, %f389;
	and.b32  	%r454, %r525, 1;
	setp.eq.b32 	%p97, %r454, 1;
	selp.f32 	%f347, %f389, 0f3F800000, %p97;
	fma.rn.f32 	%f348, %f346, %f347, 0f00000000;
	fma.rn.f32 	%f349, %f346, 0f37CBAC00, 0fBAB607ED;
	selp.f32 	%f350, 0fB94D4153, %f349, %p97;
	selp.f32 	%f351, 0f3C0885E4, 0f3D2AAABB, %p97;
	fma.rn.f32 	%f352, %f350, %f346, %f351;
	selp.f32 	%f353, 0fBE2AAAA8, 0fBEFFFFFF, %p97;
	fma.rn.f32 	%f354, %f352, %f346, %f353;
	fma.rn.f32 	%f355, %f354, %f348, %f347;
	and.b32  	%r455, %r453, 2;
	setp.eq.s32 	%p98, %r455, 0;
	mov.f32 	%f356, 0f00000000;
	sub.f32 	%f357, %f356, %f355;
	selp.f32 	%f358, %f355, %f357, %p98;
	mul.f32 	%f79, %f75, %f358;
	@%p1 bra 	$L__BB1_92;
	mov.b64 	%rd227, 0;
	mov.b32 	%r526, 0;
$L__BB1_88:
	.pragma "nounroll";
	mul.wide.u32 	%rd198, %r526, 4;
	mov.u64 	%rd199, __cudart_i2opi_f;
	add.s64 	%rd200, %rd199, %rd198;
	ld.global.nc.u32 	%r457, [%rd200];
	mad.wide.u32 	%rd201, %r457, %r29, %rd227;
	shr.u64 	%rd227, %rd201, 32;
	add.s64 	%rd202, %rd1, %rd198;
	st.local.u32 	[%rd202], %rd201;
	add.s32 	%r526, %r526, 1;
	setp.ne.s32 	%p99, %r526, 6;
	@%p99 bra 	$L__BB1_88;
	setp.eq.s32 	%p100, %r30, 0;
	st.local.u32 	[%rd1+24], %rd227;
	ld.local.u32 	%r527, [%rd10+24];
	ld.local.u32 	%r528, [%rd10+20];
	@%p100 bra 	$L__BB1_91;
	shf.l.wrap.b32 	%r527, %r528, %r527, %r30;
	ld.local.u32 	%r458, [%rd10+16];
	shf.l.wrap.b32 	%r528, %r458, %r528, %r30;
$L__BB1_91:
	shr.u32 	%r459, %r527, 30;
	shf.l.wrap.b32 	%r460, %r528, %r527, 2;
	shl.b32 	%r461, %r528, 2;
	shr.u32 	%r462, %r460, 31;
	add.s32 	%r529, %r462, %r459;
	shr.s32 	%r463, %r460, 31;
	xor.b32  	%r464, %r463, %r460;
	xor.b32  	%r465, %r463, %r461;
	cvt.u64.u32 	%rd203, %r464;
	shl.b64 	%rd204, %rd203, 32;
	cvt.u64.u32 	%rd205, %r465;
	or.b64  	%rd206, %rd204, %rd205;
	cvt.rn.f64.s64 	%fd59, %rd206;
	mul.f64 	%fd60, %fd59, 0d3BF921FB54442D19;
	cvt.rn.f32.f64 	%f359, %fd60;
	neg.f32 	%f360, %f359;
	setp.lt.s32 	%p101, %r460, 0;
	selp.f32 	%f390, %f360, %f359, %p101;
$L__BB1_92:
	add.s32 	%r466, %r529, 1;
	mul.rn.f32 	%f361, %f390, %f390;
	and.b32  	%r467, %r529, 1;
	setp.eq.b32 	%p102, %r467, 1;
	selp.f32 	%f362, %f390, 0f3F800000, %p102;
	fma.rn.f32 	%f363, %f361, %f362, 0f00000000;
	fma.rn.f32 	%f364, %f361, 0f37CBAC00, 0fBAB607ED;
	selp.f32 	%f365, 0fB94D4153, %f364, %p102;
	selp.f32 	%f366, 0f3C0885E4, 0f3D2AAABB, %p102;
	fma.rn.f32 	%f367, %f365, %f361, %f366;
	selp.f32 	%f368, 0fBE2AAAA8, 0fBEFFFFFF, %p102;
	fma.rn.f32 	%f369, %f367, %f361, %f368;
	fma.rn.f32 	%f370, %f369, %f363, %f362;
	and.b32  	%r468, %r466, 2;
	setp.eq.s32 	%p103, %r468, 0;
	mov.f32 	%f371, 0f00000000;
	sub.f32 	%f372, %f371, %f370;
	selp.f32 	%f373, %f370, %f372, %p103;
	fma.rn.f32 	%f375, %f79, %f373, %f74;
	add.s32 	%r469, %r469, 1;
	setp.ne.s32 	%p104, %r469, 8;
	@%p104 bra 	$L__BB1_2;
	ld.param.u64 	%rd210, [_Z13idct2d_kernelPfS_ii_param_1];
	mul.f32 	%f374, %f375, 0f3E800000;
	cvta.to.global.u64 	%rd207, %rd210;
	mul.wide.s32 	%rd208, %r5, 4;
	add.s64 	%rd209, %rd207, %rd208;
	st.global.f32 	[%rd209], %f374;
$L__BB1_94:
	ret;

}
	// .globl	_Z19embed_dct_watermarkPfiiif
.visible .entry _Z19embed_dct_watermarkPfiiif(
	.param .u64 .ptr .align 1 _Z19embed_dct_watermarkPfiiif_param_0,
	.param .u32 _Z19embed_dct_watermarkPfiiif_param_1,
	.param .u32 _Z19embed_dct_watermarkPfiiif_param_2,
	.param .u32 _Z19embed_dct_watermarkPfiiif_param_3,
	.param .f32 _Z19embed_dct_watermarkPfiiif_param_4
)
{
	.reg .pred 	%p<3>;
	.reg .b32 	%r<26>;
	.reg .b32 	%f<8>;
	.reg .b64 	%rd<12>;

	ld.param.u64 	%rd1, [_Z19embed_dct_watermarkPfiiif_param_0];
	ld.param.u32 	%r3, [_Z19embed_dct_watermarkPfiiif_param_1];
	ld.param.u32 	%r5, [_Z19embed_dct_watermarkPfiiif_param_2];
	ld.param.u32 	%r4, [_Z19embed_dct_watermarkPfiiif_param_3];
	ld.param.f32 	%f1, [_Z19embed_dct_watermarkPfiiif_param_4];
	mov.u32 	%r6, %ctaid.x;
	mov.u32 	%r7, %ntid.x;
	mov.u32 	%r8, %tid.x;
	mad.lo.s32 	%r1, %r6, %r7, %r8;
	shr.s32 	%r9, %r3, 31;
	shr.u32 	%r10, %r9, 29;
	add.s32 	%r11, %r3, %r10;
	shr.s32 	%r2, %r11, 3;
	shr.s32 	%r12, %r5, 31;
	shr.u32 	%r13, %r12, 29;
	add.s32 	%r14, %r5, %r13;
	shr.s32 	%r15, %r14, 3;
	mul.lo.s32 	%r16, %r15, %r2;
	setp.ge.s32 	%p1, %r1, %r16;
	@%p1 bra 	$L__BB2_2;
	cvta.to.global.u64 	%rd2, %rd1;
	div.s32 	%r17, %r1, %r2;
	mul.lo.s32 	%r18, %r17, %r2;
	sub.s32 	%r19, %r1, %r18;
	shl.b32 	%r20, %r17, 3;
	shl.b32 	%r21, %r19, 3;
	and.b32  	%r22, %r4, 1;
	setp.eq.b32 	%p2, %r22, 1;
	neg.f32 	%f2, %f1;
	selp.f32 	%f3, %f1, %f2, %p2;
	or.b32  	%r23, %r20, 3;
	mul.lo.s32 	%r24, %r23, %r3;
	cvt.s64.s32 	%rd3, %r24;
	cvt.s64.s32 	%rd4, %r21;
	add.s64 	%rd5, %rd4, %rd3;
	shl.b64 	%rd6, %rd5, 2;
	add.s64 	%rd7, %rd2, %rd6;
	ld.global.f32 	%f4, [%rd7+12];
	add.f32 	%f5, %f3, %f4;
	st.global.f32 	[%rd7+12], %f5;
	add.s32 	%r25, %r24, %r3;
	cvt.s64.s32 	%rd8, %r25;
	add.s64 	%rd9, %rd4, %rd8;
	shl.b64 	%rd10, %rd9, 2;
	add.s64 	%rd11, %rd2, %rd10;
	ld.global.f32 	%f6, [%rd11+16];
	fma.rn.f32 	%f7, %f3, 0f3F000000, %f6;
	st.global.f32 	[%rd11+16], %f7;
$L__BB2_2:
	ret;

}
	// .globl	_Z21extract_dct_watermarkPfS_iiPif
.visible .entry _Z21extract_dct_watermarkPfS_iiPif(
	.param .u64 .ptr .align 1 _Z21extract_dct_watermarkPfS_iiPif_param_0,
	.param .u64 .ptr .align 1 _Z21extract_dct_watermarkPfS_iiPif_param_1,
	.param .u32 _Z21extract_dct_watermarkPfS_iiPif_param_2,
	.param .u32 _Z21extract_dct_watermarkPfS_iiPif_param_3,
	.param .u64 .ptr .align 1 _Z21extract_dct_watermarkPfS_iiPif_param_4,
	.param .f32 _Z21extract_dct_watermarkPfS_iiPif_param_5
)
{
	.reg .pred 	%p<3>;
	.reg .b32 	%r<25>;
	.reg .b32 	%f<3>;
	.reg .b64 	%rd<13>;

	ld.param.u64 	%rd1, [_Z21extract_dct_watermarkPfS_iiPif_param_0];
	ld.param.u64 	%rd2, [_Z21extract_dct_watermarkPfS_iiPif_param_1];
	ld.param.u32 	%r3, [_Z21extract_dct_watermarkPfS_iiPif_param_2];
	ld.param.u32 	%r4, [_Z21extract_dct_watermarkPfS_iiPif_param_3];
	ld.param.u64 	%rd3, [_Z21extract_dct_watermarkPfS_iiPif_param_4];
	mov.u32 	%r5, %ctaid.x;
	mov.u32 	%r6, %ntid.x;
	mov.u32 	%r7, %tid.x;
	mad.lo.s32 	%r1, %r5, %r6, %r7;
	shr.s32 	%r8, %r3, 31;
	shr.u32 	%r9, %r8, 29;
	add.s32 	%r10, %r3, %r9;
	shr.s32 	%r2, %r10, 3;
	shr.s32 	%r11, %r4, 31;
	shr.u32 	%r12, %r11, 29;
	add.s32 	%r13, %r4, %r12;
	shr.s32 	%r14, %r13, 3;
	mul.lo.s32 	%r15, %r14, %r2;
	setp.ge.s32 	%p1, %r1, %r15;
	@%p1 bra 	$L__BB3_2;
	cvta.to.global.u64 	%rd4, %rd1;
	cvta.to.global.u64 	%rd5, %rd2;
	cvta.to.global.u64 	%rd6, %rd3;
	div.s32 	%r16, %r1, %r2;
	mul.lo.s32 	%r17, %r16, %r2;
	sub.s32 	%r18, %r1, %r17;
	shl.b32 	%r19, %r16, 3;
	shl.b32 	%r20, %r18, 3;
	or.b32  	%r21, %r19, 3;
	mul.lo.s32 	%r22, %r21, %r3;
	cvt.s64.s32 	%rd7, %r22;
	cvt.s64.s32 	%rd8, %r20;
	add.s64 	%rd9, %rd8, %rd7;
	shl.b64 	%rd10, %rd9, 2;
	add.s64 	%rd11, %rd4, %rd10;
	ld.global.f32 	%f1, [%rd11+12];
	add.s64 	%rd12, %rd5, %rd10;
	ld.global.f32 	%f2, [%rd12+12];
	setp.gt.f32 	%p2, %f1, %f2;
	selp.u32 	%r23, 1, 0, %p2;
	atom.global.add.u32 	%r24, [%rd6], %r23;
$L__BB3_2:
	ret;

}
	// .globl	_Z13dwt2d_forwardPfii
.visible .entry _Z13dwt2d_forwardPfii(
	.param .u64 .ptr .align 1 _Z13dwt2d_forwardPfii_param_0,
	.param .u32 _Z13dwt2d_forwardPfii_param_1,
	.param .u32 _Z13dwt2d_forwardPfii_param_2
)
{
	.reg .pred 	%p<19>;
	.reg .b32 	%r<82>;
	.reg .b32 	%f<106>;
	.reg .b64 	%rd<29>;

	ld.param.u64 	%rd9, [_Z13dwt2d_forwardPfii_param_0];
	ld.param.u32 	%r30, [_Z13dwt2d_forwardPfii_param_1];
	ld.param.u32 	%r31, [_Z13dwt2d_forwardPfii_param_2];
	mov.u32 	%r32, %ctaid.y;
	mov.u32 	%r33, %ntid.y;
	mov.u32 	%r34, %tid.y;
	mad.lo.s32 	%r1, %r32, %r33, %r34;
	setp.ge.s32 	%p1, %r1, %r31;
	@%p1 bra 	$L__BB4_25;
	cvta.to.global.u64 	%rd1, %rd9;
	mul.lo.s32 	%r2, %r30, %r1;
	mul.wide.s32 	%rd10, %r2, 4;
	add.s64 	%rd2, %rd1, %rd10;
	shr.s32 	%r3, %r30, 1;
	setp.lt.s32 	%p2, %r3, 1;
	@%p2 bra 	$L__BB4_13;
	and.b32  	%r4, %r3, 7;
	setp.lt.u32 	%p3, %r3, 8;
	mov.b32 	%r72, 0;
	@%p3 bra 	$L__BB4_5;
	and.b32  	%r72, %r3, 2147483640;
	neg.s32 	%r76, %r72;
	add.s64 	%rd12, %rd10, %rd1;
	add.s64 	%rd27, %rd12, 32;
	mov.u32 	%r37, shared_mem;
	add.s32 	%r75, %r37, 16;
	shl.b32 	%r7, %r3, 2;
$L__BB4_4:
	.pragma "nounroll";
	ld.global.f32 	%f1, [%rd27+-32];
	ld.global.f32 	%f2, [%rd27+-28];
	add.f32 	%f3, %f1, %f2;
	mul.f32 	%f4, %f3, 0f3F3504F7;
	sub.f32 	%f5, %f1, %f2;
	mul.f32 	%f6, %f5, 0f3F3504F7;
	add.s32 	%r38, %r75, %r7;
	st.shared.f32 	[%r38+-16], %f6;
	ld.global.f32 	%f7, [%rd27+-24];
	ld.global.f32 	%f8, [%rd27+-20];
	add.f32 	%f9, %f7, %f8;
	mul.f32 	%f10, %f9, 0f3F3504F7;
	st.shared.v2.f32 	[%r75+-16], {%f4, %f10};
	sub.f32 	%f11, %f7, %f8;
	mul.f32 	%f12, %f11, 0f3F3504F7;
	st.shared.f32 	[%r38+-12], %f12;
	ld.global.f32 	%f13, [%rd27+-16];
	ld.global.f32 	%f14, [%rd27+-12];
	add.f32 	%f15, %f13, %f14;
	mul.f32 	%f16, %f15, 0f3F3504F7;
	st.shared.f32 	[%r75+-8], %f16;
	sub.f32 	%f17, %f13, %f14;
	mul.f32 	%f18, %f17, 0f3F3504F7;
	st.shared.f32 	[%r38+-8], %f18;
	ld.global.f32 	%f19, [%rd27+-8];
	ld.global.f32 	%f20, [%rd27+-4];
	add.f32 	%f21, %f19, %f20;
	mul.f32 	%f22, %f21, 0f3F3504F7;
	st.shared.f32 	[%r75+-4], %f22;
	sub.f32 	%f23, %f19, %f20;
	mul.f32 	%f24, %f23, 0f3F3504F7;
	st.shared.f32 	[%r38+-4], %f24;
	ld.global.f32 	%f25, [%rd27];
	ld.global.f32 	%f26, [%rd27+4];
	add.f32 	%f27, %f25, %f26;
	mul.f32 	%f28, %f27, 0f3F3504F7;
	st.shared.f32 	[%r75], %f28;
	sub.f32 	%f29, %f25, %f26;
	mul.f32 	%f30, %f29, 0f3F3504F7;
	st.shared.f32 	[%r38], %f30;
	ld.global.f32 	%f31, [%rd27+8];
	ld.global.f32 	%f32, [%rd27+12];
	add.f32 	%f33, %f31, %f32;
	mul.f32 	%f34, %f33, 0f3F3504F7;
	st.shared.f32 	[%r75+4], %f34;
	sub.f32 	%f35, %f31, %f32;
	mul.f32 	%f36, %f35, 0f3F3504F7;
	st.shared.f32 	[%r38+4], %f36;
	ld.global.f32 	%f37, [%rd27+16];
	ld.global.f32 	%f38, [%rd27+20];
	add.f32 	%f39, %f37, %f38;
	mul.f32 	%f40, %f39, 0f3F3504F7;
	st.shared.f32 	[%r75+8], %f40;
	sub.f32 	%f41, %f37, %f38;
	mul.f32 	%f42, %f41, 0f3F3504F7;
	st.shared.f32 	[%r38+8], %f42;
	ld.global.f32 	%f43, [%rd27+24];
	ld.global.f32 	%f44, [%rd27+28];
	add.f32 	%f45, %f43, %f44;
	mul.f32 	%f46, %f45, 0f3F3504F7;
	st.shared.f32 	[%r75+12], %f46;
	sub.f32 	%f47, %f43, %f44;
	mul.f32 	%f48, %f47, 0f3F3504F7;
	st.shared.f32 	[%r38+12], %f48;
	add.s32 	%r76, %r76, 8;
	add.s64 	%rd27, %rd27, 64;
	add.s32 	%r75, %r75, 32;
	setp.eq.s32 	%p4, %r76, 0;
	@%p4 bra 	$L__BB4_5;
	bra.uni 	$L__BB4_4;
$L__BB4_5:
	setp.eq.s32 	%p5, %r4, 0;
	@%p5 bra 	$L__BB4_13;
	setp.lt.u32 	%p6, %r4, 4;
	@%p6 bra 	$L__BB4_8;
	shl.b32 	%r39, %r72, 1;
	mul.wide.u32 	%rd13, %r39, 4;
	add.s64 	%rd14, %rd2, %rd13;
	ld.global.f32 	%f49, [%rd14];
	ld.global.f32 	%f50, [%rd14+4];
	add.f32 	%f51, %f49, %f50;
	mul.f32 	%f52, %f51, 0f3F3504F7;
	shl.b32 	%r40, %r72, 2;
	mov.u32 	%r41, shared_mem;
	add.s32 	%r42, %r41, %r40;
	st.shared.f32 	[%r42], %f52;
	sub.f32 	%f53, %f49, %f50;
	mul.f32 	%f54, %f53, 0f3F3504F7;
	shl.b32 	%r43, %r3, 2;
	add.s32 	%r44, %r42, %r43;
	st.shared.f32 	[%r44], %f54;
	ld.global.f32 	%f55, [%rd14+8];
	ld.global.f32 	%f56, [%rd14+12];
	add.f32 	%f57, %f55, %f56;
	mul.f32 	%f58, %f57, 0f3F3504F7;
	st.shared.f32 	[%r42+4], %f58;
	sub.f32 	%f59, %f55, %f56;
	mul.f32 	%f60, %f59, 0f3F3504F7;
	st.shared.f32 	[%r44+4], %f60;
	ld.global.f32 	%f61, [%rd14+16];
	ld.global.f32 	%f62, [%rd14+20];
	add.f32 	%f63, %f61, %f62;
	mul.f32 	%f64, %f63, 0f3F3504F7;
	st.shared.f32 	[%r42+8], %f64;
	sub.f32 	%f65, %f61, %f62;
	mul.f32 	%f66, %f65, 0f3F3504F7;
	st.shared.f32 	[%r44+8], %f66;
	ld.global.f32 	%f67, [%rd14+24];
	ld.global.f32 	%f68, [%rd14+28];
	add.f32 	%f69, %f67, %f68;
	mul.f32 	%f70, %f69, 0f3F3504F7;
	st.shared.f32 	[%r42+12], %f70;
	sub.f32 	%f71, %f67, %f68;
	mul.f32 	%f72, %f71, 0f3F3504F7;
	st.shared.f32 	[%r44+12], %f72;
	add.s32 	%r72, %r72, 4;
$L__BB4_8:
	and.b32  	%r45, %r3, 3;
	setp.eq.s32 	%p7, %r45, 0;
	@%p7 bra 	$L__BB4_13;
	setp.eq.s32 	%p8, %r45, 1;
	@%p8 bra 	$L__BB4_11;
	shl.b32 	%r46, %r72, 1;
	mul.wide.u32 	%rd15, %r46, 4;
	add.s64 	%rd16, %rd2, %rd15;
	ld.global.f32 	%f73, [%rd16];
	ld.global.f32 	%f74, [%rd16+4];
	add.f32 	%f75, %f73, %f74;
	mul.f32 	%f76, %f75, 0f3F3504F7;
	shl.b32 	%r47, %r72, 2;
	mov.u32 	%r48, shared_mem;
	add.s32 	%r49, %r48, %r47;
	st.shared.f32 	[%r49], %f76;
	sub.f32 	%f77, %f73, %f74;
	mul.f32 	%f78, %f77, 0f3F3504F7;
	shl.b32 	%r50, %r3, 2;
	add.s32 	%r51, %r49, %r50;
	st.shared.f32 	[%r51], %f78;
	ld.global.f32 	%f79, [%rd16+8];
	ld.global.f32 	%f80, [%rd16+12];
	add.f32 	%f81, %f79, %f80;
	mul.f32 	%f82, %f81, 0f3F3504F7;
	st.shared.f32 	[%r49+4], %f82;
	sub.f32 	%f83, %f79, %f80;
	mul.f32 	%f84, %f83, 0f3F3504F7;
	st.shared.f32 	[%r51+4], %f84;
	add.s32 	%r72, %r72, 2;
$L__BB4_11:
	and.b32  	%r52, %r30, 2;
	setp.eq.s32 	%p9, %r52, 0;
	@%p9 bra 	$L__BB4_13;
	shl.b32 	%r53, %r72, 1;
	mul.wide.u32 	%rd17, %r53, 4;
	add.s64 	%rd18, %rd2, %rd17;
	ld.global.f32 	%f85, [%rd18];
	ld.global.f32 	%f86, [%rd18+4];
	add.f32 	%f87, %f85, %f86;
	mul.f32 	%f88, %f87, 0f3F3504F7;
	shl.b32 	%r54, %r72, 2;
	mov.u32 	%r55, shared_mem;
	add.s32 	%r56, %r55, %r54;
	st.shared.f32 	[%r56], %f88;
	sub.f32 	%f89, %f85, %f86;
	mul.f32 	%f90, %f89, 0f3F3504F7;
	shl.b32 	%r57, %r3, 2;
	add.s32 	%r58, %r56, %r57;
	st.shared.f32 	[%r58], %f90;
$L__BB4_13:
	setp.lt.s32 	%p10, %r30, 1;
	@%p10 bra 	$L__BB4_25;
	and.b32  	%r13, %r30, 7;
	setp.lt.u32 	%p11, %r30, 8;
	mov.b32 	%r79, 0;
	@%p11 bra 	$L__BB4_17;
	and.b32  	%r79, %r30, 2147483640;
	neg.s32 	%r78, %r79;
	add.s64 	%rd20, %rd10, %rd1;
	add.s64 	%rd28, %rd20, 16;
	mov.u32 	%r61, shared_mem;
	add.s32 	%r77, %r61, 16;
$L__BB4_16:
	.pragma "nounroll";
	ld.shared.v4.f32 	{%f91, %f92, %f93, %f94}, [%r77+-16];
	st.global.f32 	[%rd28+-16], %f91;
	st.global.f32 	[%rd28+-12], %f92;
	st.global.f32 	[%rd28+-8], %f93;
	st.global.f32 	[%rd28+-4], %f94;
	ld.shared.v4.f32 	{%f95, %f96, %f97, %f98}, [%r77];
	st.global.f32 	[%rd28], %f95;
	st.global.f32 	[%rd28+4], %f96;
	st.global.f32 	[%rd28+8], %f97;
	st.global.f32 	[%rd28+12], %f98;
	add.s32 	%r78, %r78, 8;
	add.s32 	%r77, %r77, 32;
	add.s64 	%rd28, %rd28, 32;
	setp.ne.s32 	%p12, %r78, 0;
	@%p12 bra 	$L__BB4_16;
$L__BB4_17:
	setp.eq.s32 	%p13, %r13, 0;
	@%p13 bra 	$L__BB4_25;
	and.b32  	%r25, %r30, 3;
	setp.lt.u32 	%p14, %r13, 4;
	@%p14 bra 	$L__BB4_20;
	shl.b32 	%r62, %r79, 2;
	mov.u32 	%r63, shared_mem;
	add.s32 	%r64, %r63, %r62;
	ld.shared.f32 	%f99, [%r64];
	mul.wide.u32 	%rd21, %r79, 4;
	add.s64 	%rd22, %rd2, %rd21;
	st.global.f32 	[%rd22], %f99;
	ld.shared.f32 	%f100, [%r64+4];
	st.global.f32 	[%rd22+4], %f100;
	ld.shared.f32 	%f101, [%r64+8];
	st.global.f32 	[%rd22+8], %f101;
	ld.shared.f32 	%f102, [%r64+12];
	st.global.f32 	[%rd22+12], %f102;
	add.s32 	%r79, %r79, 4;
$L__BB4_20:
	setp.eq.s32 	%p15, %r25, 0;
	@%p15 bra 	$L__BB4_25;
	setp.eq.s32 	%p16, %r25, 1;
	@%p16 bra 	$L__BB4_23;
	shl.b32 	%r65, %r79, 2;
	mov.u32 	%r66, shared_mem;
	add.s32 	%r67, %r66, %r65;
	ld.shared.f32 	%f103, [%r67];
	mul.wide.u32 	%rd23, %r79, 4;
	add.s64 	%rd24, %rd2, %rd23;
	st.global.f32 	[%rd24], %f103;
	ld.shared.f32 	%f104, [%r67+4];
	st.global.f32 	[%rd24+4], %f104;
	add.s32 	%r79, %r79, 2;
$L__BB4_23:
	and.b32  	%r68, %r30, 1;
	setp.eq.b32 	%p17, %r68, 1;
	not.pred 	%p18, %p17;
	@%p18 bra 	$L__BB4_25;
	shl.b32 	%r69, %r79, 2;
	mov.u32 	%r70, shared_mem;
	add.s32 	%r71, %r70, %r69;
	ld.shared.f32 	%f105, [%r71];
	mul.wide.u32 	%rd25, %r79, 4;
	add.s64 	%rd26, %rd2, %rd25;
	st.global.f32 	[%rd26], %f105;
$L__BB4_25:
	ret;

}
	// .globl	_Z13dwt2d_inversePfii
.visible .entry _Z13dwt2d_inversePfii(
	.param .u64 .ptr .align 1 _Z13dwt2d_inversePfii_param_0,
	.param .u32 _Z13dwt2d_inversePfii_param_1,
	.param .u32 _Z13dwt2d_inversePfii_param_2
)
{
	.reg .pred 	%p<19>;
	.reg .b32 	%r<74>;
	.reg .b32 	%f<106>;
	.reg .b64 	%rd<41>;

	ld.param.u64 	%rd10, [_Z13dwt2d_inversePfii_param_0];
	ld.param.u32 	%r29, [_Z13dwt2d_inversePfii_param_1];
	ld.param.u32 	%r30, [_Z13dwt2d_inversePfii_param_2];
	mov.u32 	%r31, %ctaid.y;
	mov.u32 	%r32, %ntid.y;
	mov.u32 	%r33, %tid.y;
	mad.lo.s32 	%r1, %r31, %r32, %r33;
	setp.ge.s32 	%p1, %r1, %r30;
	@%p1 bra 	$L__BB5_25;
	cvta.to.global.u64 	%rd1, %rd10;
	mul.lo.s32 	%r2, %r29, %r1;
	mul.wide.s32 	%rd11, %r2, 4;
	add.s64 	%rd2, %rd1, %rd11;
	shr.s32 	%r3, %r29, 1;
	setp.lt.s32 	%p2, %r3, 1;
	@%p2 bra 	$L__BB5_13;
	and.b32  	%r4, %r3, 7;
	setp.lt.u32 	%p3, %r3, 8;
	mov.b32 	%r64, 0;
	@%p3 bra 	$L__BB5_5;
	and.b32  	%r64, %r3, 2147483640;
	neg.s32 	%r68, %r64;
	add.s64 	%rd13, %rd11, %rd1;
	add.s64 	%rd39, %rd13, 16;
	mov.u32 	%r36, shared_mem;
	add.s32 	%r67, %r36, 32;
	mul.wide.u32 	%rd4, %r3, 4;
$L__BB5_4:
	.pragma "nounroll";
	ld.global.f32 	%f1, [%rd39+-16];
	add.s64 	%rd14, %rd39, %rd4;
	ld.global.f32 	%f2, [%rd14+-16];
	add.f32 	%f3, %f1, %f2;
	mul.f32 	%f4, %f3, 0f3F3504F7;
	sub.f32 	%f5, %f1, %f2;
	mul.f32 	%f6, %f5, 0f3F3504F7;
	ld.global.f32 	%f7, [%rd39+-12];
	ld.global.f32 	%f8, [%rd14+-12];
	add.f32 	%f9, %f7, %f8;
	mul.f32 	%f10, %f9, 0f3F3504F7;
	sub.f32 	%f11, %f7, %f8;
	mul.f32 	%f12, %f11, 0f3F3504F7;
	st.shared.v4.f32 	[%r67+-32], {%f4, %f6, %f10, %f12};
	ld.global.f32 	%f13, [%rd39+-8];
	ld.global.f32 	%f14, [%rd14+-8];
	add.f32 	%f15, %f13, %f14;
	mul.f32 	%f16, %f15, 0f3F3504F7;
	sub.f32 	%f17, %f13, %f14;
	mul.f32 	%f18, %f17, 0f3F3504F7;
	ld.global.f32 	%f19, [%rd39+-4];
	ld.global.f32 	%f20, [%rd14+-4];
	add.f32 	%f21, %f19, %f20;
	mul.f32 	%f22, %f21, 0f3F3504F7;
	sub.f32 	%f23, %f19, %f20;
	mul.f32 	%f24, %f23, 0f3F3504F7;
	st.shared.v4.f32 	[%r67+-16], {%f16, %f18, %f22, %f24};
	ld.global.f32 	%f25, [%rd39];
	ld.global.f32 	%f26, [%rd14];
	add.f32 	%f27, %f25, %f26;
	mul.f32 	%f28, %f27, 0f3F3504F7;
	sub.f32 	%f29, %f25, %f26;
	mul.f32 	%f30, %f29, 0f3F3504F7;
	ld.global.f32 	%f31, [%rd39+4];
	ld.global.f32 	%f32, [%rd14+4];
	add.f32 	%f33, %f31, %f32;
	mul.f32 	%f34, %f33, 0f3F3504F7;
	sub.f32 	%f35, %f31, %f32;
	mul.f32 	%f36, %f35, 0f3F3504F7;
	st.shared.v4.f32 	[%r67], {%f28, %f30, %f34, %f36};
	ld.global.f32 	%f37, [%rd39+8];
	ld.global.f32 	%f38, [%rd14+8];
	add.f32 	%f39, %f37, %f38;
	mul.f32 	%f40, %f39, 0f3F3504F7;
	sub.f32 	%f41, %f37, %f38;
	mul.f32 	%f42, %f41, 0f3F3504F7;
	ld.global.f32 	%f43, [%rd39+12];
	ld.global.f32 	%f44, [%rd14+12];
	add.f32 	%f45, %f43, %f44;
	mul.f32 	%f46, %f45, 0f3F3504F7;
	sub.f32 	%f47, %f43, %f44;
	mul.f32 	%f48, %f47, 0f3F3504F7;
	st.shared.v4.f32 	[%r67+16], {%f40, %f42, %f46, %f48};
	add.s32 	%r68, %r68, 8;
	add.s64 	%rd39, %rd39, 32;
	add.s32 	%r67, %r67, 64;
	setp.eq.s32 	%p4, %r68, 0;
	@%p4 bra 	$L__BB5_5;
	bra.uni 	$L__BB5_4;
$L__BB5_5:
	setp.eq.s32 	%p5, %r4, 0;
	@%p5 bra 	$L__BB5_13;
	setp.lt.u32 	%p6, %r4, 4;
	@%p6 bra 	$L__BB5_8;
	mul.wide.u32 	%rd15, %r64, 4;
	add.s64 	%rd16, %rd2, %rd15;
	ld.global.f32 	%f49, [%rd16];
	add.s32 	%r37, %r64, %r3;
	mul.wide.u32 	%rd17, %r37, 4;
	add.s64 	%rd18, %rd2, %rd17;
	ld.global.f32 	%f50, [%rd18];
	add.f32 	%f51, %f49, %f50;
	mul.f32 	%f52, %f51, 0f3F3504F7;
	shl.b32 	%r38, %r64, 3;
	mov.u32 	%r39, shared_mem;
	add.s32 	%r40, %r39, %r38;
	sub.f32 	%f53, %f49, %f50;
	mul.f32 	%f54, %f53, 0f3F3504F7;
	st.shared.v2.f32 	[%r40], {%f52, %f54};
	ld.global.f32 	%f55, [%rd16+4];
	mul.wide.u32 	%rd19, %r3, 4;
	add.s64 	%rd20, %rd16, %rd19;
	ld.global.f32 	%f56, [%rd20+4];
	add.f32 	%f57, %f55, %f56;
	mul.f32 	%f58, %f57, 0f3F3504F7;
	sub.f32 	%f59, %f55, %f56;
	mul.f32 	%f60, %f59, 0f3F3504F7;
	st.shared.v2.f32 	[%r40+8], {%f58, %f60};
	ld.global.f32 	%f61, [%rd16+8];
	ld.global.f32 	%f62, [%rd20+8];
	add.f32 	%f63, %f61, %f62;
	mul.f32 	%f64, %f63, 0f3F3504F7;
	sub.f32 	%f65, %f61, %f62;
	mul.f32 	%f66, %f65, 0f3F3504F7;
	st.shared.v2.f32 	[%r40+16], {%f64, %f66};
	ld.global.f32 	%f67, [%rd16+12];
	ld.global.f32 	%f68, [%rd20+12];
	add.f32 	%f69, %f67, %f68;
	mul.f32 	%f70, %f69, 0f3F3504F7;
	sub.f32 	%f71, %f67, %f68;
	mul.f32 	%f72, %f71, 0f3F3504F7;
	st.shared.v2.f32 	[%r40+24], {%f70, %f72};
	add.s32 	%r64, %r64, 4;
$L__BB5_8:
	and.b32  	%r41, %r3, 3;
	setp.eq.s32 	%p7, %r41, 0;
	@%p7 bra 	$L__BB5_13;
	setp.eq.s32 	%p8, %r41, 1;
	@%p8 bra 	$L__BB5_11;
	mul.wide.u32 	%rd21, %r64, 4;
	add.s64 	%rd22, %rd2, %rd21;
	ld.global.f32 	%f73, [%rd22];
	add.s32 	%r42, %r64, %r3;
	mul.wide.u32 	%rd23, %r42, 4;
	add.s64 	%rd24, %rd2, %rd23;
	ld.global.f32 	%f74, [%rd24];
	add.f32 	%f75, %f73, %f74;
	mul.f32 	%f76, %f75, 0f3F3504F7;
	shl.b32 	%r43, %r64, 3;
	mov.u32 	%r44, shared_mem;
	add.s32 	%r45, %r44, %r43;
	sub.f32 	%f77, %f73, %f74;
	mul.f32 	%f78, %f77, 0f3F3504F7;
	st.shared.v2.f32 	[%r45], {%f76, %f78};
	ld.global.f32 	%f79, [%rd22+4];
	mul.wide.u32 	%rd25, %r3, 4;
	add.s64 	%rd26, %rd22, %rd25;
	ld.global.f32 	%f80, [%rd26+4];
	add.f32 	%f81, %f79, %f80;
	mul.f32 	%f82, %f81, 0f3F3504F7;
	sub.f32 	%f83, %f79, %f80;
	mul.f32 	%f84, %f83, 0f3F3504F7;
	st.shared.v2.f32 	[%r45+8], {%f82, %f84};
	add.s32 	%r64, %r64, 2;
$L__BB5_11:
	and.b32  	%r46, %r29, 2;
	setp.eq.s32 	%p9, %r46, 0;
	@%p9 bra 	$L__BB5_13;
	mul.wide.u32 	%rd27, %r64, 4;
	add.s64 	%rd28, %rd2, %rd27;
	ld.global.f32 	%f85, [%rd28];
	add.s32 	%r47, %r64, %r3;
	mul.wide.u32 	%rd29, %r47, 4;
	add.s64 	%rd30, %rd2, %rd29;
	ld.global.f32 	%f86, [%rd30];
	add.f32 	%f87, %f85, %f86;
	mul.f32 	%f88, %f87, 0f3F3504F7;
	shl.b32 	%r48, %r64, 3;
	mov.u32 	%r49, shared_mem;
	add.s32 	%r50, %r49, %r48;
	sub.f32 	%f89, %f85, %f86;
	mul.f32 	%f90, %f89, 0f3F3504F7;
	st.shared.v2.f32 	[%r50], {%f88, %f90};
$L__BB5_13:
	setp.lt.s32 	%p10, %r29, 1;
	@%p10 bra 	$L__BB5_25;
	and.b32  	%r12, %r29, 7;
	setp.lt.u32 	%p11, %r29, 8;
	mov.b32 	%r71, 0;
	@%p11 bra 	$L__BB5_17;
	and.b32  	%r71, %r29, 2147483640;
	neg.s32 	%r70, %r71;
	add.s64 	%rd32, %rd11, %rd1;
	add.s64 	%rd40, %rd32, 16;
	mov.u32 	%r53, shared_mem;
	add.s32 	%r69, %r53, 16;
$L__BB5_16:
	.pragma "nounroll";
	ld.shared.v4.f32 	{%f91, %f92, %f93, %f94}, [%r69+-16];
	st.global.f32 	[%rd40+-16], %f91;
	st.global.f32 	[%rd40+-12], %f92;
	st.global.f32 	[%rd40+-8], %f93;
	st.global.f32 	[%rd40+-4], %f94;
	ld.shared.v4.f32 	{%f95, %f96, %f97, %f98}, [%r69];
	st.global.f32 	[%rd40], %f95;
	st.global.f32 	[%rd40+4], %f96;
	st.global.f32 	[%rd40+8], %f97;
	st.global.f32 	[%rd40+12], %f98;
	add.s32 	%r70, %r70, 8;
	add.s32 	%r69, %r69, 32;
	add.s64 	%rd40, %rd40, 32;
	setp.ne.s32 	%p12, %r70, 0;
	@%p12 bra 	$L__BB5_16;
$L__BB5_17:
	setp.eq.s32 	%p13, %r12, 0;
	@%p13 bra 	$L__BB5_25;
	and.b32  	%r24, %r29, 3;
	setp.lt.u32 	%p14, %r12, 4;
	@%p14 bra 	$L__BB5_20;
	shl.b32 	%r54, %r71, 2;
	mov.u32 	%r55, shared_mem;
	add.s32 	%r56, %r55, %r54;
	ld.shared.f32 	%f99, [%r56];
	mul.wide.u32 	%rd33, %r71, 4;
	add.s64 	%rd34, %rd2, %rd33;
	st.global.f32 	[%rd34], %f99;
	ld.shared.f32 	%f100, [%r56+4];
	st.global.f32 	[%rd34+4], %f100;
	ld.shared.f32 	%f101, [%r56+8];
	st.global.f32 	[%rd34+8], %f101;
	ld.shared.f32 	%f102, [%r56+12];
	st.global.f32 	[%rd34+12], %f102;
	add.s32 	%r71, %r71, 4;
$L__BB5_20:
	setp.eq.s32 	%p15, %r24, 0;
	@%p15 bra 	$L__BB5_25;
	setp.eq.s32 	%p16, %r24, 1;
	@%p16 bra 	$L__BB5_23;
	shl.b32 	%r57, %r71, 2;
	mov.u32 	%r58, shared_mem;
	add.s32 	%r59, %r58, %r57;
	ld.shared.f32 	%f103, [%r59];
	mul.wide.u32 	%rd35, %r71, 4;
	add.s64 	%rd36, %rd2, %rd35;
	st.global.f32 	[%rd36], %f103;
	ld.shared.f32 	%f104, [%r59+4];
	st.global.f32 	[%rd36+4], %f104;
	add.s32 	%r71, %r71, 2;
$L__BB5_23:
	and.b32  	%r60, %r29, 1;
	setp.eq.b32 	%p17, %r60, 1;
	not.pred 	%p18, %p17;
	@%p18 bra 	$L__BB5_25;
	shl.b32 	%r61, %r71, 2;
	mov.u32 	%r62, shared_mem;
	add.s32 	%r63, %r62, %r61;
	ld.shared.f32 	%f105, [%r63];
	mul.wide.u32 	%rd37, %r71, 4;
	add.s64 	%rd38, %rd2, %rd37;
	st.global.f32 	[%rd38], %f105;
$L__BB5_25:
	ret;

}
	// .globl	_Z9lsb_embedPhii
.visible .entry _Z9lsb_embedPhii(
	.param .u64 .ptr .align 1 _Z9lsb_embedPhii_param_0,
	.param .u32 _Z9lsb_embedPhii_param_1,
	.param .u32 _Z9lsb_embedPhii_param_2
)
{
	.reg .pred 	%p<2>;
	.reg .b16 	%rs<6>;
	.reg .b32 	%r<7>;
	.reg .b64 	%rd<5>;

	ld.param.u64 	%rd1, [_Z9lsb_embedPhii_param_0];
	ld.param.u32 	%r3, [_Z9lsb_embedPhii_param_1];
	ld.param.u32 	%r2, [_Z9lsb_embedPhii_param_2];
	mov.u32 	%r4, %ctaid.x;
	mov.u32 	%r5, %ntid.x;
	mov.u32 	%r6, %tid.x;
	mad.lo.s32 	%r1, %r4, %r5, %r6;
	setp.ge.s32 	%p1, %r1, %r3;
	@%p1 bra 	$L__BB6_2;
	cvta.to.global.u64 	%rd2, %rd1;
	cvt.s64.s32 	%rd3, %r1;
	add.s64 	%rd4, %rd2, %rd3;
	ld.global.u8 	%rs1, [%rd4];
	and.b16  	%rs2, %rs1, 254;
	cvt.u16.u32 	%rs3, %r2;
	and.b16  	%rs4, %rs3, 1;
	or.b16  	%rs5, %rs2, %rs4;
	st.global.u8 	[%rd4], %rs5;
$L__BB6_2:
	ret;

}
	// .globl	_Z11lsb_extractPhiPi
.visible .entry _Z11lsb_extractPhiPi(
	.param .u64 .ptr .align 1 _Z11lsb_extractPhiPi_param_0,
	.param .u32 _Z11lsb_extractPhiPi_param_1,
	.param .u64 .ptr .align 1 _Z11lsb_extractPhiPi_param_2
)
{
	.reg .pred 	%p<2>;
	.reg .b32 	%r<9>;
	.reg .b64 	%rd<7>;

	ld.param.u64 	%rd1, [_Z11lsb_extractPhiPi_param_0];
	ld.param.u32 	%r2, [_Z11lsb_extractPhiPi_param_1];
	ld.param.u64 	%rd2, [_Z11lsb_extractPhiPi_param_2];
	mov.u32 	%r3, %ctaid.x;
	mov.u32 	%r4, %ntid.x;
	mov.u32 	%r5, %tid.x;
	mad.lo.s32 	%r1, %r3, %r4, %r5;
	setp.ge.s32 	%p1, %r1, %r2;
	@%p1 bra 	$L__BB7_2;
	cvta.to.global.u64 	%rd3, %rd1;
	cvta.to.global.u64 	%rd4, %rd2;
	cvt.s64.s32 	%rd5, %r1;
	add.s64 	%rd6, %rd3, %rd5;
	ld.global.u8 	%r6, [%rd6];
	and.b32  	%r7, %r6, 1;
	atom.global.add.u32 	%r8, [%rd4], %r7;
$L__BB7_2:
	ret;

}
	// .globl	_Z14uint8_to_floatPhPfi
.visible .entry _Z14uint8_to_floatPhPfi(
	.param .u64 .ptr .align 1 _Z14uint8_to_floatPhPfi_param_0,
	.param .u64 .ptr .align 1 _Z14uint8_to_floatPhPfi_param_1,
	.param .u32 _Z14uint8_to_floatPhPfi_param_2
)
{
	.reg .pred 	%p<2>;
	.reg .b16 	%rs<2>;
	.reg .b32 	%r<6>;
	.reg .b32 	%f<2>;
	.reg .b64 	%rd<9>;

	ld.param.u64 	%rd1, [_Z14uint8_to_floatPhPfi_param_0];
	ld.param.u64 	%rd2, [_Z14uint8_to_floatPhPfi_param_1];
	ld.param.u32 	%r2, [_Z14uint8_to_floatPhPfi_param_2];
	mov.u32 	%r3, %ctaid.x;
	mov.u32 	%r4, %ntid.x;
	mov.u32 	%r5, %tid.x;
	mad.lo.s32 	%r1, %r3, %r4, %r5;
	setp.ge.s32 	%p1, %r1, %r2;
	@%p1 bra 	$L__BB8_2;
	cvta.to.global.u64 	%rd3, %rd1;
	cvta.to.global.u64 	%rd4, %rd2;
	cvt.s64.s32 	%rd5, %r1;
	add.s64 	%rd6, %rd3, %rd5;
	ld.global.u8 	%rs1, [%rd6];
	cvt.rn.f32.u16 	%f1, %rs1;
	mul.wide.s32 	%rd7, %r1, 4;
	add.s64 	%rd8, %rd4, %rd7;
	st.global.f32 	[%rd8], %f1;
$L__BB8_2:
	ret;

}
	// .globl	_Z14float_to_uint8PfPhi
.visible .entry _Z14float_to_uint8PfPhi(
	.param .u64 .ptr .align 1 _Z14float_to_uint8PfPhi_param_0,
	.param .u64 .ptr .align 1 _Z14float_to_uint8PfPhi_param_1,
	.param .u32 _Z14float_to_uint8PfPhi_param_2
)
{
	.reg .pred 	%p<2>;
	.reg .b32 	%r<7>;
	.reg .b32 	%f<4>;
	.reg .b64 	%rd<9>;

	ld.param.u64 	%rd1, [_Z14float_to_uint8PfPhi_param_0];
	ld.param.u64 	%rd2, [_Z14float_to_uint8PfPhi_param_1];
	ld.param.u32 	%r2, [_Z14float_to_uint8PfPhi_param_2];
	mov.u32 	%r3, %ctaid.x;
	mov.u32 	%r4, %ntid.x;
	mov.u32 	%r5, %tid.x;
	mad.lo.s32 	%r1, %r3, %r4, %r5;
	setp.ge.s32 	%p1, %r1, %r2;
	@%p1 bra 	$L__BB9_2;
	cvta.to.global.u64 	%rd3, %rd1;
	cvta.to.global.u64 	%rd4, %rd2;
	cvt.s64.s32 	%rd5, %r1;
	mul.wide.s32 	%rd6, %r1, 4;
	add.s64 	%rd7, %rd3, %rd6;
	ld.global.f32 	%f1, [%rd7];
	min.f32 	%f2, %f1, 0f437F0000;
	max.f32 	%f3, %f2, 0f00000000;
	cvt.rzi.u32.f32 	%r6, %f3;
	add.s64 	%rd8, %rd4, %rd5;
	st.global.u8 	[%rd8], %r6;
$L__BB9_2:
	ret;

}
	// .globl	_Z11compute_msePhS_iPf
.visible .entry _Z11compute_msePhS_iPf(
	.param .u64 .ptr .align 1 _Z11compute_msePhS_iPf_param_0,
	.param .u64 .ptr .align 1 _Z11compute_msePhS_iPf_param_1,
	.param .u32 _Z11compute_msePhS_iPf_param_2,
	.param .u64 .ptr .align 1 _Z11compute_msePhS_iPf_param_3
)
{
	.reg .pred 	%p<2>;
	.reg .b16 	%rs<3>;
	.reg .b32 	%r<6>;
	.reg .b32 	%f<6>;
	.reg .b64 	%rd<10>;

	ld.param.u64 	%rd1, [_Z11compute_msePhS_iPf_param_0];
	ld.param.u64 	%rd2, [_Z11compute_msePhS_iPf_param_1];
	ld.param.u32 	%r2, [_Z11compute_msePhS_iPf_param_2];
	ld.param.u64 	%rd3, [_Z11compute_msePhS_iPf_param_3];
	mov.u32 	%r3, %ctaid.x;
	mov.u32 	%r4, %ntid.x;
	mov.u32 	%r5, %tid.x;
	mad.lo.s32 	%r1, %r3, %r4, %r5;
	setp.ge.s32 	%p1, %r1, %r2;
	@%p1 bra 	$L__BB10_2;
	cvta.to.global.u64 	%rd4, %rd1;
	cvta.to.global.u64 	%rd5, %rd2;
	cvta.to.global.u64 	%rd6, %rd3;
	cvt.s64.s32 	%rd7, %r1;
	add.s64 	%rd8, %rd4, %rd7;
	ld.global.u8 	%rs1, [%rd8];
	cvt.rn.f32.u16 	%f1, %rs1;
	add.s64 	%rd9, %rd5, %rd7;
	ld.global.u8 	%rs2, [%rd9];
	cvt.rn.f32.u16 	%f2, %rs2;
	sub.f32 	%f3, %f1, %f2;
	mul.f32 	%f4, %f3, %f3;
	atom.global.add.f32 	%f5, [%rd6], %f4;
$L__BB10_2:
	ret;

}


// ===== COMPILED SASS (sm_100) =====

	.target	sm_100

	.elftype	@"ET_EXEC"


//--------------------- .note.nv.tkinfo           --------------------------
	.section	.note.nv.tkinfo,"",@"SHT_NOTE"
	.sectionflags	@"SHF_NOTE_NV_TKINFO"
	.tkinfo
        /*0018*/ 	.word	0x00000002
        /*0030*/ 	.string	""
        /*0030*/ 	.string	"ptxas"
        /*0030*/ 	.string	"Cuda compilation tools, release 13.0, V13.0.88"
        /*0030*/ 	.string	"Build cuda_13.0.r13.0/compiler.36424714_0"
        /*0030*/ 	.string	"-arch sm_100 -m 64 "



//--------------------- .note.nv.cuinfo           --------------------------
	.section	.note.nv.cuinfo,"",@"SHT_NOTE"
	.sectionflags	@"SHF_NOTE_NV_CUINFO"
        /*0018*/ 	.short	0x0002
        /*001a*/ 	.short	0x0064
        /*001c*/ 	.short	0x0082
	.zero		2


//--------------------- .nv.info                  --------------------------
	.section	.nv.info,"",@"SHT_CUDA_INFO"
	.align	4


	//----- nvinfo : EIATTR_REGCOUNT
	.align		4
        /*0000*/ 	.byte	0x04, 0x2f
        /*0002*/ 	.short	(.L_2 - .L_1)
	.align		4
.L_1:
        /*0004*/ 	.word	index@(_Z12dct2d_kernelPfS_ii)
        /*0008*/ 	.word	0x0000004f


	//----- nvinfo : EIATTR_FRAME_SIZE
	.align		4
.L_2:
        /*000c*/ 	.byte	0x04, 0x11
        /*000e*/ 	.short	(.L_4 - .L_3)
	.align		4
.L_3:
        /*0010*/ 	.word	index@(_Z12dct2d_kernelPfS_ii)
        /*0014*/ 	.word	0x00000000


	//----- nvinfo : EIATTR_REGCOUNT
	.align		4
.L_4:
        /*0018*/ 	.byte	0x04, 0x2f
        /*001a*/ 	.short	(.L_6 - .L_5)
	.align		4
.L_5:
        /*001c*/ 	.word	index@(_Z13idct2d_kernelPfS_ii)
        /*0020*/ 	.word	0x00000045


	//----- nvinfo : EIATTR_FRAME_SIZE
	.align		4
.L_6:
        /*0024*/ 	.byte	0x04, 0x11
        /*0026*/ 	.short	(.L_8 - .L_7)
	.align		4
.L_7:
        /*0028*/ 	.word	index@(_Z13idct2d_kernelPfS_ii)
        /*002c*/ 	.word	0x00000000


	//----- nvinfo : EIATTR_REGCOUNT
	.align		4
.L_8:
        /*0030*/ 	.byte	0x04, 0x2f
        /*0032*/ 	.short	(.L_10 - .L_9)
	.align		4
.L_9:
        /*0034*/ 	.word	index@(_Z19embed_dct_watermarkPfiiif)
        /*0038*/ 	.word	0x0000000e


	//----- nvinfo : EIATTR_FRAME_SIZE
	.align		4
.L_10:
        /*003c*/ 	.byte	0x04, 0x11
        /*003e*/ 	.short	(.L_12 - .L_11)
	.align		4
.L_11:
        /*0040*/ 	.word	index@(_Z19embed_dct_watermarkPfiiif)
        /*0044*/ 	.word	0x00000000


	//----- nvinfo : EIATTR_REGCOUNT
	.align		4
.L_12:
        /*0048*/ 	.byte	0x04, 0x2f
        /*004a*/ 	.short	(.L_14 - .L_13)
	.align		4
.L_13:
        /*004c*/ 	.word	index@(_Z21extract_dct_watermarkPfS_iiPif)
        /*0050*/ 	.word	0x0000000e


	//----- nvinfo : EIATTR_FRAME_SIZE
	.align		4
.L_14:
        /*0054*/ 	.byte	0x04, 0x11
        /*0056*/ 	.short	(.L_16 - .L_15)
	.align		4
.L_15:
        /*0058*/ 	.word	index@(_Z21extract_dct_watermarkPfS_iiPif)
        /*005c*/ 	.word	0x00000000


	//----- nvinfo : EIATTR_REGCOUNT
	.align		4
.L_16:
        /*0060*/ 	.byte	0x04, 0x2f
        /*0062*/ 	.short	(.L_18 - .L_17)
	.align		4
.L_17:
        /*0064*/ 	.word	index@(_Z13dwt2d_forwardPfii)
        /*0068*/ 	.word	0x00000020


	//----- nvinfo : EIATTR_FRAME_SIZE
	.align		4
.L_18:
        /*006c*/ 	.byte	0x04, 0x11
        /*006e*/ 	.short	(.L_20 - .L_19)
	.align		4
.L_19:
        /*0070*/ 	.word	index@(_Z13dwt2d_forwardPfii)
        /*0074*/ 	.word	0x00000000


	//----- nvinfo : EIATTR_REGCOUNT
	.align		4
.L_20:
        /*0078*/ 	.byte	0x04, 0x2f
        /*007a*/ 	.short	(.L_22 - .L_21)
	.align		4
.L_21:
        /*007c*/ 	.word	index@(_Z13dwt2d_inversePfii)
        /*0080*/ 	.word	0x00000020


	//----- nvinfo : EIATTR_FRAME_SIZE
	.align		4
.L_22:
        /*0084*/ 	.byte	0x04, 0x11
        /*0086*/ 	.short	(.L_24 - .L_23)
	.align		4
.L_23:
        /*0088*/ 	.word	index@(_Z13dwt2d_inversePfii)
        /*008c*/ 	.word	0x00000000


	//----- nvinfo : EIATTR_REGCOUNT
	.align		4
.L_24:
        /*0090*/ 	.byte	0x04, 0x2f
        /*0092*/ 	.short	(.L_26 - .L_25)
	.align		4
.L_25:
        /*0094*/ 	.word	index@(_Z9lsb_embedPhii)
        /*0098*/ 	.word	0x00000008


	//----- nvinfo : EIATTR_FRAME_SIZE
	.align		4
.L_26:
        /*009c*/ 	.byte	0x04, 0x11
        /*009e*/ 	.short	(.L_28 - .L_27)
	.align		4
.L_27:
        /*00a0*/ 	.word	index@(_Z9lsb_embedPhii)
        /*00a4*/ 	.word	0x00000000


	//----- nvinfo : EIATTR_REGCOUNT
	.align		4
.L_28:
        /*00a8*/ 	.byte	0x04, 0x2f
        /*00aa*/ 	.short	(.L_30 - .L_29)
	.align		4
.L_29:
        /*00ac*/ 	.word	index@(_Z11lsb_extractPhiPi)
        /*00b0*/ 	.word	0x0000000a


	//----- nvinfo : EIATTR_FRAME_SIZE
	.align		4
.L_30:
        /*00b4*/ 	.byte	0x04, 0x11
        /*00b6*/ 	.short	(.L_32 - .L_31)
	.align		4
.L_31:
        /*00b8*/ 	.word	index@(_Z11lsb_extractPhiPi)
        /*00bc*/ 	.word	0x00000000


	//----- nvinfo : EIATTR_REGCOUNT
	.align		4
.L_32:
        /*00c0*/ 	.byte	0x04, 0x2f
        /*00c2*/ 	.short	(.L_34 - .L_33)
	.align		4
.L_33:
        /*00c4*/ 	.word	index@(_Z14uint8_to_floatPhPfi)
        /*00c8*/ 	.word	0x0000000a


	//----- nvinfo : EIATTR_FRAME_SIZE
	.align		4
.L_34:
        /*00cc*/ 	.byte	0x04, 0x11
        /*00ce*/ 	.short	(.L_36 - .L_35)
	.align		4
.L_35:
        /*00d0*/ 	.word	index@(_Z14uint8_to_floatPhPfi)
        /*00d4*/ 	.word	0x00000000


	//----- nvinfo : EIATTR_REGCOUNT
	.align		4
.L_36:
        /*00d8*/ 	.byte	0x04, 0x2f
        /*00da*/ 	.short	(.L_38 - .L_37)
	.align		4
.L_37:
        /*00dc*/ 	.word	index@(_Z14float_to_uint8PfPhi)
        /*00e0*/ 	.word	0x0000000a


	//----- nvinfo : EIATTR_FRAME_SIZE
	.align		4
.L_38:
        /*00e4*/ 	.byte	0x04, 0x11
        /*00e6*/ 	.short	(.L_40 - .L_39)
	.align		4
.L_39:
        /*00e8*/ 	.word	index@(_Z14float_to_uint8PfPhi)
        /*00ec*/ 	.word	0x00000000


	//----- nvinfo : EIATTR_REGCOUNT
	.align		4
.L_40:
        /*00f0*/ 	.byte	0x04, 0x2f
        /*00f2*/ 	.short	(.L_42 - .L_41)
	.align		4
.L_41:
        /*00f4*/ 	.word	index@(_Z11compute_msePhS_iPf)
        /*00f8*/ 	.word	0x0000000c


	//----- nvinfo : EIATTR_FRAME_SIZE
	.align		4
.L_42:
        /*00fc*/ 	.byte	0x04, 0x11
        /*00fe*/ 	.short	(.L_44 - .L_43)
	.align		4
.L_43:
        /*0100*/ 	.word	index@(_Z11compute_msePhS_iPf)
        /*0104*/ 	.word	0x00000000


	//----- nvinfo : EIATTR_MIN_STACK_SIZE
	.align		4
.L_44:
        /*0108*/ 	.byte	0x04, 0x12
        /*010a*/ 	.short	(.L_46 - .L_45)
	.align		4
.L_45:
        /*010c*/ 	.word	index@(_Z11compute_msePhS_iPf)
        /*0110*/ 	.word	0x00000000


	//----- nvinfo : EIATTR_MIN_STACK_SIZE
	.align		4
.L_46:
        /*0114*/ 	.byte	0x04, 0x12
        /*0116*/ 	.short	(.L_48 - .L_47)
	.align		4
.L_47:
        /*0118*/ 	.word	index@(_Z14float_to_uint8PfPhi)
        /*011c*/ 	.word	0x00000000


	//----- nvinfo : EIATTR_MIN_STACK_SIZE
	.align		4
.L_48:
        /*0120*/ 	.byte	0x04, 0x12
        /*0122*/ 	.short	(.L_50 - .L_49)
	.align		4
.L_49:
        /*0124*/ 	.word	index@(_Z14uint8_to_floatPhPfi)
        /*0128*/ 	.word	0x00000000


	//----- nvinfo : EIATTR_MIN_STACK_SIZE
	.align		4
.L_50:
        /*012c*/ 	.byte	0x04, 0x12
        /*012e*/ 	.short	(.L_52 - .L_51)
	.align		4
.L_51:
        /*0130*/ 	.word	index@(_Z11lsb_extractPhiPi)
        /*0134*/ 	.word	0x00000000


	//----- nvinfo : EIATTR_MIN_STACK_SIZE
	.align		4
.L_52:
        /*0138*/ 	.byte	0x04, 0x12
        /*013a*/ 	.short	(.L_54 - .L_53)
	.align		4
.L_53:
        /*013c*/ 	.word	index@(_Z9lsb_embedPhii)
        /*0140*/ 	.word	0x00000000


	//----- nvinfo : EIATTR_MIN_STACK_SIZE
	.align		4
.L_54:
        /*0144*/ 	.byte	0x04, 0x12
        /*0146*/ 	.short	(.L_56 - .L_55)
	.align		4
.L_55:
        /*0148*/ 	.word	index@(_Z13dwt2d_inversePfii)
        /*014c*/ 	.word	0x00000000


	//----- nvinfo : EIATTR_MIN_STACK_SIZE
	.align		4
.L_56:
        /*0150*/ 	.byte	0x04, 0x12
        /*0152*/ 	.short	(.L_58 - .L_57)
	.align		4
.L_57:
        /*0154*/ 	.word	index@(_Z13dwt2d_forwardPfii)
        /*0158*/ 	.word	0x00000000


	//----- nvinfo : EIATTR_MIN_STACK_SIZE
	.align		4
.L_58:
        /*015c*/ 	.byte	0x04, 0x12
        /*015e*/ 	.short	(.L_60 - .L_59)
	.align		4
.L_59:
        /*0160*/ 	.word	index@(_Z21extract_dct_watermarkPfS_iiPif)
        /*0164*/ 	.word	0x00000000


	//----- nvinfo : EIATTR_MIN_STACK_SIZE
	.align		4
.L_60:
        /*0168*/ 	.byte	0x04, 0x12
        /*016a*/ 	.short	(.L_62 - .L_61)
	.align		4
.L_61:
        /*016c*/ 	.word	index@(_Z19embed_dct_watermarkPfiiif)
        /*0170*/ 	.word	0x00000000


	//----- nvinfo : EIATTR_MIN_STACK_SIZE
	.align		4
.L_62:
        /*0174*/ 	.byte	0x04, 0x12
        /*0176*/ 	.short	(.L_64 - .L_63)
	.align		4
.L_63:
        /*0178*/ 	.word	index@(_Z13idct2d_kernelPfS_ii)
        /*017c*/ 	.word	0x00000000


	//----- nvinfo : EIATTR_MIN_STACK_SIZE
	.align		4
.L_64:
        /*0180*/ 	.byte	0x04, 0x12
        /*0182*/ 	.short	(.L_66 - .L_65)
	.align		4
.L_65:
        /*0184*/ 	.word	index@(_Z12dct2d_kernelPfS_ii)
        /*0188*/ 	.word	0x00000000
.L_66:


//--------------------- .nv.compat                --------------------------
	.section	.nv.compat,"",@"SHT_CUDA_COMPAT_INFO"
	.align	4
        /*0000*/ 	.byte	0x02, 0x09, 0x00, 0x00, 0x02, 0x02, 0x01, 0x00, 0x02, 0x05, 0x05, 0x00, 0x03, 0x07, 0x01, 0x01
        /*0010*/ 	.byte	0x02, 0x03, 0x00, 0x00, 0x02, 0x06, 0x01, 0x00, 0x04, 0x0b, 0x08, 0x00, 0x01, 0x00, 0x00, 0x00
        /*0020*/ 	.byte	0x00, 0x00, 0x00, 0x00


//--------------------- .nv.info._Z11compute_msePhS_iPf --------------------------
	.section	.nv.info._Z11compute_msePhS_iPf,"",@"SHT_CUDA_INFO"
	.sectionflags	@""
	.align	4


	//----- nvinfo : EIATTR_CUDA_API_VERSION
	.align		4
        /*0000*/ 	.byte	0x04, 0x37
        /*0002*/ 	.short	(.L_68 - .L_67)
.L_67:
        /*0004*/ 	.word	0x00000082


	//----- nvinfo : EIATTR_KPARAM_INFO
	.align		4
.L_68:
        /*0008*/ 	.byte	0x04, 0x17
        /*000a*/ 	.short	(.L_70 - .L_69)
.L_69:
        /*000c*/ 	.word	0x00000000
        /*0010*/ 	.short	0x0003
        /*0012*/ 	.short	0x0018
        /*0014*/ 	.byte	0x00, 0xf5, 0x21, 0x00


	//----- nvinfo : EIATTR_KPARAM_INFO
	.align		4
.L_70:
        /*0018*/ 	.byte	0x04, 0x17
        /*001a*/ 	.short	(.L_72 - .L_71)
.L_71:
        /*001c*/ 	.word	0x00000000
        /*0020*/ 	.short	0x0002
        /*0022*/ 	.short	0x0010
        /*0024*/ 	.byte	0x00, 0xf0, 0x11, 0x00


	//----- nvinfo : EIATTR_KPARAM_INFO
	.align		4
.L_72:
        /*0028*/ 	.byte	0x04, 0x17
        /*002a*/ 	.short	(.L_74 - .L_73)
.L_73:
        /*002c*/ 	.word	0x00000000
        /*0030*/ 	.short	0x0001
        /*0032*/ 	.short	0x0008
        /*0034*/ 	.byte	0x00, 0xf5, 0x21, 0x00


	//----- nvinfo : EIATTR_KPARAM_INFO
	.align		4
.L_74:
        /*0038*/ 	.byte	0x04, 0x17
        /*003a*/ 	.short	(.L_76 - .L_75)
.L_75:
        /*003c*/ 	.word	0x00000000
        /*0040*/ 	.short	0x0000
        /*0042*/ 	.short	0x0000
        /*0044*/ 	.byte	0x00, 0xf5, 0x21, 0x00


	//----- nvinfo : EIATTR_SPARSE_MMA_MASK
	.align		4
.L_76:
        /*0048*/ 	.byte	0x03, 0x50
        /*004a*/ 	.short	0x0000


	//----- nvinfo : EIATTR_MAXREG_COUNT
	.align		4
        /*004c*/ 	.byte	0x03, 0x1b
        /*004e*/ 	.short	0x00ff


	//----- nvinfo : EIATTR_MERCURY_ISA_VERSION
	.align		4
        /*0050*/ 	.byte	0x03, 0x5f
        /*0052*/ 	.short	0x0101


	//----- nvinfo : EIATTR_VRC_CTA_INIT_COUNT
	.align		4
        /*0054*/ 	.byte	0x02, 0x4a
	.zero		1
	.zero		1


	//----- nvinfo : EIATTR_EXIT_INSTR_OFFSETS
	.align		4
        /*0058*/ 	.byte	0x04, 0x1c
        /*005a*/ 	.short	(.L_78 - .L_77)


	//   ....[0]....
.L_77:
        /*005c*/ 	.word	0x00000070


	//   ....[1]....
        /*0060*/ 	.word	0x00000170


	//----- nvinfo : EIATTR_CBANK_PARAM_SIZE
	.align		4
.L_78:
        /*0064*/ 	.byte	0x03, 0x19
        /*0066*/ 	.short	0x0020


	//----- nvinfo : EIATTR_PARAM_CBANK
	.align		4
        /*0068*/ 	.byte	0x04, 0x0a
        /*006a*/ 	.short	(.L_80 - .L_79)
	.align		4
.L_79:
        /*006c*/ 	.word	index@(.nv.constant0._Z11compute_msePhS_iPf)
        /*0070*/ 	.short	0x0380
        /*0072*/ 	.short	0x0020


	//----- nvinfo : EIATTR_SW_WAR
	.align		4
.L_80:
        /*0074*/ 	.byte	0x04, 0x36
        /*0076*/ 	.short	(.L_82 - .L_81)
.L_81:
        /*0078*/ 	.word	0x00000008
.L_82:


//--------------------- .nv.info._Z14float_to_uint8PfPhi --------------------------
	.section	.nv.info._Z14float_to_uint8PfPhi,"",@"SHT_CUDA_INFO"
	.sectionflags	@""
	.align	4


	//----- nvinfo : EIATTR_CUDA_API_VERSION
	.align		4
        /*0000*/ 	.byte	0x04, 0x37
        /*0002*/ 	.short	(.L_84 - .L_83)
.L_83:
        /*0004*/ 	.word	0x00000082


	//----- nvinfo : EIATTR_KPARAM_INFO
	.align		4
.L_84:
        /*0008*/ 	.byte	0x04, 0x17
        /*000a*/ 	.short	(.L_86 - .L_85)
.L_85:
        /*000c*/ 	.word	0x00000000
        /*0010*/ 	.short	0x0002
        /*0012*/ 	.short	0x0010
        /*0014*/ 	.byte	0x00, 0xf0, 0x11, 0x00


	//----- nvinfo : EIATTR_KPARAM_INFO
	.align		4
.L_86:
        /*0018*/ 	.byte	0x04, 0x17
        /*001a*/ 	.short	(.L_88 - .L_87)
.L_87:
        /*001c*/ 	.word	0x00000000
        /*0020*/ 	.short	0x0001
        /*0022*/ 	.short	0x0008
        /*0024*/ 	.byte	0x00, 0xf5, 0x21, 0x00


	//----- nvinfo : EIATTR_KPARAM_INFO
	.align		4
.L_88:
        /*0028*/ 	.byte	0x04, 0x17
        /*002a*/ 	.short	(.L_90 - .L_89)
.L_89:
        /*002c*/ 	.word	0x00000000
        /*0030*/ 	.short	0x0000
        /*0032*/ 	.short	0x0000
        /*0034*/ 	.byte	0x00, 0xf5, 0x21, 0x00


	//----- nvinfo : EIATTR_SPARSE_MMA_MASK
	.align		4
.L_90:
        /*0038*/ 	.byte	0x03, 0x50
        /*003a*/ 	.short	0x0000


	//----- nvinfo : EIATTR_MAXREG_COUNT
	.align		4
        /*003c*/ 	.byte	0x03, 0x1b
        /*003e*/ 	.short	0x00ff


	//----- nvinfo : EIATTR_MERCURY_ISA_VERSION
	.align		4
        /*0040*/ 	.byte	0x03, 0x5f
        /*0042*/ 	.short	0x0101


	//----- nvinfo : EIATTR_VRC_CTA_INIT_COUNT
	.align		4
        /*0044*/ 	.byte	0x02, 0x4a
	.zero		1
	.zero		1


	//----- nvinfo : EIATTR_EXIT_INSTR_OFFSETS
	.align		4
        /*0048*/ 	.byte	0x04, 0x1c
        /*004a*/ 	.short	(.L_92 - .L_91)


	//   ....[0]....
.L_91:
        /*004c*/ 	.word	0x00000070


	//   ....[1]....
        /*0050*/ 	.word	0x00000130


	//----- nvinfo : EIATTR_CBANK_PARAM_SIZE
	.align		4
.L_92:
        /*0054*/ 	.byte	0x03, 0x19
        /*0056*/ 	.short	0x0014


	//----- nvinfo : EIATTR_PARAM_CBANK
	.align		4
        /*0058*/ 	.byte	0x04, 0x0a
        /*005a*/ 	.short	(.L_94 - .L_93)
	.align		4
.L_93:
        /*005c*/ 	.word	index@(.nv.constant0._Z14float_to_uint8PfPhi)
        /*0060*/ 	.short	0x0380
        /*0062*/ 	.short	0x0014


	//----- nvinfo : EIATTR_SW_WAR
	.align		4
.L_94:
        /*0064*/ 	.byte	0x04, 0x36
        /*0066*/ 	.short	(.L_96 - .L_95)
.L_95:
        /*0068*/ 	.word	0x00000008
.L_96:


//--------------------- .nv.info._Z14uint8_to_floatPhPfi --------------------------
	.section	.nv.info._Z14uint8_to_floatPhPfi,"",@"SHT_CUDA_INFO"
	.sectionflags	@""
	.align	4


	//----- nvinfo : EIATTR_CUDA_API_VERSION
	.align		4
        /*0000*/ 	.byte	0x04, 0x37
        /*0002*/ 	.short	(.L_98 - .L_97)
.L_97:
        /*0004*/ 	.word	0x00000082


	//----- nvinfo : EIATTR_KPARAM_INFO
	.align		4
.L_98:
        /*0008*/ 	.byte	0x04, 0x17
        /*000a*/ 	.short	(.L_100 - .L_99)
.L_99:
        /*000c*/ 	.word	0x00000000
        /*0010*/ 	.short	0x0002
        /*0012*/ 	.short	0x0010
        /*0014*/ 	.byte	0x00, 0xf0, 0x11, 0x00


	//----- nvinfo : EIATTR_KPARAM_INFO
	.align		4
.L_100:
        /*0018*/ 	.byte	0x04, 0x17
        /*001a*/ 	.short	(.L_102 - .L_101)
.L_101:
        /*001c*/ 	.word	0x00000000
        /*0020*/ 	.short	0x0001
        /*0022*/ 	.short	0x0008
        /*0024*/ 	.byte	0x00, 0xf5, 0x21, 0x00


	//----- nvinfo : EIATTR_KPARAM_INFO
	.align		4
.L_102:
        /*0028*/ 	.byte	0x04, 0x17
        /*002a*/ 	.short	(.L_104 - .L_103)
.L_103:
        /*002c*/ 	.word	0x00000000
        /*0030*/ 	.short	0x0000
        /*0032*/ 	.short	0x0000
        /*0034*/ 	.byte	0x00, 0xf5, 0x21, 0x00


	//----- nvinfo : EIATTR_SPARSE_MMA_MASK
	.align		4
.L_104:
        /*0038*/ 	.byte	0x03, 0x50
        /*003a*/ 	.short	0x0000


	//----- nvinfo : EIATTR_MAXREG_COUNT
	.align		4
        /*003c*/ 	.byte	0x03, 0x1b
        /*003e*/ 	.short	0x00ff


	//----- nvinfo : EIATTR_MERCURY_ISA_VERSION
	.align		4
        /*0040*/ 	.byte	0x03, 0x5f
        /*0042*/ 	.short	0x0101


	//----- nvinfo : EIATTR_VRC_CTA_INIT_COUNT
	.align		4
        /*0044*/ 	.byte	0x02, 0x4a
	.zero		1
	.zero		1


	//----- nvinfo : EIATTR_EXIT_INSTR_OFFSETS
	.align		4
        /*0048*/ 	.byte	0x04, 0x1c
        /*004a*/ 	.short	(.L_106 - .L_105)


	//   ....[0]....
.L_105:
        /*004c*/ 	.word	0x00000070


	//   ....[1]....
        /*0050*/ 	.word	0x00000110


	//----- nvinfo : EIATTR_CBANK_PARAM_SIZE
	.align		4
.L_106:
        /*0054*/ 	.byte	0x03, 0x19
        /*0056*/ 	.short	0x0014


	//----- nvinfo : EIATTR_PARAM_CBANK
	.align		4
        /*0058*/ 	.byte	0x04, 0x0a
        /*005a*/ 	.short	(.L_108 - .L_107)
	.align		4
.L_107:
        /*005c*/ 	.word	index@(.nv.constant0._Z14uint8_to_floatPhPfi)
        /*0060*/ 	.short	0x0380
        /*0062*/ 	.short	0x0014


	//----- nvinfo : EIATTR_SW_WAR
	.align		4
.L_108:
        /*0064*/ 	.byte	0x04, 0x36
        /*0066*/ 	.short	(.L_110 - .L_109)
.L_109:
        /*0068*/ 	.word	0x00000008
.L_110:


//--------------------- .nv.info._Z11lsb_extractPhiPi --------------------------
	.section	.nv.info._Z11lsb_extractPhiPi,"",@"SHT_CUDA_INFO"
	.sectionflags	@""
	.align	4


	//----- nvinfo : EIATTR_CUDA_API_VERSION
	.align		4
        /*0000*/ 	.byte	0x04, 0x37
        /*0002*/ 	.short	(.L_112 - .L_111)
.L_111:
        /*0004*/ 	.word	0x00000082


	//----- nvinfo : EIATTR_KPARAM_INFO
	.align		4
.L_112:
        /*0008*/ 	.byte	0x04, 0x17
        /*000a*/ 	.short	(.L_114 - .L_113)
.L_113:
        /*000c*/ 	.word	0x00000000
        /*0010*/ 	.short	0x0002
        /*0012*/ 	.short	0x0010
        /*0014*/ 	.byte	0x00, 0xf5, 0x21, 0x00


	//----- nvinfo : EIATTR_KPARAM_INFO
	.align		4
.L_114:
        /*0018*/ 	.byte	0x04, 0x17
        /*001a*/ 	.short	(.L_116 - .L_115)
.L_115:
        /*001c*/ 	.word	0x00000000
        /*0020*/ 	.short	0x0001
        /*0022*/ 	.short	0x0008
        /*0024*/ 	.byte	0x00, 0xf0, 0x11, 0x00


	//----- nvinfo : EIATTR_KPARAM_INFO
	.align		4
.L_116:
        /*0028*/ 	.byte	0x04, 0x17
        /*002a*/ 	.short	(.L_118 - .L_117)
.L_117:
        /*002c*/ 	.word	0x00000000
        /*0030*/ 	.short	0x0000
        /*0032*/ 	.short	0x0000
        /*0034*/ 	.byte	0x00, 0xf5, 0x21, 0x00


	//----- nvinfo : EIATTR_SPARSE_MMA_MASK
	.align		4
.L_118:
        /*0038*/ 	.byte	0x03, 0x50
        /*003a*/ 	.short	0x0000


	//----- nvinfo : EIATTR_MAXREG_COUNT
	.align		4
        /*003c*/ 	.byte	0x03, 0x1b
        /*003e*/ 	.short	0x00ff


	//----- nvinfo : EIATTR_MERCURY_ISA_VERSION
	.align		4
        /*0040*/ 	.byte	0x03, 0x5f
        /*0042*/ 	.short	0x0101


	//----- nvinfo : EIATTR_INT_WARP_WIDE_INSTR_OFFSETS
	.align		4
        /*0044*/ 	.byte	0x04, 0x31
        /*0046*/ 	.short	(.L_120 - .L_119)


	//   ....[0]....
.L_119:
        /*0048*/ 	.word	0x000000e0


	//   ....[1]....
        /*004c*/ 	.word	0x00000130


	//----- nvinfo : EIATTR_VRC_CTA_INIT_COUNT
	.align		4
.L_120:
        /*0050*/ 	.byte	0x02, 0x4a
	.zero		1
	.zero		1


	//----- nvinfo : EIATTR_EXIT_INSTR_OFFSETS
	.align		4
        /*0054*/ 	.byte	0x04, 0x1c
        /*0056*/ 	.short	(.L_122 - .L_121)


	//   ....[0]....
.L_121:
        /*0058*/ 	.word	0x00000070


	//   ....[1]....
        /*005c*/ 	.word	0x00000160


	//----- nvinfo : EIATTR_CBANK_PARAM_SIZE
	.align		4
.L_122:
        /*0060*/ 	.byte	0x03, 0x19
        /*0062*/ 	.short	0x0018


	//----- nvinfo : EIATTR_PARAM_CBANK
	.align		4
        /*0064*/ 	.byte	0x04, 0x0a
        /*0066*/ 	.short	(.L_124 - .L_123)
	.align		4
.L_123:
        /*0068*/ 	.word	index@(.nv.constant0._Z11lsb_extractPhiPi)
        /*006c*/ 	.short	0x0380
        /*006e*/ 	.short	0x0018


	//----- nvinfo : EIATTR_SW_WAR
	.align		4
.L_124:
        /*0070*/ 	.byte	0x04, 0x36
        /*0072*/ 	.short	(.L_126 - .L_125)
.L_125:
        /*0074*/ 	.word	0x00000008
.L_126:


//--------------------- .nv.info._Z9lsb_embedPhii --------------------------
	.section	.nv.info._Z9lsb_embedPhii,"",@"SHT_CUDA_INFO"
	.sectionflags	@""
	.align	4


	//----- nvinfo : EIATTR_CUDA_API_VERSION
	.align		4
        /*0000*/ 	.byte	0x04, 0x37
        /*0002*/ 	.short	(.L_128 - .L_127)
.L_127:
        /*0004*/ 	.word	0x00000082


	//----- nvinfo : EIATTR_KPARAM_INFO
	.align		4
.L_128:
        /*0008*/ 	.byte	0x04, 0x17
        /*000a*/ 	.short	(.L_130 - .L_129)
.L_129:
        /*000c*/ 	.word	0x00000000
        /*0010*/ 	.short	0x0002
        /*0012*/ 	.short	0x000c
        /*0014*/ 	.byte	0x00, 0xf0, 0x11, 0x00


	//----- nvinfo : EIATTR_KPARAM_INFO
	.align		4
.L_130:
        /*0018*/ 	.byte	0x04, 0x17
        /*001a*/ 	.short	(.L_132 - .L_131)
.L_131:
        /*001c*/ 	.word	0x00000000
        /*0020*/ 	.short	0x0001
        /*0022*/ 	.short	0x0008
        /*0024*/ 	.byte	0x00, 0xf0, 0x11, 0x00


	//----- nvinfo : EIATTR_KPARAM_INFO
	.align		4
.L_132:
        /*0028*/ 	.byte	0x04, 0x17
        /*002a*/ 	.short	(.L_134 - .L_133)
.L_133:
        /*002c*/ 	.word	0x00000000
        /*0030*/ 	.short	0x0000
        /*0032*/ 	.short	0x0000
        /*0034*/ 	.byte	0x00, 0xf5, 0x21, 0x00


	//----- nvinfo : EIATTR_SPARSE_MMA_MASK
	.align		4
.L_134:
        /*0038*/ 	.byte	0x03, 0x50
        /*003a*/ 	.short	0x0000


	//----- nvinfo : EIATTR_MAXREG_COUNT
	.align		4
        /*003c*/ 	.byte	0x03, 0x1b
        /*003e*/ 	.short	0x00ff


	//----- nvinfo : EIATTR_MERCURY_ISA_VERSION
	.align		4
        /*0040*/ 	.byte	0x03, 0x5f
        /*0042*/ 	.short	0x0101


	//----- nvinfo : EIATTR_VRC_CTA_INIT_COUNT
	.align		4
        /*0044*/ 	.byte	0x02, 0x4a
	.zero		1
	.zero		1


	//----- nvinfo : EIATTR_EXIT_INSTR_OFFSETS
	.align		4
        /*0048*/ 	.byte	0x04, 0x1c
        /*004a*/ 	.short	(.L_136 - .L_135)


	//   ....[0]....
.L_135:
        /*004c*/ 	.word	0x00000070


	//   ....[1]....
        /*0050*/ 	.word	0x00000110


	//----- nvinfo : EIATTR_CBANK_PARAM_SIZE
	.align		4
.L_136:
        /*0054*/ 	.byte	0x03, 0x19
        /*0056*/ 	.short	0x0010


	//----- nvinfo : EIATTR_PARAM_CBANK
	.align		4
        /*0058*/ 	.byte	0x04, 0x0a
        /*005a*/ 	.short	(.L_138 - .L_137)
	.align		4
.L_137:
        /*005c*/ 	.word	index@(.nv.constant0._Z9lsb_embedPhii)
        /*0060*/ 	.short	0x0380
        /*0062*/ 	.short	0x0010


	//----- nvinfo : EIATTR_SW_WAR
	.align		4
.L_138:
        /*0064*/ 	.byte	0x04, 0x36
        /*0066*/ 	.short	(.L_140 - .L_139)
.L_139:
        /*0068*/ 	.word	0x00000008
.L_140:


//--------------------- .nv.info._Z13dwt2d_inversePfii --------------------------
	.section	.nv.info._Z13dwt2d_inversePfii,"",@"SHT_CUDA_INFO"
	.sectionflags	@""
	.align	4


	//----- nvinfo : EIATTR_CUDA_API_VERSION
	.align		4
        /*0000*/ 	.byte	0x04, 0x37
        /*0002*/ 	.short	(.L_142 - .L_141)
.L_141:
        /*0004*/ 	.word	0x00000082


	//----- nvinfo : EIATTR_KPARAM_INFO
	.align		4
.L_142:
        /*0008*/ 	.byte	0x04, 0x17
        /*000a*/ 	.short	(.L_144 - .L_143)
.L_143:
        /*000c*/ 	.word	0x00000000
        /*0010*/ 	.short	0x0002
        /*0012*/ 	.short	0x000c
        /*0014*/ 	.byte	0x00, 0xf0, 0x11, 0x00


	//----- nvinfo : EIATTR_KPARAM_INFO
	.align		4
.L_144:
        /*0018*/ 	.byte	0x04, 0x17
        /*001a*/ 	.short	(.L_146 - .L_145)
.L_145:
        /*001c*/ 	.word	0x00000000
        /*0020*/ 	.short	0x0001
        /*0022*/ 	.short	0x0008
        /*0024*/ 	.byte	0x00, 0xf0, 0x11, 0x00


	//----- nvinfo : EIATTR_KPARAM_INFO
	.align		4
.L_146:
        /*0028*/ 	.byte	0x04, 0x17
        /*002a*/ 	.short	(.L_148 - .L_147)
.L_147:
        /*002c*/ 	.word	0x00000000
        /*0030*/ 	.short	0x0000
        /*0032*/ 	.short	0x0000
        /*0034*/ 	.byte	0x00, 0xf5, 0x21, 0x00


	//----- nvinfo : EIATTR_SPARSE_MMA_MASK
	.align		4
.L_148:
        /*0038*/ 	.byte	0x03, 0x50
        /*003a*/ 	.short	0x0000


	//----- nvinfo : EIATTR_MAXREG_COUNT
	.align		4
        /*003c*/ 	.byte	0x03, 0x1b
        /*003e*/ 	.short	0x00ff


	//----- nvinfo : EIATTR_MERCURY_ISA_VERSION
	.align		4
        /*0040*/ 	.byte	0x03, 0x5f
        /*0042*/ 	.short	0x0101


	//----- nvinfo : EIATTR_VRC_CTA_INIT_COUNT
	.align		4
        /*0044*/ 	.byte	0x02, 0x4a
	.zero		1
	.zero		1


	//----- nvinfo : EIATTR_EXIT_INSTR_OFFSETS
	.align		4
        /*0048*/ 	.byte	0x04, 0x1c
        /*004a*/ 	.short	(.L_150 - .L_149)


	//   ....[0]....
.L_149:
        /*004c*/ 	.word	0x00000070


	//   ....[1]....
        /*0050*/ 	.word	0x00000ab0


	//   ....[2]....
        /*0054*/ 	.word	0x00000cb0


	//   ....[3]....
        /*0058*/ 	.word	0x00000dc0


	//   ....[4]....
        /*005c*/ 	.word	0x00000ea0


	//   ....[5]....
        /*0060*/ 	.word	0x00000f20


	//----- nvinfo : EIATTR_CBANK_PARAM_SIZE
	.align		4
.L_150:
        /*0064*/ 	.byte	0x03, 0x19
        /*0066*/ 	.short	0x0010


	//----- nvinfo : EIATTR_PARAM_CBANK
	.align		4
        /*0068*/ 	.byte	0x04, 0x0a
        /*006a*/ 	.short	(.L_152 - .L_151)
	.align		4
.L_151:
        /*006c*/ 	.word	index@(.nv.constant0._Z13dwt2d_inversePfii)
        /*0070*/ 	.short	0x0380
        /*0072*/ 	.short	0x0010


	//----- nvinfo : EIATTR_SW_WAR
	.align		4
.L_152:
        /*0074*/ 	.byte	0x04, 0x36
        /*0076*/ 	.short	(.L_154 - .L_153)
.L_153:
        /*0078*/ 	.word	0x00000008
.L_154:


//--------------------- .nv.info._Z13dwt2d_forwardPfii --------------------------
	.section	.nv.info._Z13dwt2d_forwardPfii,"",@"SHT_CUDA_INFO"
	.sectionflags	@""
	.align	4


	//----- nvinfo : EIATTR_CUDA_API_VERSION
	.align		4
        /*0000*/ 	.byte	0x04, 0x37
        /*0002*/ 	.short	(.L_156 - .L_155)
.L_155:
        /*0004*/ 	.word	0x00000082


	//----- nvinfo : EIATTR_KPARAM_INFO
	.align		4
.L_156:
        /*0008*/ 	.byte	0x04, 0x17
        /*000a*/ 	.short	(.L_158 - .L_157)
.L_157:
        /*000c*/ 	.word	0x00000000
        /*0010*/ 	.short	0x0002
        /*0012*/ 	.short	0x000c
        /*0014*/ 	.byte	0x00, 0xf0, 0x11, 0x00


	//----- nvinfo : EIATTR_KPARAM_INFO
	.align		4
.L_158:
        /*0018*/ 	.byte	0x04, 0x17
        /*001a*/ 	.short	(.L_160 - .L_159)
.L_159:
        /*001c*/ 	.word	0x00000000
        /*0020*/ 	.short	0x0001
        /*0022*/ 	.short	0x0008
        /*0024*/ 	.byte	0x00, 0xf0, 0x11, 0x00


	//----- nvinfo : EIATTR_KPARAM_INFO
	.align		4
.L_160:
        /*0028*/ 	.byte	0x04, 0x17
        /*002a*/ 	.short	(.L_162 - .L_161)
.L_161:
        /*002c*/ 	.word	0x00000000
        /*0030*/ 	.short	0x0000
        /*0032*/ 	.short	0x0000
        /*0034*/ 	.byte	0x00, 0xf5, 0x21, 0x00


	//----- nvinfo : EIATTR_SPARSE_MMA_MASK
	.align		4
.L_162:
        /*0038*/ 	.byte	0x03, 0x50
        /*003a*/ 	.short	0x0000


	//----- nvinfo : EIATTR_MAXREG_COUNT
	.align		4
        /*003c*/ 	.byte	0x03, 0x1b
        /*003e*/ 	.short	0x00ff


	//----- nvinfo : EIATTR_MERCURY_ISA_VERSION
	.align		4
        /*0040*/ 	.byte	0x03, 0x5f
        /*0042*/ 	.short	0x0101


	//----- nvinfo : EIATTR_VRC_CTA_INIT_COUNT
	.align		4
        /*0044*/ 	.byte	0x02, 0x4a
	.zero		1
	.zero		1


	//----- nvinfo : EIATTR_EXIT_INSTR_OFFSETS
	.align		4
        /*0048*/ 	.byte	0x04, 0x1c
        /*004a*/ 	.short	(.L_164 - .L_163)


	//   ....[0]....
.L_163:
        /*004c*/ 	.word	0x00000070


	//   ....[1]....
        /*0050*/ 	.word	0x00000bf0


	//   ....[2]....
        /*0054*/ 	.word	0x00000df0


	//   ....[3]....
        /*0058*/ 	.word	0x00000f00


	//   ....[4]....
        /*005c*/ 	.word	0x00000fe0


	//   ....[5]....
        /*0060*/ 	.word	0x00001060


	//----- nvinfo : EIATTR_CBANK_PARAM_SIZE
	.align		4
.L_164:
        /*0064*/ 	.byte	0x03, 0x19
        /*0066*/ 	.short	0x0010


	//----- nvinfo : EIATTR_PARAM_CBANK
	.align		4
        /*0068*/ 	.byte	0x04, 0x0a
        /*006a*/ 	.short	(.L_166 - .L_165)
	.align		4
.L_165:
        /*006c*/ 	.word	index@(.nv.constant0._Z13dwt2d_forwardPfii)
        /*0070*/ 	.short	0x0380
        /*0072*/ 	.short	0x0010


	//----- nvinfo : EIATTR_SW_WAR
	.align		4
.L_166:
        /*0074*/ 	.byte	0x04, 0x36
        /*0076*/ 	.short	(.L_168 - .L_167)
.L_167:
        /*0078*/ 	.word	0x00000008
.L_168:


//--------------------- .nv.info._Z21extract_dct_watermarkPfS_iiPif --------------------------
	.section	.nv.info._Z21extract_dct_watermarkPfS_iiPif,"",@"SHT_CUDA_INFO"
	.sectionflags	@""
	.align	4


	//----- nvinfo : EIATTR_CUDA_API_VERSION
	.align		4
        /*0000*/ 	.byte	0x04, 0x37
        /*0002*/ 	.short	(.L_170 - .L_169)
.L_169:
        /*0004*/ 	.word	0x00000082


	//----- nvinfo : EIATTR_KPARAM_INFO
	.align		4
.L_170:
        /*0008*/ 	.byte	0x04, 0x17
        /*000a*/ 	.short	(.L_172 - .L_171)
.L_171:
        /*000c*/ 	.word	0x00000000
        /*0010*/ 	.short	0x0005
        /*0012*/ 	.short	0x0020
        /*0014*/ 	.byte	0x00, 0xf0, 0x11, 0x00


	//----- nvinfo : EIATTR_KPARAM_INFO
	.align		4
.L_172:
        /*0018*/ 	.byte	0x04, 0x17
        /*001a*/ 	.short	(.L_174 - .L_173)
.L_173:
        /*001c*/ 	.word	0x00000000
        /*0020*/ 	.short	0x0004
        /*0022*/ 	.short	0x0018
        /*0024*/ 	.byte	0x00, 0xf5, 0x21, 0x00


	//----- nvinfo : EIATTR_KPARAM_INFO
	.align		4
.L_174:
        /*0028*/ 	.byte	0x04, 0x17
        /*002a*/ 	.short	(.L_176 - .L_175)
.L_175:
        /*002c*/ 	.word	0x00000000
        /*0030*/ 	.short	0x0003
        /*0032*/ 	.short	0x0014
        /*0034*/ 	.byte	0x00, 0xf0, 0x11, 0x00


	//----- nvinfo : EIATTR_KPARAM_INFO
	.align		4
.L_176:
        /*0038*/ 	.byte	0x04, 0x17
        /*003a*/ 	.short	(.L_178 - .L_177)
.L_177:
        /*003c*/ 	.word	0x00000000
        /*0040*/ 	.short	0x0002
        /*0042*/ 	.short	0x0010
        /*0044*/ 	.byte	0x00, 0xf0, 0x11, 0x00


	//----- nvinfo : EIATTR_KPARAM_INFO
	.align		4
.L_178:
        /*0048*/ 	.byte	0x04, 0x17
        /*004a*/ 	.short	(.L_180 - .L_179)
.L_179:
        /*004c*/ 	.word	0x00000000
        /*0050*/ 	.short	0x0001
        /*0052*/ 	.short	0x0008
        /*0054*/ 	.byte	0x00, 0xf5, 0x21, 0x00


	//----- nvinfo : EIATTR_KPARAM_INFO
	.align		4
.L_180:
        /*0058*/ 	.byte	0x04, 0x17
        /*005a*/ 	.short	(.L_182 - .L_181)
.L_181:
        /*005c*/ 	.word	0x00000000
        /*0060*/ 	.short	0x0000
        /*0062*/ 	.short	0x0000
        /*0064*/ 	.byte	0x00, 0xf5, 0x21, 0x00


	//----- nvinfo : EIATTR_SPARSE_MMA_MASK
	.align		4
.L_182:
        /*0068*/ 	.byte	0x03, 0x50
        /*006a*/ 	.short	0x0000


	//----- nvinfo : EIATTR_MAXREG_COUNT
	.align		4
        /*006c*/ 	.byte	0x03, 0x1b
        /*006e*/ 	.short	0x00ff


	//----- nvinfo : EIATTR_MERCURY_ISA_VERSION
	.align		4
        /*0070*/ 	.byte	0x03, 0x5f
        /*0072*/ 	.short	0x0101


	//----- nvinfo : EIATTR_INT_WARP_WIDE_INSTR_OFFSETS
	.align		4
        /*0074*/ 	.byte	0x04, 0x31
        /*0076*/ 	.short	(.L_184 - .L_183)


	//   ....[0]....
.L_183:
        /*0078*/ 	.word	0x000003b0


	//   ....[1]....
        /*007c*/ 	.word	0x00000410


	//----- nvinfo : EIATTR_VRC_CTA_INIT_COUNT
	.align		4
.L_184:
        /*0080*/ 	.byte	0x02, 0x4a
	.zero		1
	.zero		1


	//----- nvinfo : EIATTR_EXIT_INSTR_OFFSETS
	.align		4
        /*0084*/ 	.byte	0x04, 0x1c
        /*0086*/ 	.short	(.L_186 - .L_185)


	//   ....[0]....
.L_185:
        /*0088*/ 	.word	0x000000e0


	//   ....[1]....
        /*008c*/ 	.word	0x00000440


	//----- nvinfo : EIATTR_CBANK_PARAM_SIZE
	.align		4
.L_186:
        /*0090*/ 	.byte	0x03, 0x19
        /*0092*/ 	.short	0x0024


	//----- nvinfo : EIATTR_PARAM_CBANK
	.align		4
        /*0094*/ 	.byte	0x04, 0x0a
        /*0096*/ 	.short	(.L_188 - .L_187)
	.align		4
.L_187:
        /*0098*/ 	.word	index@(.nv.constant0._Z21extract_dct_watermarkPfS_iiPif)
        /*009c*/ 	.short	0x0380
        /*009e*/ 	.short	0x0024


	//----- nvinfo : EIATTR_SW_WAR
	.align		4
.L_188:
        /*00a0*/ 	.byte	0x04, 0x36
        /*00a2*/ 	.short	(.L_190 - .L_189)
.L_189:
        /*00a4*/ 	.word	0x00000008
.L_190:


//--------------------- .nv.info._Z19embed_dct_watermarkPfiiif --------------------------
	.section	.nv.info._Z19embed_dct_watermarkPfiiif,"",@"SHT_CUDA_INFO"
	.sectionflags	@""
	.align	4


	//----- nvinfo : EIATTR_CUDA_API_VERSION
	.align		4
        /*0000*/ 	.byte	0x04, 0x37
        /*0002*/ 	.short	(.L_192 - .L_191)
.L_191:
        /*0004*/ 	.word	0x00000082


	//----- nvinfo : EIATTR_KPARAM_INFO
	.align		4
.L_192:
        /*0008*/ 	.byte	0x04, 0x17
        /*000a*/ 	.short	(.L_194 - .L_193)
.L_193:
        /*000c*/ 	.word	0x00000000
        /*0010*/ 	.short	0x0004
        /*0012*/ 	.short	0x0014
        /*0014*/ 	.byte	0x00, 0xf0, 0x11, 0x00


	//----- nvinfo : EIATTR_KPARAM_INFO
	.align		4
.L_194:
        /*0018*/ 	.byte	0x04, 0x17
        /*001a*/ 	.short	(.L_196 - .L_195)
.L_195:
        /*001c*/ 	.word	0x00000000
        /*0020*/ 	.short	0x0003
        /*0022*/ 	.short	0x0010
        /*0024*/ 	.byte	0x00, 0xf0, 0x11, 0x00


	//----- nvinfo : EIATTR_KPARAM_INFO
	.align		4
.L_196:
        /*0028*/ 	.byte	0x04, 0x17
        /*002a*/ 	.short	(.L_198 - .L_197)
.L_197:
        /*002c*/ 	.word	0x00000000
        /*0030*/ 	.short	0x0002
        /*0032*/ 	.short	0x000c
        /*0034*/ 	.byte	0x00, 0xf0, 0x11, 0x00


	//----- nvinfo : EIATTR_KPARAM_INFO
	.align		4
.L_198:
        /*0038*/ 	.byte	0x04, 0x17
        /*003a*/ 	.short	(.L_200 - .L_199)
.L_199:
        /*003c*/ 	.word	0x00000000
        /*0040*/ 	.short	0x0001
        /*0042*/ 	.short	0x0008
        /*0044*/ 	.byte	0x00, 0xf0, 0x11, 0x00


	//----- nvinfo : EIATTR_KPARAM_INFO
	.align		4
.L_200:
        /*0048*/ 	.byte	0x04, 0x17
        /*004a*/ 	.short	(.L_202 - .L_201)
.L_201:
        /*004c*/ 	.word	0x00000000
        /*0050*/ 	.short	0x0000
        /*0052*/ 	.short	0x0000
        /*0054*/ 	.byte	0x00, 0xf5, 0x21, 0x00


	//----- nvinfo : EIATTR_SPARSE_MMA_MASK
	.align		4
.L_202:
        /*0058*/ 	.byte	0x03, 0x50
        /*005a*/ 	.short	0x0000


	//----- nvinfo : EIATTR_MAXREG_COUNT
	.align		4
        /*005c*/ 	.byte	0x03, 0x1b
        /*005e*/ 	.short	0x00ff


	//----- nvinfo : EIATTR_MERCURY_ISA_VERSION
	.align		4
        /*0060*/ 	.byte	0x03, 0x5f
        /*0062*/ 	.short	0x0101


	//----- nvinfo : EIATTR_VRC_CTA_INIT_COUNT
	.align		4
        /*0064*/ 	.byte	0x02, 0x4a
	.zero		1
	.zero		1


	//----- nvinfo : EIATTR_EXIT_INSTR_OFFSETS
	.align		4
        /*0068*/ 	.byte	0x04, 0x1c
        /*006a*/ 	.short	(.L_204 - .L_203)


	//   ....[0]....
.L_203:
        /*006c*/ 	.word	0x000000e0


	//   ....[1]....
        /*0070*/ 	.word	0x00000430


	//----- nvinfo : EIATTR_CBANK_PARAM_SIZE
	.align		4
.L_204:
        /*0074*/ 	.byte	0x03, 0x19
        /*0076*/ 	.short	0x0018


	//----- nvinfo : EIATTR_PARAM_CBANK
	.align		4
        /*0078*/ 	.byte	0x04, 0x0a
        /*007a*/ 	.short	(.L_206 - .L_205)
	.align		4
.L_205:
        /*007c*/ 	.word	index@(.nv.constant0._Z19embed_dct_watermarkPfiiif)
        /*0080*/ 	.short	0x0380
        /*0082*/ 	.short	0x0018


	//----- nvinfo : EIATTR_SW_WAR
	.align		4
.L_206:
        /*0084*/ 	.byte	0x04, 0x36
        /*0086*/ 	.short	(.L_208 - .L_207)
.L_207:
        /*0088*/ 	.word	0x00000008
.L_208:


//--------------------- .nv.info._Z13idct2d_kernelPfS_ii --------------------------
	.section	.nv.info._Z13idct2d_kernelPfS_ii,"",@"SHT_CUDA_INFO"
	.sectionflags	@""
	.align	4


	//----- nvinfo : EIATTR_CUDA_API_VERSION
	.align		4
        /*0000*/ 	.byte	0x04, 0x37
        /*0002*/ 	.short	(.L_210 - .L_209)
.L_209:
        /*0004*/ 	.word	0x00000082


	//----- nvinfo : EIATTR_KPARAM_INFO
	.align		4
.L_210:
        /*0008*/ 	.byte	0x04, 0x17
        /*000a*/ 	.short	(.L_212 - .L_211)
.L_211:
        /*000c*/ 	.word	0x00000000
        /*0010*/ 	.short	0x0003
        /*0012*/ 	.short	0x0014
        /*0014*/ 	.byte	0x00, 0xf0, 0x11, 0x00


	//----- nvinfo : EIATTR_KPARAM_INFO
	.align		4
.L_212:
        /*0018*/ 	.byte	0x04, 0x17
        /*001a*/ 	.short	(.L_214 - .L_213)
.L_213:
        /*001c*/ 	.word	0x00000000
        /*0020*/ 	.short	0x0002
        /*0022*/ 	.short	0x0010
        /*0024*/ 	.byte	0x00, 0xf0, 0x11, 0x00


	//----- nvinfo : EIATTR_KPARAM_INFO
	.align		4
.L_214:
        /*0028*/ 	.byte	0x04, 0x17
        /*002a*/ 	.short	(.L_216 - .L_215)
.L_215:
        /*002c*/ 	.word	0x00000000
        /*0030*/ 	.short	0x0001
        /*0032*/ 	.short	0x0008
        /*0034*/ 	.byte	0x00, 0xf5, 0x21, 0x00


	//----- nvinfo : EIATTR_KPARAM_INFO
	.align		4
.L_216:
        /*0038*/ 	.byte	0x04, 0x17
        /*003a*/ 	.short	(.L_218 - .L_217)
.L_217:
        /*003c*/ 	.word	0x00000000
        /*0040*/ 	.short	0x0000
        /*0042*/ 	.short	0x0000
        /*0044*/ 	.byte	0x00, 0xf5, 0x21, 0x00


	//----- nvinfo : EIATTR_SPARSE_MMA_MASK
	.align		4
.L_218:
        /*0048*/ 	.byte	0x03, 0x50
        /*004a*/ 	.short	0x0000


	//----- nvinfo : EIATTR_MAXREG_COUNT
	.align		4
        /*004c*/ 	.byte	0x03, 0x1b
        /*004e*/ 	.short	0x00ff


	//----- nvinfo : EIATTR_NUM_BARRIERS
	.align		4
        /*0050*/ 	.byte	0x02, 0x4c
        /*0052*/ 	.byte	0x01
	.zero		1


	//----- nvinfo : EIATTR_MERCURY_ISA_VERSION
	.align		4
        /*0054*/ 	.byte	0x03, 0x5f
        /*0056*/ 	.short	0x0101


	//----- nvinfo : EIATTR_VRC_CTA_INIT_COUNT
	.align		4
        /*0058*/ 	.byte	0x02, 0x4a
	.zero		1
	.zero		1


	//----- nvinfo : EIATTR_EXIT_INSTR_OFFSETS
	.align		4
        /*005c*/ 	.byte	0x04, 0x1c
        /*005e*/ 	.short	(.L_220 - .L_219)


	//   ....[0]....
.L_219:
        /*0060*/ 	.word	0x000000a0


	//   ....[1]....
        /*0064*/ 	.word	0x00006af0


	//----- nvinfo : EIATTR_CRS_STACK_SIZE
	.align		4
.L_220:
        /*0068*/ 	.byte	0x04, 0x1e
        /*006a*/ 	.short	(.L_222 - .L_221)
.L_221:
        /*006c*/ 	.word	0x00000000


	//----- nvinfo : EIATTR_CBANK_PARAM_SIZE
	.align		4
.L_222:
        /*0070*/ 	.byte	0x03, 0x19
        /*0072*/ 	.short	0x0018


	//----- nvinfo : EIATTR_PARAM_CBANK
	.align		4
        /*0074*/ 	.byte	0x04, 0x0a
        /*0076*/ 	.short	(.L_224 - .L_223)
	.align		4
.L_223:
        /*0078*/ 	.word	index@(.nv.constant0._Z13idct2d_kernelPfS_ii)
        /*007c*/ 	.short	0x0380
        /*007e*/ 	.short	0x0018


	//----- nvinfo : EIATTR_SW_WAR
	.align		4
.L_224:
        /*0080*/ 	.byte	0x04, 0x36
        /*0082*/ 	.short	(.L_226 - .L_225)
.L_225:
        /*0084*/ 	.word	0x00000008
.L_226:


//--------------------- .nv.info._Z12dct2d_kernelPfS_ii --------------------------
	.section	.nv.info._Z12dct2d_kernelPfS_ii,"",@"SHT_CUDA_INFO"
	.sectionflags	@""
	.align	4


	//----- nvinfo : EIATTR_CUDA_API_VERSION
	.align		4
        /*0000*/ 	.byte	0x04, 0x37
        /*0002*/ 	.short	(.L_228 - .L_227)
.L_227:
        /*0004*/ 	.word	0x00000082


	//----- nvinfo : EIATTR_KPARAM_INFO
	.align		4
.L_228:
        /*0008*/ 	.byte	0x04, 0x17
        /*000a*/ 	.short	(.L_230 - .L_229)
.L_229:
        /*000c*/ 	.word	0x00000000
        /*0010*/ 	.short	0x0003
        /*0012*/ 	.short	0x0014
        /*0014*/ 	.byte	0x00, 0xf0, 0x11, 0x00


	//----- nvinfo : EIATTR_KPARAM_INFO
	.align		4
.L_230:
        /*0018*/ 	.byte	0x04, 0x17
        /*001a*/ 	.short	(.L_232 - .L_231)
.L_231:
        /*001c*/ 	.word	0x00000000
        /*0020*/ 	.short	0x0002
        /*0022*/ 	.short	0x0010
        /*0024*/ 	.byte	0x00, 0xf0, 0x11, 0x00


	//----- nvinfo : EIATTR_KPARAM_INFO
	.align		4
.L_232:
        /*0028*/ 	.byte	0x04, 0x17
        /*002a*/ 	.short	(.L_234 - .L_233)
.L_233:
        /*002c*/ 	.word	0x00000000
        /*0030*/ 	.short	0x0001
        /*0032*/ 	.short	0x0008
        /*0034*/ 	.byte	0x00, 0xf5, 0x21, 0x00


	//----- nvinfo : EIATTR_KPARAM_INFO
	.align		4
.L_234:
        /*0038*/ 	.byte	0x04, 0x17
        /*003a*/ 	.short	(.L_236 - .L_235)
.L_235:
        /*003c*/ 	.word	0x00000000
        /*0040*/ 	.short	0x0000
        /*0042*/ 	.short	0x0000
        /*0044*/ 	.byte	0x00, 0xf5, 0x21, 0x00


	//----- nvinfo : EIATTR_SPARSE_MMA_MASK
	.align		4
.L_236:
        /*0048*/ 	.byte	0x03, 0x50
        /*004a*/ 	.short	0x0000


	//----- nvinfo : EIATTR_MAXREG_COUNT
	.align		4
        /*004c*/ 	.byte	0x03, 0x1b
        /*004e*/ 	.short	0x00ff


	//----- nvinfo : EIATTR_NUM_BARRIERS
	.align		4
        /*0050*/ 	.byte	0x02, 0x4c
        /*0052*/ 	.byte	0x01
	.zero		1


	//----- nvinfo : EIATTR_MERCURY_ISA_VERSION
	.align		4
        /*0054*/ 	.byte	0x03, 0x5f
        /*0056*/ 	.short	0x0101


	//----- nvinfo : EIATTR_VRC_CTA_INIT_COUNT
	.align		4
        /*0058*/ 	.byte	0x02, 0x4a
	.zero		1
	.zero		1


	//----- nvinfo : EIATTR_EXIT_INSTR_OFFSETS
	.align		4
        /*005c*/ 	.byte	0x04, 0x1c
        /*005e*/ 	.short	(.L_238 - .L_237)


	//   ....[0]....
.L_237:
        /*0060*/ 	.word	0x000000a0


	//   ....[1]....
        /*0064*/ 	.word	0x000072d0


	//----- nvinfo : EIATTR_CRS_STACK_SIZE
	.align		4
.L_238:
        /*0068*/ 	.byte	0x04, 0x1e
        /*006a*/ 	.short	(.L_240 - .L_239)
.L_239:
        /*006c*/ 	.word	0x00000000


	//----- nvinfo : EIATTR_CBANK_PARAM_SIZE
	.align		4
.L_240:
        /*0070*/ 	.byte	0x03, 0x19
        /*0072*/ 	.short	0x0018


	//----- nvinfo : EIATTR_PARAM_CBANK
	.align		4
        /*0074*/ 	.byte	0x04, 0x0a
        /*0076*/ 	.short	(.L_242 - .L_241)
	.align		4
.L_241:
        /*0078*/ 	.word	index@(.nv.constant0._Z12dct2d_kernelPfS_ii)
        /*007c*/ 	.short	0x0380
        /*007e*/ 	.short	0x0018


	//----- nvinfo : EIATTR_SW_WAR
	.align		4
.L_242:
        /*0080*/ 	.byte	0x04, 0x36
        /*0082*/ 	.short	(.L_244 - .L_243)
.L_243:
        /*0084*/ 	.word	0x00000008
.L_244:


//--------------------- .nv.callgraph             --------------------------
	.section	.nv.callgraph,"",@"SHT_CUDA_CALLGRAPH"
	.align	4
	.sectionentsize	8
	.align		4
        /*0000*/ 	.word	0x00000000
	.align		4
        /*0004*/ 	.word	0xffffffff
	.align		4
        /*0008*/ 	.word	0x00000000
	.align		4
        /*000c*/ 	.word	0xfffffffe
	.align		4
        /*0010*/ 	.word	0x00000000
	.align		4
        /*0014*/ 	.word	0xfffffffd
	.align		4
        /*0018*/ 	.word	0x00000000
	.align		4
        /*001c*/ 	.word	0xfffffffc


//--------------------- .nv.constant4             --------------------------
	.section	.nv.constant4,"a",@progbits
	.align	8
	.align		8
.nv.constant4:
        /*0000*/ 	.dword	__cudart_i2opi_f


//--------------------- .text._Z11compute_msePhS_iPf --------------------------
	.section	.text._Z11compute_msePhS_iPf,"ax",@progbits
	.align	128
        .global         _Z11compute_msePhS_iPf
        .type           _Z11compute_msePhS_iPf,@function
        .size           _Z11compute_msePhS_iPf,(.L_x_186 - _Z11compute_msePhS_iPf)
        .other          _Z11compute_msePhS_iPf,@"STO_CUDA_ENTRY STV_DEFAULT"
_Z11compute_msePhS_iPf:
.text._Z11compute_msePhS_iPf:
[----:B------:R-:W-:Y:S01]  /*0000*/  LDC R1, c[0x0][0x37c] ;  /* 0x0000df00ff017b82 */ /* 0x000fe20000000800 */
[----:B------:R-:W0:Y:S07]  /*0010*/  S2R R3, SR_TID.X ;  /* 0x0000000000037919 */ /* 0x000e2e0000002100 */
[----:B------:R-:W0:Y:S01]  /*0020*/  S2UR UR4, SR_CTAID.X ;  /* 0x00000000000479c3 */ /* 0x000e220000002500 */
[----:B------:R-:W1:Y:S07]  /*0030*/  LDCU UR5, c[0x0][0x390] ;  /* 0x00007200ff0577ac */ /* 0x000e6e0008000800 */
[----:B------:R-:W0:Y:S02]  /*0040*/  LDC R6, c[0x0][0x360] ;  /* 0x0000d800ff067b82 */ /* 0x000e240000000800 */
[----:B0-----:R-:W-:-:S05]  /*0050*/  IMAD R6, R6, UR4, R3 ;  /* 0x0000000406067c24 */ /* 0x001fca000f8e0203 */
[----:B-1----:R-:W-:-:S13]  /*0060*/  ISETP.GE.AND P0, PT, R6, UR5, PT ;  /* 0x0000000506007c0c */ /* 0x002fda000bf06270 */
[----:B------:R-:W-:Y:S05]  /*0070*/  @P0 EXIT ;  /* 0x000000000000094d */ /* 0x000fea0003800000 */
[----:B------:R-:W0:Y:S01]  /*0080*/  LDCU.128 UR8, c[0x0][0x380] ;  /* 0x00007000ff0877ac */ /* 0x000e220008000c00 */
[----:B------:R-:W-:Y:S01]  /*0090*/  SHF.R.S32.HI R0, RZ, 0x1f, R6 ;  /* 0x0000001fff007819 */ /* 0x000fe20000011406 */
[----:B------:R-:W1:Y:S01]  /*00a0*/  LDCU.64 UR4, c[0x0][0x358] ;  /* 0x00006b00ff0477ac */ /* 0x000e620008000a00 */
[C---:B0-----:R-:W-:Y:S02]  /*00b0*/  IADD3 R4, P0, PT, R6.reuse, UR8, RZ ;  /* 0x0000000806047c10 */ /* 0x041fe4000ff1e0ff */
[----:B------:R-:W-:Y:S02]  /*00c0*/  IADD3 R6, P1, PT, R6, UR10, RZ ;  /* 0x0000000a06067c10 */ /* 0x000fe4000ff3e0ff */
[C---:B------:R-:W-:Y:S02]  /*00d0*/  IADD3.X R5, PT, PT, R0.reuse, UR9, RZ, P0, !PT ;  /* 0x0000000900057c10 */ /* 0x040fe400087fe4ff */
[----:B------:R-:W-:-:S03]  /*00e0*/  IADD3.X R7, PT, PT, R0, UR11, RZ, P1, !PT ;  /* 0x0000000b00077c10 */ /* 0x000fc60008ffe4ff */
[----:B-1----:R-:W2:Y:S04]  /*00f0*/  LDG.E.U8 R4, desc[UR4][R4.64] ;  /* 0x0000000404047981 */ /* 0x002ea8000c1e1100 */
[----:B------:R-:W3:Y:S01]  /*0100*/  LDG.E.U8 R6, desc[UR4][R6.64] ;  /* 0x0000000406067981 */ /* 0x000ee2000c1e1100 */
[----:B------:R-:W0:Y:S01]  /*0110*/  LDC.64 R2, c[0x0][0x398] ;  /* 0x0000e600ff027b82 */ /* 0x000e220000000a00 */
[----:B--2---:R-:W-:Y:S02]  /*0120*/  I2FP.F32.U32 R0, R4 ;  /* 0x0000000400007245 */ /* 0x004fe40000201000 */
[----:B---3--:R-:W-:-:S05]  /*0130*/  I2FP.F32.U32 R9, R6 ;  /* 0x0000000600097245 */ /* 0x008fca0000201000 */
[----:B------:R-:W-:-:S04]  /*0140*/  FADD R0, R0, -R9 ;  /* 0x8000000900007221 */ /* 0x000fc80000000000 */
[----:B------:R-:W-:-:S05]  /*0150*/  FMUL R9, R0, R0 ;  /* 0x0000000000097220 */ /* 0x000fca0000400000 */
[----:B0-----:R-:W-:Y:S01]  /*0160*/  REDG.E.ADD.F32.FTZ.RN.STRONG.GPU desc[UR4][R2.64], R9 ;  /* 0x00000009020079a6 */ /* 0x001fe2000c12f304 */
[----:B------:R-:W-:Y:S05]  /*0170*/  EXIT ;  /* 0x000000000000794d */ /* 0x000fea0003800000 */
.L_x_0:
[----:B------:R-:W-:-:S00]  /*0180*/  BRA `(.L_x_0) ;  /* 0xfffffffc00fc7947 */ /* 0x000fc0000383ffff */
[----:B------:R-:W-:-:S00]  /*0190*/  NOP ;  /* 0x0000000000007918 */ /* 0x000fc00000000000 */
        /* <DEDUP_REMOVED lines=14> */
.L_x_186:


//--------------------- .text._Z14float_to_uint8PfPhi --------------------------
	.section	.text._Z14float_to_uint8PfPhi,"ax",@progbits
	.align	128
        .global         _Z14float_to_uint8PfPhi
        .type           _Z14float_to_uint8PfPhi,@function
        .size           _Z14float_to_uint8PfPhi,(.L_x_187 - _Z14float_to_uint8PfPhi)
        .other          _Z14float_to_uint8PfPhi,@"STO_CUDA_ENTRY STV_DEFAULT"
_Z14float_to_uint8PfPhi:
.text._Z14float_to_uint8PfPhi:
        /* <DEDUP_REMOVED lines=8> */
[----:B------:R-:W0:Y:S01]  /*0080*/  LDC.64 R2, c[0x0][0x380] ;  /* 0x0000e000ff027b82 */ /* 0x000e220000000a00 */
[----:B------:R-:W1:Y:S01]  /*0090*/  LDCU.64 UR4, c[0x0][0x358] ;  /* 0x00006b00ff0477ac */ /* 0x000e620008000a00 */
[----:B------:R-:W2:Y:S01]  /*00a0*/  LDCU.64 UR6, c[0x0][0x388] ;  /* 0x00007100ff0677ac */ /* 0x000ea20008000a00 */
[----:B0-----:R-:W-:-:S06]  /*00b0*/  IMAD.WIDE R2, R5, 0x4, R2 ;  /* 0x0000000405027825 */ /* 0x001fcc00078e0202 */
[----:B-1----:R-:W3:Y:S01]  /*00c0*/  LDG.E R2, desc[UR4][R2.64] ;  /* 0x0000000402027981 */ /* 0x002ee2000c1e1900 */
[----:B--2---:R-:W-:-:S04]  /*00d0*/  IADD3 R4, P0, PT, R5, UR6, RZ ;  /* 0x0000000605047c10 */ /* 0x004fc8000ff1e0ff */
[----:B------:R-:W-:Y:S02]  /*00e0*/  LEA.HI.X.SX32 R5, R5, UR7, 0x1, P0 ;  /* 0x0000000705057c11 */ /* 0x000fe400080f0eff */
[----:B---3--:R-:W-:-:S04]  /*00f0*/  FMNMX R0, R2, 255, PT ;  /* 0x437f000002007809 */ /* 0x008fc80003800000 */
[----:B------:R-:W-:-:S04]  /*0100*/  FMNMX R0, RZ, R0, !PT ;  /* 0x00000000ff007209 */ /* 0x000fc80007800000 */
[----:B------:R-:W0:Y:S02]  /*0110*/  F2I.U32.TRUNC.NTZ R7, R0 ;  /* 0x0000000000077305 */ /* 0x000e24000020f000 */
[----:B0-----:R-:W-:Y:S01]  /*0120*/  STG.E.U8 desc[UR4][R4.64], R7 ;  /* 0x0000000704007986 */ /* 0x001fe2000c101104 */
[----:B------:R-:W-:Y:S05]  /*0130*/  EXIT ;  /* 0x000000000000794d */ /* 0x000fea0003800000 */
.L_x_1:
        /* <DEDUP_REMOVED lines=12> */
.L_x_187:


//--------------------- .text._Z14uint8_to_floatPhPfi --------------------------
	.section	.text._Z14uint8_to_floatPhPfi,"ax",@progbits
	.align	128
        .global         _Z14uint8_to_floatPhPfi
        .type           _Z14uint8_to_floatPhPfi,@function
        .size           _Z14uint8_to_floatPhPfi,(.L_x_188 - _Z14uint8_to_floatPhPfi)
        .other          _Z14uint8_to_floatPhPfi,@"STO_CUDA_ENTRY STV_DEFAULT"
_Z14uint8_to_floatPhPfi:
.text._Z14uint8_to_floatPhPfi:
        /* <DEDUP_REMOVED lines=8> */
[----:B------:R-:W0:Y:S01]  /*0080*/  LDCU.64 UR6, c[0x0][0x380] ;  /* 0x00007000ff0677ac */ /* 0x000e220008000a00 */
[----:B------:R-:W1:Y:S01]  /*0090*/  LDC.64 R2, c[0x0][0x388] ;  /* 0x0000e200ff027b82 */ /* 0x000e620000000a00 */
[----:B------:R-:W2:Y:S01]  /*00a0*/  LDCU.64 UR4, c[0x0][0x358] ;  /* 0x00006b00ff0477ac */ /* 0x000ea20008000a00 */
[----:B0-----:R-:W-:-:S04]  /*00b0*/  IADD3 R4, P0, PT, R7, UR6, RZ ;  /* 0x0000000607047c10 */ /* 0x001fc8000ff1e0ff */
[----:B------:R-:W-:-:S05]  /*00c0*/  LEA.HI.X.SX32 R5, R7, UR7, 0x1, P0 ;  /* 0x0000000707057c11 */ /* 0x000fca00080f0eff */
[----:B--2---:R-:W2:Y:S01]  /*00d0*/  LDG.E.U8 R4, desc[UR4][R4.64] ;  /* 0x0000000404047981 */ /* 0x004ea2000c1e1100 */
[----:B-1----:R-:W-:Y:S01]  /*00e0*/  IMAD.WIDE R2, R7, 0x4, R2 ;  /* 0x0000000407027825 */ /* 0x002fe200078e0202 */
[----:B--2---:R-:W-:-:S05]  /*00f0*/  I2FP.F32.U32 R7, R4 ;  /* 0x0000000400077245 */ /* 0x004fca0000201000 */
[----:B------:R-:W-:Y:S01]  /*0100*/  STG.E desc[UR4][R2.64], R7 ;  /* 0x0000000702007986 */ /* 0x000fe2000c101904 */
[----:B------:R-:W-:Y:S05]  /*0110*/  EXIT ;  /* 0x000000000000794d */ /* 0x000fea0003800000 */
.L_x_2:
        /* <DEDUP_REMOVED lines=14> */
.L_x_188:


//--------------------- .text._Z11lsb_extractPhiPi --------------------------
	.section	.text._Z11lsb_extractPhiPi,"ax",@progbits
	.align	128
        .global         _Z11lsb_extractPhiPi
        .type           _Z11lsb_extractPhiPi,@function
        .size           _Z11lsb_extractPhiPi,(.L_x_189 - _Z11lsb_extractPhiPi)
        .other          _Z11lsb_extractPhiPi,@"STO_CUDA_ENTRY STV_DEFAULT"
_Z11lsb_extractPhiPi:
.text._Z11lsb_extractPhiPi:
        /* <DEDUP_REMOVED lines=9> */
[----:B------:R-:W1:Y:S01]  /*0090*/  LDCU.64 UR6, c[0x0][0x358] ;  /* 0x00006b00ff0677ac */ /* 0x000e620008000a00 */
[----:B0-----:R-:W-:-:S04]  /*00a0*/  IADD3 R4, P0, PT, R0, UR4, RZ ;  /* 0x0000000400047c10 */ /* 0x001fc8000ff1e0ff */
[----:B------:R-:W-:-:S05]  /*00b0*/  LEA.HI.X.SX32 R5, R0, UR5, 0x1, P0 ;  /* 0x0000000500057c11 */ /* 0x000fca00080f0eff */
[----:B-1----:R-:W2:Y:S01]  /*00c0*/  LDG.E.U8 R4, desc[UR6][R4.64] ;  /* 0x0000000604047981 */ /* 0x002ea2000c1e1100 */
[----:B------:R-:W0:Y:S01]  /*00d0*/  LDC.64 R2, c[0x0][0x390] ;  /* 0x0000e400ff027b82 */ /* 0x000e220000000a00 */
[----:B------:R-:W-:Y:S01]  /*00e0*/  VOTEU.ANY UR4, UPT, PT ;  /* 0x0000000000047886 */ /* 0x000fe200038e0100 */
[----:B------:R-:W1:Y:S01]  /*00f0*/  S2R R6, SR_LANEID ;  /* 0x0000000000067919 */ /* 0x000e620000000000 */
[----:B------:R-:W-:-:S06]  /*0100*/  UFLO.U32 UR4, UR4 ;  /* 0x00000004000472bd */ /* 0x000fcc00080e0000 */
[----:B-1----:R-:W-:Y:S02]  /*0110*/  ISETP.EQ.U32.AND P0, PT, R6, UR4, PT ;  /* 0x0000000406007c0c */ /* 0x002fe4000bf02070 */
[----:B--2---:R-:W-:-:S04]  /*0120*/  LOP3.LUT R0, R4, 0x1, RZ, 0xc0, !PT ;  /* 0x0000000104007812 */ /* 0x004fc800078ec0ff */
[----:B------:R-:W1:Y:S02]  /*0130*/  REDUX.SUM UR5, R0 ;  /* 0x00000000000573c4 */ /* 0x000e64000000c000 */
[----:B-1----:R-:W-:-:S05]  /*0140*/  IMAD.U32 R7, RZ, RZ, UR5 ;  /* 0x00000005ff077e24 */ /* 0x002fca000f8e00ff */
[----:B0-----:R-:W-:Y:S01]  /*0150*/  @P0 REDG.E.ADD.STRONG.GPU desc[UR6][R2.64], R7 ;  /* 0x000000070200098e */ /* 0x001fe2000c12e106 */
[----:B------:R-:W-:Y:S05]  /*0160*/  EXIT ;  /* 0x000000000000794d */ /* 0x000fea0003800000 */
.L_x_3:
        /* <DEDUP_REMOVED lines=9> */
.L_x_189:


//--------------------- .text._Z9lsb_embedPhii    --------------------------
	.section	.text._Z9lsb_embedPhii,"ax",@progbits
	.align	128
        .global         _Z9lsb_embedPhii
        .type           _Z9lsb_embedPhii,@function
        .size           _Z9lsb_embedPhii,(.L_x_190 - _Z9lsb_embedPhii)
        .other          _Z9lsb_embedPhii,@"STO_CUDA_ENTRY STV_DEFAULT"
_Z9lsb_embedPhii:
.text._Z9lsb_embedPhii:
        /* <DEDUP_REMOVED lines=13> */
[----:B------:R-:W0:Y:S01]  /*00d0*/  LDC.U16 R5, c[0x0][0x38c] ;  /* 0x0000e300ff057b82 */ /* 0x000e220000000400 */
[----:B--2---:R-:W-:-:S04]  /*00e0*/  LOP3.LUT R0, R0, 0xfe, RZ, 0xc0, !PT ;  /* 0x000000fe00007812 */ /* 0x004fc800078ec0ff */
[----:B0-----:R-:W-:-:S05]  /*00f0*/  LOP3.LUT R5, R0, 0x1, R5, 0xf8, !PT ;  /* 0x0000000100057812 */ /* 0x001fca00078ef805 */
[----:B------:R-:W-:Y:S01]  /*0100*/  STG.E.U8 desc[UR4][R2.64], R5 ;  /* 0x0000000502007986 */ /* 0x000fe2000c101104 */
[----:B------:R-:W-:Y:S05]  /*0110*/  EXIT ;  /* 0x000000000000794d */ /* 0x000fea0003800000 */
.L_x_4:
        /* <DEDUP_REMOVED lines=14> */
.L_x_190:


//--------------------- .text._Z13dwt2d_inversePfii --------------------------
	.section	.text._Z13dwt2d_inversePfii,"ax",@progbits
	.align	128
        .global         _Z13dwt2d_inversePfii
        .type           _Z13dwt2d_inversePfii,@function
        .size           _Z13dwt2d_inversePfii,(.L_x_191 - _Z13dwt2d_inversePfii)
        .other          _Z13dwt2d_inversePfii,@"STO_CUDA_ENTRY STV_DEFAULT"
_Z13dwt2d_inversePfii:
.text._Z13dwt2d_inversePfii:
[----:B------:R-:W-:Y:S01]  /*0000*/  LDC R1, c[0x0][0x37c] ;  /* 0x0000df00ff017b82 */ /* 0x000fe20000000800 */
[----:B------:R-:W0:Y:S07]  /*0010*/  S2R R3, SR_TID.Y ;  /* 0x0000000000037919 */ /* 0x000e2e0000002200 */
[----:B------:R-:W0:Y:S01]  /*0020*/  S2UR UR4, SR_CTAID.Y ;  /* 0x00000000000479c3 */ /* 0x000e220000002600 */
[----:B------:R-:W1:Y:S07]  /*0030*/  LDCU UR5, c[0x0][0x38c] ;  /* 0x00007180ff0577ac */ /* 0x000e6e0008000800 */
[----:B------:R-:W0:Y:S02]  /*0040*/  LDC R0, c[0x0][0x364] ;  /* 0x0000d900ff007b82 */ /* 0x000e240000000800 */
[----:B0-----:R-:W-:-:S05]  /*0050*/  IMAD R0, R0, UR4, R3 ;  /* 0x0000000400007c24 */ /* 0x001fca000f8e0203 */
[----:B-1----:R-:W-:-:S13]  /*0060*/  ISETP.GE.AND P0, PT, R0, UR5, PT ;  /* 0x0000000500007c0c */ /* 0x002fda000bf06270 */
[----:B------:R-:W-:Y:S05]  /*0070*/  @P0 EXIT ;  /* 0x000000000000094d */ /* 0x000fea0003800000 */
[----:B------:R-:W0:Y:S01]  /*0080*/  LDC R5, c[0x0][0x388] ;  /* 0x0000e200ff057b82 */ /* 0x000e220000000800 */
[----:B------:R-:W1:Y:S07]  /*0090*/  LDCU.64 UR6, c[0x0][0x358] ;  /* 0x00006b00ff0677ac */ /* 0x000e6e0008000a00 */
[----:B------:R-:W2:Y:S01]  /*00a0*/  LDC.64 R2, c[0x0][0x380] ;  /* 0x0000e000ff027b82 */ /* 0x000ea20000000a00 */
[----:B0-----:R-:W-:Y:S01]  /*00b0*/  SHF.R.S32.HI R23, RZ, 0x1, R5 ;  /* 0x00000001ff177819 */ /* 0x001fe20000011405 */
[----:B------:R-:W-:-:S03]  /*00c0*/  IMAD R5, R0, R5, RZ ;  /* 0x0000000500057224 */ /* 0x000fc600078e02ff */
[----:B------:R-:W-:Y:S01]  /*00d0*/  ISETP.GE.AND P0, PT, R23, 0x1, PT ;  /* 0x000000011700780c */ /* 0x000fe20003f06270 */
[----:B--2---:R-:W-:-:S12]  /*00e0*/  IMAD.WIDE R2, R5, 0x4, R2 ;  /* 0x0000000405027825 */ /* 0x004fd800078e0202 */
[----:B-1----:R-:W-:Y:S05]  /*00f0*/  @!P0 BRA `(.L_x_5) ;  /* 0x0000000800648947 */ /* 0x002fea0003800000 */
[C---:B------:R-:W-:Y:S01]  /*0100*/  ISETP.GE.U32.AND P1, PT, R23.reuse, 0x8, PT ;  /* 0x000000081700780c */ /* 0x040fe20003f26070 */
[----:B------:R-:W-:Y:S01]  /*0110*/  HFMA2 R0, -RZ, RZ, 0, 0 ;  /* 0x00000000ff007431 */ /* 0x000fe200000001ff */
[----:B------:R-:W-:-:S04]  /*0120*/  LOP3.LUT R24, R23, 0x7, RZ, 0xc0, !PT ;  /* 0x0000000717187812 */ /* 0x000fc800078ec0ff */
[----:B------:R-:W-:-:S07]  /*0130*/  ISETP.NE.AND P0, PT, R24, RZ, PT ;  /* 0x000000ff1800720c */ /* 0x000fce0003f05270 */
[----:B------:R-:W-:Y:S06]  /*0140*/  @!P1 BRA `(.L_x_6) ;  /* 0x00000004000c9947 */ /* 0x000fec0003800000 */
[----:B------:R-:W0:Y:S01]  /*0150*/  S2UR UR5, SR_CgaCtaId ;  /* 0x00000000000579c3 */ /* 0x000e220000008800 */
[----:B------:R-:W-:Y:S01]  /*0160*/  IADD3 R20, P1, PT, R2, 0x10, RZ ;  /* 0x0000001002147810 */ /* 0x000fe20007f3e0ff */
[----:B------:R-:W-:Y:S01]  /*0170*/  UMOV UR4, 0x400 ;  /* 0x0000040000047882 */ /* 0x000fe20000000000 */
[----:B------:R-:W-:Y:S02]  /*0180*/  LOP3.LUT R0, R23, 0x7ffffff8, RZ, 0xc0, !PT ;  /* 0x7ffffff817007812 */ /* 0x000fe400078ec0ff */
[----:B------:R-:W-:Y:S02]  /*0190*/  IADD3.X R21, PT, PT, RZ, R3, RZ, P1, !PT ;  /* 0x00000003ff157210 */ /* 0x000fe40000ffe4ff */
[----:B------:R-:W-:Y:S01]  /*01a0*/  IADD3 R22, PT, PT, -R0, RZ, RZ ;  /* 0x000000ff00167210 */ /* 0x000fe20007ffe1ff */
[----:B0-----:R-:W-:-:S04]  /*01b0*/  ULEA UR4, UR5, UR4, 0x18 ;  /* 0x0000000405047291 */ /* 0x001fc8000f8ec0ff */
[----:B------:R-:W-:-:S12]  /*01c0*/  UIADD3 UR4, UPT, UPT, UR4, 0x20, URZ ;  /* 0x0000002004047890 */ /* 0x000fd8000fffe0ff */
.L_x_7:
[----:B------:R-:W-:Y:S01]  /*01d0*/  IMAD.WIDE.U32 R28, R23, 0x4, R20 ;  /* 0x00000004171c7825 */ /* 0x000fe200078e0014 */
[----:B0-----:R-:W2:Y:S04]  /*01e0*/  LDG.E R5, desc[UR6][R20.64+-0x10] ;  /* 0xfffff00614057981 */ /* 0x001ea8000c1e1900 */
[----:B------:R-:W2:Y:S04]  /*01f0*/  LDG.E R6, desc[UR6][R28.64+-0x10] ;  /* 0xfffff0061c067981 */ /* 0x000ea8000c1e1900 */
[----:B------:R-:W3:Y:S04]  /*0200*/  LDG.E R7, desc[UR6][R20.64+-0xc] ;  /* 0xfffff40614077981 */ /* 0x000ee8000c1e1900 */
[----:B------:R-:W3:Y:S04]  /*0210*/  LDG.E R8, desc[UR6][R28.64+-0xc] ;  /* 0xfffff4061c087981 */ /* 0x000ee8000c1e1900 */
[----:B------:R-:W4:Y:S04]  /*0220*/  LDG.E R9, desc[UR6][R20.64+-0x8] ;  /* 0xfffff80614097981 */ /* 0x000f28000c1e1900 */
[----:B------:R-:W4:Y:S04]  /*0230*/  LDG.E R10, desc[UR6][R28.64+-0x8] ;  /* 0xfffff8061c0a7981 */ /* 0x000f28000c1e1900 */
[----:B------:R-:W5:Y:S04]  /*0240*/  LDG.E R11, desc[UR6][R20.64+-0x4] ;  /* 0xfffffc06140b7981 */ /* 0x000f68000c1e1900 */
        /* <DEDUP_REMOVED lines=8> */
[----:B------:R0:W5:Y:S01]  /*02d0*/  LDG.E R26, desc[UR6][R20.64+0xc] ;  /* 0x00000c06141a7981 */ /* 0x000162000c1e1900 */
[----:B------:R-:W-:-:S04]  /*02e0*/  IADD3 R22, PT, PT, R22, 0x8, RZ ;  /* 0x0000000816167810 */ /* 0x000fc80007ffe0ff */
[----:B------:R-:W-:Y:S02]  /*02f0*/  ISETP.NE.AND P1, PT, R22, RZ, PT ;  /* 0x000000ff1600720c */ /* 0x000fe40003f25270 */
[----:B0-----:R-:W-:-:S04]  /*0300*/  IADD3 R20, P2, PT, R20, 0x20, RZ ;  /* 0x0000002014147810 */ /* 0x001fc80007f5e0ff */
[----:B------:R-:W-:Y:S01]  /*0310*/  IADD3.X R21, PT, PT, RZ, R21, RZ, P2, !PT ;  /* 0x00000015ff157210 */ /* 0x000fe200017fe4ff */
[C-C-:B--2---:R-:W-:Y:S01]  /*0320*/  FADD R4, R5.reuse, R6.reuse ;  /* 0x0000000605047221 */ /* 0x144fe20000000000 */
[----:B------:R-:W-:-:S03]  /*0330*/  FADD R5, R5, -R6 ;  /* 0x8000000605057221 */ /* 0x000fc60000000000 */
[----:B------:R-:W-:Y:S01]  /*0340*/  FMUL R4, R4, 0.70710700750350952148 ;  /* 0x3f3504f704047820 */ /* 0x000fe20000400000 */
[----:B------:R-:W-:Y:S01]  /*0350*/  FMUL R5, R5, 0.70710700750350952148 ;  /* 0x3f3504f705057820 */ /* 0x000fe20000400000 */
[C-C-:B---3--:R-:W-:Y:S01]  /*0360*/  FADD R6, R7.reuse, R8.reuse ;  /* 0x0000000807067221 */ /* 0x148fe20000000000 */
[----:B------:R-:W-:-:S03]  /*0370*/  FADD R7, R7, -R8 ;  /* 0x8000000807077221 */ /* 0x000fc60000000000 */
[----:B------:R-:W-:Y:S01]  /*0380*/  FMUL R6, R6, 0.70710700750350952148 ;  /* 0x3f3504f706067820 */ /* 0x000fe20000400000 */
[----:B------:R-:W-:Y:S01]  /*0390*/  FMUL R7, R7, 0.70710700750350952148 ;  /* 0x3f3504f707077820 */ /* 0x000fe20000400000 */
[C-C-:B----4-:R-:W-:Y:S01]  /*03a0*/  FADD R8, R9.reuse, R10.reuse ;  /* 0x0000000a09087221 */ /* 0x150fe20000000000 */
[----:B------:R-:W-:-:S03]  /*03b0*/  FADD R9, R9, -R10 ;  /* 0x8000000a09097221 */ /* 0x000fc60000000000 */
[----:B------:R0:W-:Y:S01]  /*03c0*/  STS.128 [UR4+-0x20], R4 ;  /* 0xffffe004ff007988 */ /* 0x0001e20008000c04 */
[----:B------:R-:W-:Y:S01]  /*03d0*/  FMUL R8, R8, 0.70710700750350952148 ;  /* 0x3f3504f708087820 */ /* 0x000fe20000400000 */
[----:B------:R-:W-:Y:S01]  /*03e0*/  FMUL R9, R9, 0.70710700750350952148 ;  /* 0x3f3504f709097820 */ /* 0x000fe20000400000 */
[C-C-:B-----5:R-:W-:Y:S01]  /*03f0*/  FADD R10, R11.reuse, R12.reuse ;  /* 0x0000000c0b0a7221 */ /* 0x160fe20000000000 */
[----:B------:R-:W-:-:S03]  /*0400*/  FADD R11, R11, -R12 ;  /* 0x8000000c0b0b7221 */ /* 0x000fc60000000000 */
[----:B------:R-:W-:Y:S01]  /*0410*/  FMUL R10, R10, 0.70710700750350952148 ;  /* 0x3f3504f70a0a7820 */ /* 0x000fe20000400000 */
[----:B------:R-:W-:Y:S01]  /*0420*/  FMUL R11, R11, 0.70710700750350952148 ;  /* 0x3f3504f70b0b7820 */ /* 0x000fe20000400000 */
[C-C-:B------:R-:W-:Y:S01]  /*0430*/  FADD R12, R13.reuse, R14.reuse ;  /* 0x0000000e0d0c7221 */ /* 0x140fe20000000000 */
[----:B------:R-:W-:-:S03]  /*0440*/  FADD R13, R13, -R14 ;  /* 0x8000000e0d0d7221 */ /* 0x000fc60000000000 */
[----:B------:R0:W-:Y:S01]  /*0450*/  STS.128 [UR4+-0x10], R8 ;  /* 0xfffff008ff007988 */ /* 0x0001e20008000c04 */
[----:B------:R-:W-:Y:S01]  /*0460*/  FMUL R12, R12, 0.70710700750350952148 ;  /* 0x3f3504f70c0c7820 */ /* 0x000fe20000400000 */
[----:B------:R-:W-:Y:S01]  /*0470*/  FMUL R13, R13, 0.70710700750350952148 ;  /* 0x3f3504f70d0d7820 */ /* 0x000fe20000400000 */
[C-C-:B------:R-:W-:Y:S01]  /*0480*/  FADD R14, R15.reuse, R16.reuse ;  /* 0x000000100f0e7221 */ /* 0x140fe20000000000 */
[----:B------:R-:W-:-:S03]  /*0490*/  FADD R15, R15, -R16 ;  /* 0x800000100f0f7221 */ /* 0x000fc60000000000 */
[----:B------:R-:W-:Y:S01]  /*04a0*/  FMUL R14, R14, 0.70710700750350952148 ;  /* 0x3f3504f70e0e7820 */ /* 0x000fe20000400000 */
[----:B------:R-:W-:Y:S01]  /*04b0*/  FMUL R15, R15, 0.70710700750350952148 ;  /* 0x3f3504f70f0f7820 */ /* 0x000fe20000400000 */
[C-C-:B------:R-:W-:Y:S01]  /*04c0*/  FADD R16, R17.reuse, R18.reuse ;  /* 0x0000001211107221 */ /* 0x140fe20000000000 */
[----:B------:R-:W-:-:S03]  /*04d0*/  FADD R17, R17, -R18 ;  /* 0x8000001211117221 */ /* 0x000fc60000000000 */
[----:B------:R0:W-:Y:S01]  /*04e0*/  STS.128 [UR4], R12 ;  /* 0x0000000cff007988 */ /* 0x0001e20008000c04 */
[----:B------:R-:W-:Y:S01]  /*04f0*/  FMUL R16, R16, 0.70710700750350952148 ;  /* 0x3f3504f710107820 */ /* 0x000fe20000400000 */
[----:B------:R-:W-:Y:S01]  /*0500*/  FMUL R17, R17, 0.70710700750350952148 ;  /* 0x3f3504f711117820 */ /* 0x000fe20000400000 */
[C-C-:B------:R-:W-:Y:S01]  /*0510*/  FADD R18, R26.reuse, R19.reuse ;  /* 0x000000131a127221 */ /* 0x140fe20000000000 */
[----:B------:R-:W-:-:S03]  /*0520*/  FADD R19, R26, -R19 ;  /* 0x800000131a137221 */ /* 0x000fc60000000000 */
[----:B------:R-:W-:Y:S01]  /*0530*/  FMUL R18, R18, 0.70710700750350952148 ;  /* 0x3f3504f712127820 */ /* 0x000fe20000400000 */
[----:B------:R-:W-:-:S05]  /*0540*/  FMUL R19, R19, 0.70710700750350952148 ;  /* 0x3f3504f713137820 */ /* 0x000fca0000400000 */
[----:B------:R0:W-:Y:S01]  /*0550*/  STS.128 [UR4+0x10], R16 ;  /* 0x00001010ff007988 */ /* 0x0001e20008000c04 */
[----:B------:R-:W-:Y:S01]  /*0560*/  UIADD3 UR4, UPT, UPT, UR4, 0x40, URZ ;  /* 0x0000004004047890 */ /* 0x000fe2000fffe0ff */
[----:B------:R-:W-:Y:S11]  /*0570*/  @P1 BRA `(.L_x_7) ;  /* 0xfffffffc00141947 */ /* 0x000ff6000383ffff */
.L_x_6:
[----:B------:R-:W-:Y:S05]  /*0580*/  @!P0 BRA `(.L_x_5) ;  /* 0x0000000400408947 */ /* 0x000fea0003800000 */
[----:B------:R-:W-:Y:S02]  /*0590*/  ISETP.GE.U32.AND P0, PT, R24, 0x4, PT ;  /* 0x000000041800780c */ /* 0x000fe40003f06070 */
[----:B0-----:R-:W-:-:S11]  /*05a0*/  LOP3.LUT P1, R14, R23, 0x3, RZ, 0xc0, !PT ;  /* 0x00000003170e7812 */ /* 0x001fd6000782c0ff */
[----:B------:R-:W-:Y:S05]  /*05b0*/  @!P0 BRA `(.L_x_8) ;  /* 0x00000000008c8947 */ /* 0x000fea0003800000 */
[----:B------:R-:W-:Y:S01]  /*05c0*/  IADD3 R7, PT, PT, R23, R0, RZ ;  /* 0x0000000017077210 */ /* 0x000fe20007ffe0ff */
[----:B------:R-:W-:-:S04]  /*05d0*/  IMAD.WIDE.U32 R4, R0, 0x4, R2 ;  /* 0x0000000400047825 */ /* 0x000fc800078e0002 */
[----:B------:R-:W-:Y:S01]  /*05e0*/  IMAD.WIDE.U32 R6, R7, 0x4, R2 ;  /* 0x0000000407067825 */ /* 0x000fe200078e0002 */
[----:B------:R-:W2:Y:S03]  /*05f0*/  LDG.E R10, desc[UR6][R4.64] ;  /* 0x00000006040a7981 */ /* 0x000ea6000c1e1900 */
[----:B------:R-:W-:Y:S01]  /*0600*/  IMAD.WIDE.U32 R8, R23, 0x4, R4 ;  /* 0x0000000417087825 */ /* 0x000fe200078e0004 */
[----:B------:R-:W3:Y:S04]  /*0610*/  LDG.E R15, desc[UR6][R4.64+0x8] ;  /* 0x00000806040f7981 */ /* 0x000ee8000c1e1900 */
[----:B------:R-:W2:Y:S04]  /*0620*/  LDG.E R7, desc[UR6][R6.64] ;  /* 0x0000000606077981 */ /* 0x000ea8000c1e1900 */
[----:B------:R-:W3:Y:S04]  /*0630*/  LDG.E R16, desc[UR6][R8.64+0x8] ;  /* 0x0000080608107981 */ /* 0x000ee8000c1e1900 */
[----:B------:R-:W4:Y:S04]  /*0640*/  LDG.E R12, desc[UR6][R4.64+0x4] ;  /* 0x00000406040c7981 */ /* 0x000f28000c1e1900 */
[----:B------:R-:W4:Y:S04]  /*0650*/  LDG.E R13, desc[UR6][R8.64+0x4] ;  /* 0x00000406080d7981 */ /* 0x000f28000c1e1900 */
[----:B------:R0:W5:Y:S04]  /*0660*/  LDG.E R17, desc[UR6][R4.64+0xc] ;  /* 0x00000c0604117981 */ /* 0x000168000c1e1900 */
[----:B------:R1:W5:Y:S01]  /*0670*/  LDG.E R18, desc[UR6][R8.64+0xc] ;  /* 0x00000c0608127981 */ /* 0x000362000c1e1900 */
[----:B------:R-:W0:Y:S01]  /*0680*/  S2R R20, SR_CgaCtaId ;  /* 0x0000000000147919 */ /* 0x000e220000008800 */
[----:B------:R-:W-:-:S04]  /*0690*/  MOV R11, 0x400 ;  /* 0x00000400000b7802 */ /* 0x000fc80000000f00 */
[----:B0-----:R-:W-:Y:S01]  /*06a0*/  LEA R19, R20, R11, 0x18 ;  /* 0x0000000b14137211 */ /* 0x001fe200078ec0ff */
[C-C-:B--2---:R-:W-:Y:S01]  /*06b0*/  FADD R11, R10.reuse, R7.reuse ;  /* 0x000000070a0b7221 */ /* 0x144fe20000000000 */
[----:B------:R-:W-:Y:S01]  /*06c0*/  FADD R7, R10, -R7 ;  /* 0x800000070a077221 */ /* 0x000fe20000000000 */
[C-C-:B---3--:R-:W-:Y:S01]  /*06d0*/  FADD R10, R15.reuse, R16.reuse ;  /* 0x000000100f0a7221 */ /* 0x148fe20000000000 */
[----:B------:R-:W-:Y:S01]  /*06e0*/  FADD R15, R15, -R16 ;  /* 0x800000100f0f7221 */ /* 0x000fe20000000000 */
[----:B------:R-:W-:Y:S01]  /*06f0*/  FMUL R4, R11, 0.70710700750350952148 ;  /* 0x3f3504f70b047820 */ /* 0x000fe20000400000 */
[----:B------:R-:W-:Y:S01]  /*0700*/  FMUL R5, R7, 0.70710700750350952148 ;  /* 0x3f3504f707057820 */ /* 0x000fe20000400000 */
[----:B-1----:R-:W-:Y:S01]  /*0710*/  FMUL R8, R10, 0.70710700750350952148 ;  /* 0x3f3504f70a087820 */ /* 0x002fe20000400000 */
[C-C-:B----4-:R-:W-:Y:S01]  /*0720*/  FADD R6, R12.reuse, R13.reuse ;  /* 0x0000000d0c067221 */ /* 0x150fe20000000000 */
[----:B------:R-:W-:Y:S01]  /*0730*/  FADD R13, R12, -R13 ;  /* 0x8000000d0c0d7221 */ /* 0x000fe20000000000 */
[----:B------:R-:W-:Y:S01]  /*0740*/  LEA R12, R0, R19, 0x3 ;  /* 0x00000013000c7211 */ /* 0x000fe200078e18ff */
[----:B------:R-:W-:Y:S01]  /*0750*/  FMUL R9, R15, 0.70710700750350952148 ;  /* 0x3f3504f70f097820 */ /* 0x000fe20000400000 */
[C-C-:B-----5:R-:W-:Y:S01]  /*0760*/  FADD R16, R17.reuse, R18.reuse ;  /* 0x0000001211107221 */ /* 0x160fe20000000000 */
[----:B------:R-:W-:Y:S01]  /*0770*/  FADD R17, R17, -R18 ;  /* 0x8000001211117221 */ /* 0x000fe20000000000 */
[----:B------:R-:W-:Y:S01]  /*0780*/  FMUL R6, R6, 0.70710700750350952148 ;  /* 0x3f3504f706067820 */ /* 0x000fe20000400000 */
[----:B------:R-:W-:Y:S01]  /*0790*/  FMUL R7, R13, 0.70710700750350952148 ;  /* 0x3f3504f70d077820 */ /* 0x000fe20000400000 */
[----:B------:R-:W-:Y:S01]  /*07a0*/  FMUL R10, R16, 0.70710700750350952148 ;  /* 0x3f3504f7100a7820 */ /* 0x000fe20000400000 */
[----:B------:R-:W-:-:S03]  /*07b0*/  FMUL R11, R17, 0.70710700750350952148 ;  /* 0x3f3504f7110b7820 */ /* 0x000fc60000400000 */
[----:B------:R0:W-:Y:S04]  /*07c0*/  STS.128 [R12], R4 ;  /* 0x000000040c007388 */ /* 0x0001e80000000c00 */
[----:B------:R0:W-:Y:S01]  /*07d0*/  STS.128 [R12+0x10], R8 ;  /* 0x000010080c007388 */ /* 0x0001e20000000c00 */
[----:B------:R-:W-:-:S07]  /*07e0*/  IADD3 R0, PT, PT, R0, 0x4, RZ ;  /* 0x0000000400007810 */ /* 0x000fce0007ffe0ff */
.L_x_8:
[----:B------:R-:W-:Y:S05]  /*07f0*/  @!P1 BRA `(.L_x_5) ;  /* 0x0000000000a49947 */ /* 0x000fea0003800000 */
[----:B------:R-:W1:Y:S01]  /*0800*/  LDCU UR4, c[0x0][0x388] ;  /* 0x00007100ff0477ac */ /* 0x000e620008000800 */
[----:B------:R-:W-:Y:S01]  /*0810*/  ISETP.NE.AND P0, PT, R14, 0x1, PT ;  /* 0x000000010e00780c */ /* 0x000fe20003f05270 */
[----:B-1----:R-:W-:-:S12]  /*0820*/  ULOP3.LUT UP0, URZ, UR4, 0x2, URZ, 0xc0, !UPT ;  /* 0x0000000204ff7892 */ /* 0x002fd8000f80c0ff */
[----:B------:R-:W-:Y:S05]  /*0830*/  @!P0 BRA `(.L_x_9) ;  /* 0x0000000000588947 */ /* 0x000fea0003800000 */
[----:B0-----:R-:W-:Y:S01]  /*0840*/  IMAD.WIDE.U32 R6, R0, 0x4, R2 ;  /* 0x0000000400067825 */ /* 0x001fe200078e0002 */
[----:B------:R-:W-:-:S04]  /*0850*/  IADD3 R5, PT, PT, R23, R0, RZ ;  /* 0x0000000017057210 */ /* 0x000fc80007ffe0ff */
[----:B------:R-:W2:Y:S01]  /*0860*/  LDG.E R10, desc[UR6][R6.64] ;  /* 0x00000006060a7981 */ /* 0x000ea2000c1e1900 */
[----:B------:R-:W-:-:S03]  /*0870*/  IMAD.WIDE.U32 R4, R5, 0x4, R2 ;  /* 0x0000000405047825 */ /* 0x000fc600078e0002 */
[----:B------:R-:W3:Y:S01]  /*0880*/  LDG.E R14, desc[UR6][R6.64+0x4] ;  /* 0x00000406060e7981 */ /* 0x000ee2000c1e1900 */
[----:B------:R-:W-:-:S03]  /*0890*/  IMAD.WIDE.U32 R8, R23, 0x4, R6 ;  /* 0x0000000417087825 */ /* 0x000fc600078e0006 */
[----:B------:R-:W2:Y:S04]  /*08a0*/  LDG.E R5, desc[UR6][R4.64] ;  /* 0x0000000604057981 */ /* 0x000ea8000c1e1900 */
[----:B------:R-:W3:Y:S01]  /*08b0*/  LDG.E R9, desc[UR6][R8.64+0x4] ;  /* 0x0000040608097981 */ /* 0x000ee2000c1e1900 */
[----:B------:R-:W0:Y:S01]  /*08c0*/  S2R R12, SR_CgaCtaId ;  /* 0x00000000000c7919 */ /* 0x000e220000008800 */
[----:B------:R-:W-:-:S04]  /*08d0*/  MOV R11, 0x400 ;  /* 0x00000400000b7802 */ /* 0x000fc80000000f00 */
[----:B0-----:R-:W-:-:S04]  /*08e0*/  LEA R13, R12, R11, 0x18 ;  /* 0x0000000b0c0d7211 */ /* 0x001fc800078ec0ff */
[C---:B------:R-:W-:Y:S02]  /*08f0*/  LEA R13, R0.reuse, R13, 0x3 ;  /* 0x0000000d000d7211 */ /* 0x040fe400078e18ff */
[----:B------:R-:W-:Y:S01]  /*0900*/  IADD3 R0, PT, PT, R0, 0x2, RZ ;  /* 0x0000000200007810 */ /* 0x000fe20007ffe0ff */
[C-C-:B--2---:R-:W-:Y:S01]  /*0910*/  FADD R11, R10.reuse, R5.reuse ;  /* 0x000000050a0b7221 */ /* 0x144fe20000000000 */
[----:B------:R-:W-:Y:S01]  /*0920*/  FADD R10, R10, -R5 ;  /* 0x800000050a0a7221 */ /* 0x000fe20000000000 */
[C-C-:B---3--:R-:W-:Y:S01]  /*0930*/  FADD R12, R14.reuse, R9.reuse ;  /* 0x000000090e0c7221 */ /* 0x148fe20000000000 */
[----:B------:R-:W-:Y:S01]  /*0940*/  FADD R14, R14, -R9 ;  /* 0x800000090e0e7221 */ /* 0x000fe20000000000 */
[----:B------:R-:W-:Y:S01]  /*0950*/  FMUL R4, R11, 0.70710700750350952148 ;  /* 0x3f3504f70b047820 */ /* 0x000fe20000400000 */
[----:B------:R-:W-:Y:S01]  /*0960*/  FMUL R5, R10, 0.70710700750350952148 ;  /* 0x3f3504f70a057820 */ /* 0x000fe20000400000 */
[----:B------:R-:W-:Y:S01]  /*0970*/  FMUL R6, R12, 0.70710700750350952148 ;  /* 0x3f3504f70c067820 */ /* 0x000fe20000400000 */
[----:B------:R-:W-:-:S05]  /*0980*/  FMUL R7, R14, 0.70710700750350952148 ;  /* 0x3f3504f70e077820 */ /* 0x000fca0000400000 */
[----:B------:R1:W-:Y:S02]  /*0990*/  STS.128 [R13], R4 ;  /* 0x000000040d007388 */ /* 0x0003e40000000c00 */
.L_x_9:
[----:B------:R-:W-:Y:S05]  /*09a0*/  BRA.U !UP0, `(.L_x_5) ;  /* 0x0000000108387547 */ /* 0x000fea000b800000 */
[----:B01----:R-:W-:Y:S01]  /*09b0*/  IADD3 R7, PT, PT, R23, R0, RZ ;  /* 0x0000000017077210 */ /* 0x003fe20007ffe0ff */
[----:B------:R-:W-:-:S04]  /*09c0*/  IMAD.WIDE.U32 R4, R0, 0x4, R2 ;  /* 0x0000000400047825 */ /* 0x000fc800078e0002 */
[----:B------:R-:W-:Y:S02]  /*09d0*/  IMAD.WIDE.U32 R6, R7, 0x4, R2 ;  /* 0x0000000407067825 */ /* 0x000fe400078e0002 */
[----:B------:R-:W2:Y:S04]  /*09e0*/  LDG.E R4, desc[UR6][R4.64] ;  /* 0x0000000604047981 */ /* 0x000ea8000c1e1900 */
[----:B------:R-:W2:Y:S01]  /*09f0*/  LDG.E R7, desc[UR6][R6.64] ;  /* 0x0000000606077981 */ /* 0x000ea2000c1e1900 */
[----:B------:R-:W-:Y:S01]  /*0a00*/  MOV R8, 0x400 ;  /* 0x0000040000087802 */ /* 0x000fe20000000f00 */
[----:B------:R-:W0:Y:S03]  /*0a10*/  S2R R9, SR_CgaCtaId ;  /* 0x0000000000097919 */ /* 0x000e260000008800 */
[----:B0-----:R-:W-:-:S04]  /*0a20*/  LEA R11, R9, R8, 0x18 ;  /* 0x00000008090b7211 */ /* 0x001fc800078ec0ff */
[----:B------:R-:W-:Y:S01]  /*0a30*/  LEA R0, R0, R11, 0x3 ;  /* 0x0000000b00007211 */ /* 0x000fe200078e18ff */
[C-C-:B--2---:R-:W-:Y:S01]  /*0a40*/  FADD R8, R4.reuse, R7.reuse ;  /* 0x0000000704087221 */ /* 0x144fe20000000000 */
[----:B------:R-:W-:-:S03]  /*0a50*/  FADD R9, R4, -R7 ;  /* 0x8000000704097221 */ /* 0x000fc60000000000 */
[----:B------:R-:W-:Y:S01]  /*0a60*/  FMUL R8, R8, 0.70710700750350952148 ;  /* 0x3f3504f708087820 */ /* 0x000fe20000400000 */
[----:B------:R-:W-:-:S05]  /*0a70*/  FMUL R9, R9, 0.70710700750350952148 ;  /* 0x3f3504f709097820 */ /* 0x000fca0000400000 */
[----:B------:R2:W-:Y:S02]  /*0a80*/  STS.64 [R0], R8 ;  /* 0x0000000800007388 */ /* 0x0005e40000000a00 */
.L_x_5:
[----:B0-----:R-:W0:Y:S02]  /*0a90*/  LDC R16, c[0x0][0x388] ;  /* 0x0000e200ff107b82 */ /* 0x001e240000000800 */
[----:B0-----:R-:W-:-:S13]  /*0aa0*/  ISETP.GE.AND P0, PT, R16, 0x1, PT ;  /* 0x000000011000780c */ /* 0x001fda0003f06270 */
[----:B------:R-:W-:Y:S05]  /*0ab0*/  @!P0 EXIT ;  /* 0x000000000000894d */ /* 0x000fea0003800000 */
[C---:B------:R-:W-:Y:S02]  /*0ac0*/  ISETP.GE.U32.AND P1, PT, R16.reuse, 0x8, PT ;  /* 0x000000081000780c */ /* 0x040fe40003f26070 */
[----:B------:R-:W-:Y:S02]  /*0ad0*/  LOP3.LUT R18, R16, 0x7, RZ, 0xc0, !PT ;  /* 0x0000000710127812 */ /* 0x000fe400078ec0ff */
[----:B-1----:R-:W-:Y:S02]  /*0ae0*/  MOV R13, RZ ;  /* 0x000000ff000d7202 */ /* 0x002fe40000000f00 */
[----:B------:R-:W-:-:S07]  /*0af0*/  ISETP.NE.AND P0, PT, R18, RZ, PT ;  /* 0x000000ff1200720c */ /* 0x000fce0003f05270 */
[----:B------:R-:W-:Y:S06]  /*0b00*/  @!P1 BRA `(.L_x_10) ;  /* 0x0000000000689947 */ /* 0x000fec0003800000 */
[----:B------:R-:W0:Y:S01]  /*0b10*/  S2UR UR5, SR_CgaCtaId ;  /* 0x00000000000579c3 */ /* 0x000e220000008800 */
[----:B------:R-:W-:Y:S01]  /*0b20*/  IADD3 R12, P1, PT, R2, 0x10, RZ ;  /* 0x00000010020c7810 */ /* 0x000fe20007f3e0ff */
[----:B------:R-:W-:Y:S01]  /*0b30*/  UMOV UR4, 0x400 ;  /* 0x0000040000047882 */ /* 0x000fe20000000000 */
[----:B------:R-:W-:Y:S02]  /*0b40*/  LOP3.LUT R13, R16, 0x7ffffff8, RZ, 0xc0, !PT ;  /* 0x7ffffff8100d7812 */ /* 0x000fe400078ec0ff */
[----:B------:R-:W-:Y:S02]  /*0b50*/  IADD3.X R17, PT, PT, RZ, R3, RZ, P1, !PT ;  /* 0x00000003ff117210 */ /* 0x000fe40000ffe4ff */
[----:B--2---:R-:W-:Y:S01]  /*0b60*/  IADD3 R0, PT, PT, -R13, RZ, RZ ;  /* 0x000000ff0d007210 */ /* 0x004fe20007ffe1ff */
[----:B0-----:R-:W-:-:S04]  /*0b70*/  ULEA UR4, UR5, UR4, 0x18 ;  /* 0x0000000405047291 */ /* 0x001fc8000f8ec0ff */
[----:B------:R-:W-:-:S12]  /*0b80*/  UIADD3 UR4, UPT, UPT, UR4, 0x10, URZ ;  /* 0x0000001004047890 */ /* 0x000fd8000fffe0ff */
.L_x_11:
[----:B0-----:R-:W0:Y:S01]  /*0b90*/  LDS.128 R4, [UR4+-0x10] ;  /* 0xfffff004ff047984 */ /* 0x001e220008000c00 */
[----:B------:R-:W-:Y:S02]  /*0ba0*/  IADD3 R0, PT, PT, R0, 0x8, RZ ;  /* 0x0000000800007810 */ /* 0x000fe40007ffe0ff */
[----:B------:R-:W-:Y:S01]  /*0bb0*/  MOV R14, R12 ;  /* 0x0000000c000e7202 */ /* 0x000fe20000000f00 */
[----:B------:R-:W1:Y:S01]  /*0bc0*/  LDS.128 R8, [UR4] ;  /* 0x00000004ff087984 */ /* 0x000e620008000c00 */
[----:B------:R-:W-:Y:S01]  /*0bd0*/  ISETP.NE.AND P1, PT, R0, RZ, PT ;  /* 0x000000ff0000720c */ /* 0x000fe20003f25270 */
[----:B------:R-:W-:Y:S01]  /*0be0*/  UIADD3 UR4, UPT, UPT, UR4, 0x20, URZ ;  /* 0x0000002004047890 */ /* 0x000fe2000fffe0ff */
[----:B------:R-:W-:Y:S02]  /*0bf0*/  MOV R15, R17 ;  /* 0x00000011000f7202 */ /* 0x000fe40000000f00 */
[----:B------:R-:W-:-:S04]  /*0c00*/  IADD3 R12, P2, PT, R14, 0x20, RZ ;  /* 0x000000200e0c7810 */ /* 0x000fc80007f5e0ff */
[----:B------:R-:W-:Y:S01]  /*0c10*/  IADD3.X R17, PT, PT, RZ, R15, RZ, P2, !PT ;  /* 0x0000000fff117210 */ /* 0x000fe200017fe4ff */
[----:B0-----:R0:W-:Y:S04]  /*0c20*/  STG.E desc[UR6][R14.64+-0x10], R4 ;  /* 0xfffff0040e007986 */ /* 0x0011e8000c101906 */
[----:B------:R0:W-:Y:S04]  /*0c30*/  STG.E desc[UR6][R14.64+-0xc], R5 ;  /* 0xfffff4050e007986 */ /* 0x0001e8000c101906 */
[----:B------:R0:W-:Y:S04]  /*0c40*/  STG.E desc[UR6][R14.64+-0x8], R6 ;  /* 0xfffff8060e007986 */ /* 0x0001e8000c101906 */
[----:B------:R0:W-:Y:S04]  /*0c50*/  STG.E desc[UR6][R14.64+-0x4], R7 ;  /* 0xfffffc070e007986 */ /* 0x0001e8000c101906 */
[----:B-1----:R0:W-:Y:S04]  /*0c60*/  STG.E desc[UR6][R14.64], R8 ;  /* 0x000000080e007986 */ /* 0x0021e8000c101906 */
[----:B------:R0:W-:Y:S04]  /*0c70*/  STG.E desc[UR6][R14.64+0x4], R9 ;  /* 0x000004090e007986 */ /* 0x0001e8000c101906 */
[----:B------:R0:W-:Y:S04]  /*0c80*/  STG.E desc[UR6][R14.64+0x8], R10 ;  /* 0x0000080a0e007986 */ /* 0x0001e8000c101906 */
[----:B------:R0:W-:Y:S01]  /*0c90*/  STG.E desc[UR6][R14.64+0xc], R11 ;  /* 0x00000c0b0e007986 */ /* 0x0001e2000c101906 */
[----:B------:R-:W-:Y:S05]  /*0ca0*/  @P1 BRA `(.L_x_11) ;  /* 0xfffffffc00b81947 */ /* 0x000fea000383ffff */
.L_x_10:
[----:B------:R-:W-:Y:S05]  /*0cb0*/  @!P0 EXIT ;  /* 0x000000000000894d */ /* 0x000fea0003800000 */
[----:B------:R-:W-:Y:S02]  /*0cc0*/  ISETP.GE.U32.AND P0, PT, R18, 0x4, PT ;  /* 0x000000041200780c */ /* 0x000fe40003f06070 */
[----:B0-----:R-:W-:-:S04]  /*0cd0*/  LOP3.LUT R10, R16, 0x3, RZ, 0xc0, !PT ;  /* 0x00000003100a7812 */ /* 0x001fc800078ec0ff */
[----:B------:R-:W-:-:S07]  /*0ce0*/  ISETP.NE.AND P1, PT, R10, RZ, PT ;  /* 0x000000ff0a00720c */ /* 0x000fce0003f25270 */
[----:B------:R-:W-:Y:S06]  /*0cf0*/  @!P0 BRA `(.L_x_12) ;  /* 0x0000000000308947 */ /* 0x000fec0003800000 */
[----:B------:R-:W0:Y:S01]  /*0d00*/  S2R R5, SR_CgaCtaId ;  /* 0x0000000000057919 */ /* 0x000e220000008800 */
[----:B--2---:R-:W-:-:S04]  /*0d10*/  MOV R0, 0x400 ;  /* 0x0000040000007802 */ /* 0x004fc80000000f00 */
[----:B0-----:R-:W-:Y:S01]  /*0d20*/  LEA R0, R5, R0, 0x18 ;  /* 0x0000000005007211 */ /* 0x001fe200078ec0ff */
[----:B------:R-:W-:-:S03]  /*0d30*/  IMAD.WIDE.U32 R4, R13, 0x4, R2 ;  /* 0x000000040d047825 */ /* 0x000fc600078e0002 */
[C---:B------:R-:W-:Y:S02]  /*0d40*/  LEA R0, R13.reuse, R0, 0x2 ;  /* 0x000000000d007211 */ /* 0x040fe400078e10ff */
[----:B------:R-:W-:-:S03]  /*0d50*/  IADD3 R13, PT, PT, R13, 0x4, RZ ;  /* 0x000000040d0d7810 */ /* 0x000fc60007ffe0ff */
[----:B------:R-:W0:Y:S04]  /*0d60*/  LDS.64 R6, [R0] ;  /* 0x0000000000067984 */ /* 0x000e280000000a00 */
[----:B------:R-:W1:Y:S04]  /*0d70*/  LDS.64 R8, [R0+0x8] ;  /* 0x0000080000087984 */ /* 0x000e680000000a00 */
[----:B0-----:R0:W-:Y:S04]  /*0d80*/  STG.E desc[UR6][R4.64], R6 ;  /* 0x0000000604007986 */ /* 0x0011e8000c101906 */
[----:B------:R0:W-:Y:S04]  /*0d90*/  STG.E desc[UR6][R4.64+0x4], R7 ;  /* 0x0000040704007986 */ /* 0x0001e8000c101906 */
[----:B-1----:R0:W-:Y:S04]  /*0da0*/  STG.E desc[UR6][R4.64+0x8], R8 ;  /* 0x0000080804007986 */ /* 0x0021e8000c101906 */
[----:B------:R0:W-:Y:S02]  /*0db0*/  STG.E desc[UR6][R4.64+0xc], R9 ;  /* 0x00000c0904007986 */ /* 0x0001e4000c101906 */
.L_x_12:
[----:B------:R-:W-:Y:S05]  /*0dc0*/  @!P1 EXIT ;  /* 0x000000000000994d */ /* 0x000fea0003800000 */
[----:B------:R-:W-:Y:S02]  /*0dd0*/  ISETP.NE.AND P0, PT, R10, 0x1, PT ;  /* 0x000000010a00780c */ /* 0x000fe40003f05270 */
[----:B--2---:R-:W-:-:S04]  /*0de0*/  LOP3.LUT R0, R16, 0x1, RZ, 0xc0, !PT ;  /* 0x0000000110007812 */ /* 0x004fc800078ec0ff */
[----:B------:R-:W-:-:S07]  /*0df0*/  ISETP.NE.U32.AND P1, PT, R0, 0x1, PT ;  /* 0x000000010000780c */ /* 0x000fce0003f25070 */
[----:B------:R-:W-:Y:S06]  /*0e00*/  @!P0 BRA `(.L_x_13) ;  /* 0x0000000000248947 */ /* 0x000fec0003800000 */
[----:B0-----:R-:W0:Y:S01]  /*0e10*/  S2R R5, SR_CgaCtaId ;  /* 0x0000000000057919 */ /* 0x001e220000008800 */
[----:B------:R-:W-:-:S04]  /*0e20*/  MOV R0, 0x400 ;  /* 0x0000040000007802 */ /* 0x000fc80000000f00 */
[----:B0-----:R-:W-:Y:S01]  /*0e30*/  LEA R0, R5, R0, 0x18 ;  /* 0x0000000005007211 */ /* 0x001fe200078ec0ff */
[----:B------:R-:W-:-:S03]  /*0e40*/  IMAD.WIDE.U32 R4, R13, 0x4, R2 ;  /* 0x000000040d047825 */ /* 0x000fc600078e0002 */
[C---:B------:R-:W-:Y:S02]  /*0e50*/  LEA R0, R13.reuse, R0, 0x2 ;  /* 0x000000000d007211 */ /* 0x040fe400078e10ff */
[----:B------:R-:W-:-:S03]  /*0e60*/  IADD3 R13, PT, PT, R13, 0x2, RZ ;  /* 0x000000020d0d7810 */ /* 0x000fc60007ffe0ff */
[----:B------:R-:W0:Y:S04]  /*0e70*/  LDS.64 R6, [R0] ;  /* 0x0000000000067984 */ /* 0x000e280000000a00 */
[----:B0-----:R1:W-:Y:S04]  /*0e80*/  STG.E desc[UR6][R4.64], R6 ;  /* 0x0000000604007986 */ /* 0x0013e8000c101906 */
[----:B------:R1:W-:Y:S02]  /*0e90*/  STG.E desc[UR6][R4.64+0x4], R7 ;  /* 0x0000040704007986 */ /* 0x0003e4000c101906 */
.L_x_13:
[----:B------:R-:W-:Y:S05]  /*0ea0*/  @P1 EXIT ;  /* 0x000000000000194d */ /* 0x000fea0003800000 */
[----:B01----:R-:W0:Y:S01]  /*0eb0*/  S2R R5, SR_CgaCtaId ;  /* 0x0000000000057919 */ /* 0x003e220000008800 */
[----:B------:R-:W-:Y:S01]  /*0ec0*/  MOV R0, 0x400 ;  /* 0x0000040000007802 */ /* 0x000fe20000000f00 */
[----:B------:R-:W-:-:S03]  /*0ed0*/  IMAD.WIDE.U32 R2, R13, 0x4, R2 ;  /* 0x000000040d027825 */ /* 0x000fc600078e0002 */
[----:B0-----:R-:W-:-:S04]  /*0ee0*/  LEA R0, R5, R0, 0x18 ;  /* 0x0000000005007211 */ /* 0x001fc800078ec0ff */
[----:B------:R-:W-:-:S05]  /*0ef0*/  LEA R0, R13, R0, 0x2 ;  /* 0x000000000d007211 */ /* 0x000fca00078e10ff */
[----:B------:R-:W0:Y:S04]  /*0f00*/  LDS R5, [R0] ;  /* 0x0000000000057984 */ /* 0x000e280000000800 */
[----:B0-----:R-:W-:Y:S01]  /*0f10*/  STG.E desc[UR6][R2.64], R5 ;  /* 0x0000000502007986 */ /* 0x001fe2000c101906 */
[----:B------:R-:W-:Y:S05]  /*0f20*/  EXIT ;  /* 0x000000000000794d */ /* 0x000fea0003800000 */
.L_x_14:
        /* <DEDUP_REMOVED lines=13> */
.L_x_191:


//--------------------- .text._Z13dwt2d_forwardPfii --------------------------
	.section	.text._Z13dwt2d_forwardPfii,"ax",@progbits
	.align	128
        .global         _Z13dwt2d_forwardPfii
        .type           _Z13dwt2d_forwardPfii,@function
        .size           _Z13dwt2d_forwardPfii,(.L_x_192 - _Z13dwt2d_forwardPfii)
        .other          _Z13dwt2d_forwardPfii,@"STO_CUDA_ENTRY STV_DEFAULT"
_Z13dwt2d_forwardPfii:
.text._Z13dwt2d_forwardPfii:
        /* <DEDUP_REMOVED lines=21> */
[----:B------:R-:W0:Y:S01]  /*0150*/  S2R R5, SR_CgaCtaId ;  /* 0x0000000000057919 */ /* 0x000e220000008800 */
[----:B------:R-:W-:Y:S02]  /*0160*/  MOV R4, 0x400 ;  /* 0x0000040000047802 */ /* 0x000fe40000000f00 */
[----:B------:R-:W-:Y:S02]  /*0170*/  IADD3 R6, P1, PT, R2, 0x20, RZ ;  /* 0x0000002002067810 */ /* 0x000fe40007f3e0ff */
[----:B------:R-:W-:-:S04]  /*0180*/  LOP3.LUT R8, R0, 0x7ffffff8, RZ, 0xc0, !PT ;  /* 0x7ffffff800087812 */ /* 0x000fc800078ec0ff */
[----:B------:R-:W-:Y:S02]  /*0190*/  IADD3 R9, PT, PT, -R8, RZ, RZ ;  /* 0x000000ff08097210 */ /* 0x000fe40007ffe1ff */
[----:B0-----:R-:W-:Y:S02]  /*01a0*/  LEA R4, R5, R4, 0x18 ;  /* 0x0000000405047211 */ /* 0x001fe400078ec0ff */
[----:B------:R-:W-:Y:S02]  /*01b0*/  IADD3.X R5, PT, PT, RZ, R3, RZ, P1, !PT ;  /* 0x00000003ff057210 */ /* 0x000fe40000ffe4ff */
[----:B------:R-:W-:-:S07]  /*01c0*/  IADD3 R11, PT, PT, R4, 0x10, RZ ;  /* 0x00000010040b7810 */ /* 0x000fce0007ffe0ff */
.L_x_17:
[----:B------:R-:W-:-:S05]  /*01d0*/  MOV R4, R6 ;  /* 0x0000000600047202 */ /* 0x000fca0000000f00 */
[----:B-1----:R-:W2:Y:S04]  /*01e0*/  LDG.E R7, desc[UR6][R4.64+-0x20] ;  /* 0xffffe00604077981 */ /* 0x002ea8000c1e1900 */
        /* <DEDUP_REMOVED lines=14> */
[----:B------:R-:W5:Y:S01]  /*02d0*/  LDG.E R21, desc[UR6][R4.64+0x1c] ;  /* 0x00001c0604157981 */ /* 0x000f62000c1e1900 */
[----:B------:R-:W-:-:S04]  /*02e0*/  IADD3 R9, PT, PT, R9, 0x8, RZ ;  /* 0x0000000809097810 */ /* 0x000fc80007ffe0ff */
[----:B------:R-:W-:Y:S01]  /*02f0*/  ISETP.NE.AND P1, PT, R9, RZ, PT ;  /* 0x000000ff0900720c */ /* 0x000fe20003f25270 */
[C-C-:B--2---:R-:W-:Y:S01]  /*0300*/  FADD R6, R7.reuse, R20.reuse ;  /* 0x0000001407067221 */ /* 0x144fe20000000000 */
[----:B------:R-:W-:-:S03]  /*0310*/  FADD R26, R7, -R20 ;  /* 0x80000014071a7221 */ /* 0x000fc60000000000 */
[----:B------:R-:W-:Y:S01]  /*0320*/  FMUL R6, R6, 0.70710700750350952148 ;  /* 0x3f3504f706067820 */ /* 0x000fe20000400000 */
[C-C-:B---3--:R-:W-:Y:S01]  /*0330*/  FADD R20, R22.reuse, -R27.reuse ;  /* 0x8000001b16147221 */ /* 0x148fe20000000000 */
[----:B------:R-:W-:Y:S01]  /*0340*/  FADD R7, R22, R27 ;  /* 0x0000001b16077221 */ /* 0x000fe20000000000 */
[----:B------:R-:W-:Y:S02]  /*0350*/  FMUL R27, R26, 0.70710700750350952148 ;  /* 0x3f3504f71a1b7820 */ /* 0x000fe40000400000 */
[----:B------:R-:W-:Y:S01]  /*0360*/  FMUL R29, R20, 0.70710700750350952148 ;  /* 0x3f3504f7141d7820 */ /* 0x000fe20000400000 */
[----:B------:R-:W-:Y:S01]  /*0370*/  FMUL R7, R7, 0.70710700750350952148 ;  /* 0x3f3504f707077820 */ /* 0x000fe20000400000 */
[C-C-:B----4-:R-:W-:Y:S01]  /*0380*/  FADD R22, R23.reuse, R24.reuse ;  /* 0x0000001817167221 */ /* 0x150fe20000000000 */
[----:B------:R-:W-:Y:S01]  /*0390*/  FADD R23, R23, -R24 ;  /* 0x8000001817177221 */ /* 0x000fe20000000000 */
[----:B------:R-:W-:Y:S02]  /*03a0*/  LEA R24, R0, R11, 0x2 ;  /* 0x0000000b00187211 */ /* 0x000fe400078e10ff */
[----:B------:R-:W-:Y:S01]  /*03b0*/  FMUL R22, R22, 0.70710700750350952148 ;  /* 0x3f3504f716167820 */ /* 0x000fe20000400000 */
[----:B------:R-:W-:-:S02]  /*03c0*/  FMUL R23, R23, 0.70710700750350952148 ;  /* 0x3f3504f717177820 */ /* 0x000fc40000400000 */
[----:B------:R-:W-:Y:S01]  /*03d0*/  STS [R24+-0x10], R27 ;  /* 0xfffff01b18007388 */ /* 0x000fe20000000800 */
[C-C-:B-----5:R-:W-:Y:S01]  /*03e0*/  FADD R20, R10.reuse, R13.reuse ;  /* 0x0000000d0a147221 */ /* 0x160fe20000000000 */
[----:B------:R-:W-:Y:S02]  /*03f0*/  FADD R10, R10, -R13 ;  /* 0x8000000d0a0a7221 */ /* 0x000fe40000000000 */
[----:B------:R0:W-:Y:S01]  /*0400*/  STS.64 [R11+-0x10], R6 ;  /* 0xfffff0060b007388 */ /* 0x0001e20000000a00 */
[----:B------:R-:W-:Y:S01]  /*0410*/  FMUL R20, R20, 0.70710700750350952148 ;  /* 0x3f3504f714147820 */ /* 0x000fe20000400000 */
[----:B------:R-:W-:Y:S02]  /*0420*/  FMUL R13, R10, 0.70710700750350952148 ;  /* 0x3f3504f70a0d7820 */ /* 0x000fe40000400000 */
[----:B------:R-:W-:Y:S01]  /*0430*/  STS [R24+-0xc], R29 ;  /* 0xfffff41d18007388 */ /* 0x000fe20000000800 */
[C-C-:B------:R-:W-:Y:S01]  /*0440*/  FADD R26, R12.reuse, R15.reuse ;  /* 0x0000000f0c1a7221 */ /* 0x140fe20000000000 */
[----:B------:R-:W-:-:S02]  /*0450*/  FADD R12, R12, -R15 ;  /* 0x8000000f0c0c7221 */ /* 0x000fc40000000000 */
[----:B------:R-:W-:Y:S01]  /*0460*/  STS [R11+-0x8], R22 ;  /* 0xfffff8160b007388 */ /* 0x000fe20000000800 */
[----:B------:R-:W-:Y:S01]  /*0470*/  FMUL R26, R26, 0.70710700750350952148 ;  /* 0x3f3504f71a1a7820 */ /* 0x000fe20000400000 */
[----:B0-----:R-:W-:Y:S01]  /*0480*/  FMUL R7, R12, 0.70710700750350952148 ;  /* 0x3f3504f70c077820 */ /* 0x001fe20000400000 */
[C-C-:B------:R-:W-:Y:S01]  /*0490*/  FADD R15, R14.reuse, R17.reuse ;  /* 0x000000110e0f7221 */ /* 0x140fe20000000000 */
[----:B------:R-:W-:Y:S01]  /*04a0*/  FADD R14, R14, -R17 ;  /* 0x800000110e0e7221 */ /* 0x000fe20000000000 */
[----:B------:R-:W-:Y:S02]  /*04b0*/  STS [R24+-0x8], R23 ;  /* 0xfffff81718007388 */ /* 0x000fe40000000800 */
[----:B------:R-:W-:Y:S01]  /*04c0*/  FMUL R6, R15, 0.70710700750350952148 ;  /* 0x3f3504f70f067820 */ /* 0x000fe20000400000 */
[----:B------:R-:W-:Y:S01]  /*04d0*/  FMUL R15, R14, 0.70710700750350952148 ;  /* 0x3f3504f70e0f7820 */ /* 0x000fe20000400000 */
[----:B------:R-:W-:Y:S01]  /*04e0*/  STS [R11+-0x4], R20 ;  /* 0xfffffc140b007388 */ /* 0x000fe20000000800 */
[C-C-:B------:R-:W-:Y:S01]  /*04f0*/  FADD R10, R16.reuse, R19.reuse ;  /* 0x00000013100a7221 */ /* 0x140fe20000000000 */
[----:B------:R-:W-:-:S02]  /*0500*/  FADD R16, R16, -R19 ;  /* 0x8000001310107221 */ /* 0x000fc40000000000 */
[----:B------:R0:W-:Y:S01]  /*0510*/  STS [R24+-0x4], R13 ;  /* 0xfffffc0d18007388 */ /* 0x0001e20000000800 */
[----:B------:R-:W-:-:S03]  /*0520*/  FMUL R10, R10, 0.70710700750350952148 ;  /* 0x3f3504f70a0a7820 */ /* 0x000fc60000400000 */
[----:B------:R-:W-:Y:S01]  /*0530*/  STS [R11], R26 ;  /* 0x0000001a0b007388 */ /* 0x000fe20000000800 */
[C-C-:B------:R-:W-:Y:S01]  /*0540*/  FADD R12, R18.reuse, R21.reuse ;  /* 0x00000015120c7221 */ /* 0x140fe20000000000 */
[----:B------:R-:W-:Y:S02]  /*0550*/  FADD R18, R18, -R21 ;  /* 0x8000001512127221 */ /* 0x000fe40000000000 */
[----:B------:R1:W-:Y:S01]  /*0560*/  STS [R24], R7 ;  /* 0x0000000718007388 */ /* 0x0003e20000000800 */
[----:B0-----:R-:W-:Y:S01]  /*0570*/  FMUL R13, R16, 0.70710700750350952148 ;  /* 0x3f3504f7100d7820 */ /* 0x001fe20000400000 */
[----:B------:R-:W-:Y:S02]  /*0580*/  FMUL R12, R12, 0.70710700750350952148 ;  /* 0x3f3504f70c0c7820 */ /* 0x000fe40000400000 */
[----:B------:R0:W-:Y:S04]  /*0590*/  STS [R11+0x4], R6 ;  /* 0x000004060b007388 */ /* 0x0001e80000000800 */
[----:B------:R-:W-:Y:S01]  /*05a0*/  STS [R24+0x4], R15 ;  /* 0x0000040f18007388 */ /* 0x000fe20000000800 */
[----:B-1----:R-:W-:-:S03]  /*05b0*/  FMUL R7, R18, 0.70710700750350952148 ;  /* 0x3f3504f712077820 */ /* 0x002fc60000400000 */
[----:B------:R-:W-:Y:S01]  /*05c0*/  STS [R11+0x8], R10 ;  /* 0x0000080a0b007388 */ /* 0x000fe20000000800 */
[----:B0-----:R-:W-:-:S03]  /*05d0*/  IADD3 R6, P2, PT, R4, 0x40, RZ ;  /* 0x0000004004067810 */ /* 0x001fc60007f5e0ff */
[----:B------:R-:W-:Y:S01]  /*05e0*/  STS [R24+0x8], R13 ;  /* 0x0000080d18007388 */ /* 0x000fe20000000800 */
[----:B------:R-:W-:-:S03]  /*05f0*/  IADD3.X R5, PT, PT, RZ, R5, RZ, P2, !PT ;  /* 0x00000005ff057210 */ /* 0x000fc600017fe4ff */
[----:B------:R0:W-:Y:S04]  /*0600*/  STS [R11+0xc], R12 ;  /* 0x00000c0c0b007388 */ /* 0x0001e80000000800 */
[----:B------:R1:W-:Y:S01]  /*0610*/  STS [R24+0xc], R7 ;  /* 0x00000c0718007388 */ /* 0x0003e20000000800 */
[----:B0-----:R-:W-:Y:S01]  /*0620*/  IADD3 R11, PT, PT, R11, 0x20, RZ ;  /* 0x000000200b0b7810 */ /* 0x001fe20007ffe0ff */
[----:B------:R-:W-:Y:S06]  /*0630*/  @P1 BRA `(.L_x_17) ;  /* 0xfffffff800e41947 */ /* 0x000fec000383ffff */
.L_x_16:
[----:B------:R-:W-:Y:S05]  /*0640*/  @!P0 BRA `(.L_x_15) ;  /* 0x0000000400608947 */ /* 0x000fea0003800000 */
[----:B------:R-:W-:Y:S02]  /*0650*/  ISETP.GE.U32.AND P0, PT, R25, 0x4, PT ;  /* 0x000000041900780c */ /* 0x000fe40003f06070 */
[----:B------:R-:W-:-:S11]  /*0660*/  LOP3.LUT P1, R18, R0, 0x3, RZ, 0xc0, !PT ;  /* 0x0000000300127812 */ /* 0x000fd6000782c0ff */
[----:B------:R-:W-:Y:S05]  /*0670*/  @!P0 BRA `(.L_x_18) ;  /* 0x0000000000a08947 */ /* 0x000fea0003800000 */
[----:B-1----:R-:W-:-:S05]  /*0680*/  SHF.L.U32 R7, R8, 0x1, RZ ;  /* 0x0000000108077819 */ /* 0x002fca00000006ff */
[----:B------:R-:W-:-:S05]  /*0690*/  IMAD.WIDE.U32 R6, R7, 0x4, R2 ;  /* 0x0000000407067825 */ /* 0x000fca00078e0002 */
[----:B------:R-:W2:Y:S04]  /*06a0*/  LDG.E R9, desc[UR6][R6.64] ;  /* 0x0000000606097981 */ /* 0x000ea8000c1e1900 */
[----:B------:R-:W2:Y:S04]  /*06b0*/  LDG.E R10, desc[UR6][R6.64+0x4] ;  /* 0x00000406060a7981 */ /* 0x000ea8000c1e1900 */
[----:B------:R-:W3:Y:S04]  /*06c0*/  LDG.E R13, desc[UR6][R6.64+0x8] ;  /* 0x00000806060d7981 */ /* 0x000ee8000c1e1900 */
[----:B------:R-:W3:Y:S04]  /*06d0*/  LDG.E R14, desc[UR6][R6.64+0xc] ;  /* 0x00000c06060e7981 */ /* 0x000ee8000c1e1900 */
[----:B------:R-:W4:Y:S04]  /*06e0*/  LDG.E R16, desc[UR6][R6.64+0x10] ;  /* 0x0000100606107981 */ /* 0x000f28000c1e1900 */
[----:B------:R-:W4:Y:S04]  /*06f0*/  LDG.E R17, desc[UR6][R6.64+0x14] ;  /* 0x0000140606117981 */ /* 0x000f28000c1e1900 */
[----:B------:R-:W5:Y:S04]  /*0700*/  LDG.E R4, desc[UR6][R6.64+0x18] ;  /* 0x0000180606047981 */ /* 0x000f68000c1e1900 */
[----:B------:R0:W5:Y:S01]  /*0710*/  LDG.E R19, desc[UR6][R6.64+0x1c] ;  /* 0x00001c0606137981 */ /* 0x000162000c1e1900 */
[----:B------:R-:W-:Y:S01]  /*0720*/  MOV R5, 0x400 ;  /* 0x0000040000057802 */ /* 0x000fe20000000f00 */
[----:B------:R-:W1:Y:S03]  /*0730*/  S2R R12, SR_CgaCtaId ;  /* 0x00000000000c7919 */ /* 0x000e660000008800 */
[----:B-1----:R-:W-:-:S04]  /*0740*/  LEA R5, R12, R5, 0x18 ;  /* 0x000000050c057211 */ /* 0x002fc800078ec0ff */
[C---:B------:R-:W-:Y:S02]  /*0750*/  LEA R5, R8.reuse, R5, 0x2 ;  /* 0x0000000508057211 */ /* 0x040fe400078e10ff */
[----:B------:R-:W-:Y:S02]  /*0760*/  IADD3 R8, PT, PT, R8, 0x4, RZ ;  /* 0x0000000408087810 */ /* 0x000fe40007ffe0ff */
[----:B------:R-:W-:Y:S01]  /*0770*/  LEA R12, R0, R5, 0x2 ;  /* 0x00000005000c7211 */ /* 0x000fe200078e10ff */
[C-C-:B--2---:R-:W-:Y:S01]  /*0780*/  FADD R11, R9.reuse, R10.reuse ;  /* 0x0000000a090b7221 */ /* 0x144fe20000000000 */
[----:B------:R-:W-:-:S03]  /*0790*/  FADD R9, R9, -R10 ;  /* 0x8000000a09097221 */ /* 0x000fc60000000000 */
[----:B------:R-:W-:Y:S01]  /*07a0*/  FMUL R10, R11, 0.70710700750350952148 ;  /* 0x3f3504f70b0a7820 */ /* 0x000fe20000400000 */
[----:B------:R-:W-:Y:S01]  /*07b0*/  FMUL R9, R9, 0.70710700750350952148 ;  /* 0x3f3504f709097820 */ /* 0x000fe20000400000 */
[C-C-:B---3--:R-:W-:Y:S01]  /*07c0*/  FADD R15, R13.reuse, R14.reuse ;  /* 0x0000000e0d0f7221 */ /* 0x148fe20000000000 */
[----:B------:R-:W-:Y:S02]  /*07d0*/  FADD R13, R13, -R14 ;  /* 0x8000000e0d0d7221 */ /* 0x000fe40000000000 */
[----:B------:R1:W-:Y:S01]  /*07e0*/  STS [R5], R10 ;  /* 0x0000000a05007388 */ /* 0x0003e20000000800 */
[----:B0-----:R-:W-:Y:S01]  /*07f0*/  FMUL R6, R15, 0.70710700750350952148 ;  /* 0x3f3504f70f067820 */ /* 0x001fe20000400000 */
[----:B------:R-:W-:Y:S02]  /*0800*/  FMUL R13, R13, 0.70710700750350952148 ;  /* 0x3f3504f70d0d7820 */ /* 0x000fe40000400000 */
[----:B------:R0:W-:Y:S01]  /*0810*/  STS [R12], R9 ;  /* 0x000000090c007388 */ /* 0x0001e20000000800 */
[C-C-:B----4-:R-:W-:Y:S01]  /*0820*/  FADD R7, R16.reuse, R17.reuse ;  /* 0x0000001110077221 */ /* 0x150fe20000000000 */
[----:B------:R-:W-:-:S02]  /*0830*/  FADD R16, R16, -R17 ;  /* 0x8000001110107221 */ /* 0x000fc40000000000 */
[----:B------:R0:W-:Y:S04]  /*0840*/  STS [R5+0x4], R6 ;  /* 0x0000040605007388 */ /* 0x0001e80000000800 */
[----:B------:R0:W-:Y:S01]  /*0850*/  STS [R12+0x4], R13 ;  /* 0x0000040d0c007388 */ /* 0x0001e20000000800 */
[C-C-:B-----5:R-:W-:Y:S01]  /*0860*/  FADD R11, R4.reuse, R19.reuse ;  /* 0x00000013040b7221 */ /* 0x160fe20000000000 */
[----:B------:R-:W-:Y:S01]  /*0870*/  FADD R19, R4, -R19 ;  /* 0x8000001304137221 */ /* 0x000fe20000000000 */
[----:B------:R-:W-:Y:S01]  /*0880*/  FMUL R4, R7, 0.70710700750350952148 ;  /* 0x3f3504f707047820 */ /* 0x000fe20000400000 */
[----:B------:R-:W-:Y:S01]  /*0890*/  FMUL R7, R16, 0.70710700750350952148 ;  /* 0x3f3504f710077820 */ /* 0x000fe20000400000 */
[----:B-1----:R-:W-:Y:S01]  /*08a0*/  FMUL R10, R11, 0.70710700750350952148 ;  /* 0x3f3504f70b0a7820 */ /* 0x002fe20000400000 */
[----:B------:R-:W-:-:S02]  /*08b0*/  FMUL R19, R19, 0.70710700750350952148 ;  /* 0x3f3504f713137820 */ /* 0x000fc40000400000 */
[----:B------:R0:W-:Y:S04]  /*08c0*/  STS [R5+0x8], R4 ;  /* 0x0000080405007388 */ /* 0x0001e80000000800 */
[----:B------:R0:W-:Y:S04]  /*08d0*/  STS [R12+0x8], R7 ;  /* 0x000008070c007388 */ /* 0x0001e80000000800 */
[----:B------:R0:W-:Y:S04]  /*08e0*/  STS [R5+0xc], R10 ;  /* 0x00000c0a05007388 */ /* 0x0001e80000000800 */
[----:B------:R0:W-:Y:S02]  /*08f0*/  STS [R12+0xc], R19 ;  /* 0x00000c130c007388 */ /* 0x0001e40000000800 */
.L_x_18:
[----:B------:R-:W-:Y:S05]  /*0900*/  @!P1 BRA `(.L_x_15) ;  /* 0x0000000000b09947 */ /* 0x000fea0003800000 */
[----:B------:R-:W2:Y:S01]  /*0910*/  LDCU UR4, c[0x0][0x388] ;  /* 0x00007100ff0477ac */ /* 0x000ea20008000800 */
[----:B------:R-:W-:Y:S01]  /*0920*/  ISETP.NE.AND P0, PT, R18, 0x1, PT ;  /* 0x000000011200780c */ /* 0x000fe20003f05270 */
[----:B--2---:R-:W-:-:S12]  /*0930*/  ULOP3.LUT UP0, URZ, UR4, 0x2, URZ, 0xc0, !UPT ;  /* 0x0000000204ff7892 */ /* 0x004fd8000f80c0ff */
[----:B------:R-:W-:Y:S05]  /*0940*/  @!P0 BRA `(.L_x_19) ;  /* 0x0000000000608947 */ /* 0x000fea0003800000 */
[----:B0-----:R-:W-:-:S05]  /*0950*/  SHF.L.U32 R5, R8, 0x1, RZ ;  /* 0x0000000108057819 */ /* 0x001fca00000006ff */
[----:B------:R-:W-:-:S05]  /*0960*/  IMAD.WIDE.U32 R4, R5, 0x4, R2 ;  /* 0x0000000405047825 */ /* 0x000fca00078e0002 */
[----:B------:R-:W2:Y:S04]  /*0970*/  LDG.E R6, desc[UR6][R4.64] ;  /* 0x0000000604067981 */ /* 0x000ea8000c1e1900 */
[----:B-1----:R-:W2:Y:S04]  /*0980*/  LDG.E R7, desc[UR6][R4.64+0x4] ;  /* 0x0000040604077981 */ /* 0x002ea8000c1e1900 */
[----:B------:R-:W3:Y:S04]  /*0990*/  LDG.E R11, desc[UR6][R4.64+0x8] ;  /* 0x00000806040b7981 */ /* 0x000ee8000c1e1900 */
[----:B------:R-:W3:Y:S01]  /*09a0*/  LDG.E R12, desc[UR6][R4.64+0xc] ;  /* 0x00000c06040c7981 */ /* 0x000ee2000c1e1900 */
[----:B------:R-:W-:Y:S01]  /*09b0*/  MOV R9, 0x400 ;  /* 0x0000040000097802 */ /* 0x000fe20000000f00 */
[----:B------:R-:W0:Y:S03]  /*09c0*/  S2R R10, SR_CgaCtaId ;  /* 0x00000000000a7919 */ /* 0x000e260000008800 */
[----:B0-----:R-:W-:-:S04]  /*09d0*/  LEA R9, R10, R9, 0x18 ;  /* 0x000000090a097211 */ /* 0x001fc800078ec0ff */
[C---:B------:R-:W-:Y:S02]  /*09e0*/  LEA R10, R8.reuse, R9, 0x2 ;  /* 0x00000009080a7211 */ /* 0x040fe400078e10ff */
[----:B------:R-:W-:Y:S01]  /*09f0*/  IADD3 R8, PT, PT, R8, 0x2, RZ ;  /* 0x0000000208087810 */ /* 0x000fe20007ffe0ff */
[C-C-:B--2---:R-:W-:Y:S01]  /*0a00*/  FADD R9, R6.reuse, R7.reuse ;  /* 0x0000000706097221 */ /* 0x144fe20000000000 */
[----:B------:R-:W-:Y:S01]  /*0a10*/  FADD R6, R6, -R7 ;  /* 0x8000000706067221 */ /* 0x000fe20000000000 */
[----:B------:R-:W-:Y:S02]  /*0a20*/  IMAD R7, R0, 0x4, R10 ;  /* 0x0000000400077824 */ /* 0x000fe400078e020a */
[----:B------:R-:W-:Y:S01]  /*0a30*/  FMUL R9, R9, 0.70710700750350952148 ;  /* 0x3f3504f709097820 */ /* 0x000fe20000400000 */
[----:B------:R-:W-:Y:S01]  /*0a40*/  FMUL R6, R6, 0.70710700750350952148 ;  /* 0x3f3504f706067820 */ /* 0x000fe20000400000 */
[C-C-:B---3--:R-:W-:Y:S01]  /*0a50*/  FADD R13, R11.reuse, R12.reuse ;  /* 0x0000000c0b0d7221 */ /* 0x148fe20000000000 */
[----:B------:R-:W-:-:S02]  /*0a60*/  FADD R11, R11, -R12 ;  /* 0x8000000c0b0b7221 */ /* 0x000fc40000000000 */
[----:B------:R2:W-:Y:S01]  /*0a70*/  STS [R10], R9 ;  /* 0x000000090a007388 */ /* 0x0005e20000000800 */
[----:B------:R-:W-:Y:S01]  /*0a80*/  FMUL R13, R13, 0.70710700750350952148 ;  /* 0x3f3504f70d0d7820 */ /* 0x000fe20000400000 */
[----:B------:R-:W-:Y:S02]  /*0a90*/  FMUL R4, R11, 0.70710700750350952148 ;  /* 0x3f3504f70b047820 */ /* 0x000fe40000400000 */
[----:B------:R2:W-:Y:S04]  /*0aa0*/  STS [R7], R6 ;  /* 0x0000000607007388 */ /* 0x0005e80000000800 */
[----:B------:R2:W-:Y:S04]  /*0ab0*/  STS [R10+0x4], R13 ;  /* 0x0000040d0a007388 */ /* 0x0005e80000000800 */
[----:B------:R2:W-:Y:S02]  /*0ac0*/  STS [R7+0x4], R4 ;  /* 0x0000040407007388 */ /* 0x0005e40000000800 */
.L_x_19:
[----:B------:R-:W-:Y:S05]  /*0ad0*/  BRA.U !UP0, `(.L_x_15) ;  /* 0x00000001083c7547 */ /* 0x000fea000b800000 */
[----:B0-----:R-:W-:-:S05]  /*0ae0*/  SHF.L.U32 R5, R8, 0x1, RZ ;  /* 0x0000000108057819 */ /* 0x001fca00000006ff */
[----:B--2---:R-:W-:-:S05]  /*0af0*/  IMAD.WIDE.U32 R4, R5, 0x4, R2 ;  /* 0x0000000405047825 */ /* 0x004fca00078e0002 */
[----:B------:R-:W2:Y:S04]  /*0b00*/  LDG.E R6, desc[UR6][R4.64] ;  /* 0x0000000604067981 */ /* 0x000ea8000c1e1900 */
[----:B-1----:R-:W2:Y:S01]  /*0b10*/  LDG.E R7, desc[UR6][R4.64+0x4] ;  /* 0x0000040604077981 */ /* 0x002ea2000c1e1900 */
[----:B------:R-:W-:Y:S01]  /*0b20*/  MOV R9, 0x400 ;  /* 0x0000040000097802 */ /* 0x000fe20000000f00 */
[----:B------:R-:W0:Y:S03]  /*0b30*/  S2R R10, SR_CgaCtaId ;  /* 0x00000000000a7919 */ /* 0x000e260000008800 */
[----:B0-----:R-:W-:-:S04]  /*0b40*/  LEA R9, R10, R9, 0x18 ;  /* 0x000000090a097211 */ /* 0x001fc800078ec0ff */
[----:B------:R-:W-:Y:S01]  /*0b50*/  LEA R9, R8, R9, 0x2 ;  /* 0x0000000908097211 */ /* 0x000fe200078e10ff */
[C-C-:B--2---:R-:W-:Y:S01]  /*0b60*/  FADD R8, R6.reuse, R7.reuse ;  /* 0x0000000706087221 */ /* 0x144fe20000000000 */
[----:B------:R-:W-:Y:S02]  /*0b70*/  FADD R6, R6, -R7 ;  /* 0x8000000706067221 */ /* 0x000fe40000000000 */
[----:B------:R-:W-:Y:S01]  /*0b80*/  LEA R7, R0, R9, 0x2 ;  /* 0x0000000900077211 */ /* 0x000fe200078e10ff */
[----:B------:R-:W-:Y:S01]  /*0b90*/  FMUL R8, R8, 0.70710700750350952148 ;  /* 0x3f3504f708087820 */ /* 0x000fe20000400000 */
[----:B------:R-:W-:-:S04]  /*0ba0*/  FMUL R6, R6, 0.70710700750350952148 ;  /* 0x3f3504f706067820 */ /* 0x000fc80000400000 */
[----:B------:R3:W-:Y:S04]  /*0bb0*/  STS [R9], R8 ;  /* 0x0000000809007388 */ /* 0x0007e80000000800 */
[----:B------:R3:W-:Y:S02]  /*0bc0*/  STS [R7], R6 ;  /* 0x0000000607007388 */ /* 0x0007e40000000800 */
.L_x_15:
[----:B------:R-:W4:Y:S02]  /*0bd0*/  LDC R16, c[0x0][0x388] ;  /* 0x0000e200ff107b82 */ /* 0x000f240000000800 */
[----:B----4-:R-:W-:-:S13]  /*0be0*/  ISETP.GE.AND P0, PT, R16, 0x1, PT ;  /* 0x000000011000780c */ /* 0x010fda0003f06270 */
[----:B------:R-:W-:Y:S05]  /*0bf0*/  @!P0 EXIT ;  /* 0x000000000000894d */ /* 0x000fea0003800000 */
[C---:B------:R-:W-:Y:S01]  /*0c00*/  ISETP.GE.U32.AND P1, PT, R16.reuse, 0x8, PT ;  /* 0x000000081000780c */ /* 0x040fe20003f26070 */
[----:B0-2---:R-:W-:Y:S01]  /*0c10*/  HFMA2 R13, -RZ, RZ, 0, 0 ;  /* 0x00000000ff0d7431 */ /* 0x005fe200000001ff */
        /* <DEDUP_REMOVED lines=11> */
.L_x_21:
[----:B01-3--:R-:W0:Y:S01]  /*0cd0*/  LDS.128 R4, [UR4+-0x10] ;  /* 0xfffff004ff047984 */ /* 0x00be220008000c00 */
[----:B------:R-:W-:Y:S01]  /*0ce0*/  IADD3 R0, PT, PT, R0, 0x8, RZ ;  /* 0x0000000800007810 */ /* 0x000fe20007ffe0ff */
[----:B------:R-:W-:Y:S01]  /*0cf0*/  IMAD.MOV.U32 R14, RZ, RZ, R12 ;  /* 0x000000ffff0e7224 */ /* 0x000fe200078e000c */
[----:B------:R-:W-:Y:S01]  /*0d00*/  MOV R15, R17 ;  /* 0x00000011000f7202 */ /* 0x000fe20000000f00 */
[----:B------:R-:W1:Y:S01]  /*0d10*/  LDS.128 R8, [UR4] ;  /* 0x00000004ff087984 */ /* 0x000e620008000c00 */
[----:B------:R-:W-:Y:S01]  /*0d20*/  ISETP.NE.AND P1, PT, R0, RZ, PT ;  /* 0x000000ff0000720c */ /* 0x000fe20003f25270 */
[----:B------:R-:W-:Y:S01]  /*0d30*/  UIADD3 UR4, UPT, UPT, UR4, 0x20, URZ ;  /* 0x0000002004047890 */ /* 0x000fe2000fffe0ff */
        /* <DEDUP_REMOVED lines=11> */
.L_x_20:
[----:B------:R-:W-:Y:S05]  /*0df0*/  @!P0 EXIT ;  /* 0x000000000000894d */ /* 0x000fea0003800000 */
[----:B------:R-:W-:Y:S02]  /*0e00*/  ISETP.GE.U32.AND P0, PT, R18, 0x4, PT ;  /* 0x000000041200780c */ /* 0x000fe40003f06070 */
[----:B0-----:R-:W-:-:S04]  /*0e10*/  LOP3.LUT R10, R16, 0x3, RZ, 0xc0, !PT ;  /* 0x00000003100a7812 */ /* 0x001fc800078ec0ff */
[----:B------:R-:W-:-:S07]  /*0e20*/  ISETP.NE.AND P1, PT, R10, RZ, PT ;  /* 0x000000ff0a00720c */ /* 0x000fce0003f25270 */
[----:B------:R-:W-:Y:S06]  /*0e30*/  @!P0 BRA `(.L_x_22) ;  /* 0x0000000000308947 */ /* 0x000fec0003800000 */
[----:B------:R-:W0:Y:S01]  /*0e40*/  S2R R5, SR_CgaCtaId ;  /* 0x0000000000057919 */ /* 0x000e220000008800 */
[----:B------:R-:W-:-:S04]  /*0e50*/  MOV R0, 0x400 ;  /* 0x0000040000007802 */ /* 0x000fc80000000f00 */
[----:B0-----:R-:W-:Y:S01]  /*0e60*/  LEA R0, R5, R0, 0x18 ;  /* 0x0000000005007211 */ /* 0x001fe200078ec0ff */
[----:B------:R-:W-:-:S03]  /*0e70*/  IMAD.WIDE.U32 R4, R13, 0x4, R2 ;  /* 0x000000040d047825 */ /* 0x000fc600078e0002 */
[C---:B------:R-:W-:Y:S02]  /*0e80*/  LEA R0, R13.reuse, R0, 0x2 ;  /* 0x000000000d007211 */ /* 0x040fe400078e10ff */
[----:B------:R-:W-:-:S03]  /*0e90*/  IADD3 R13, PT, PT, R13, 0x4, RZ ;  /* 0x000000040d0d7810 */ /* 0x000fc60007ffe0ff */
[----:B-1-3--:R-:W0:Y:S04]  /*0ea0*/  LDS.64 R6, [R0] ;  /* 0x0000000000067984 */ /* 0x00ae280000000a00 */
[----:B------:R-:W1:Y:S04]  /*0eb0*/  LDS.64 R8, [R0+0x8] ;  /* 0x0000080000087984 */ /* 0x000e680000000a00 */
[----:B0-----:R0:W-:Y:S04]  /*0ec0*/  STG.E desc[UR6][R4.64], R6 ;  /* 0x0000000604007986 */ /* 0x0011e8000c101906 */
[----:B------:R0:W-:Y:S04]  /*0ed0*/  STG.E desc[UR6][R4.64+0x4], R7 ;  /* 0x0000040704007986 */ /* 0x0001e8000c101906 */
[----:B-1----:R0:W-:Y:S04]  /*0ee0*/  STG.E desc[UR6][R4.64+0x8], R8 ;  /* 0x0000080804007986 */ /* 0x0021e8000c101906 */
[----:B------:R0:W-:Y:S02]  /*0ef0*/  STG.E desc[UR6][R4.64+0xc], R9 ;  /* 0x00000c0904007986 */ /* 0x0001e4000c101906 */
.L_x_22:
[----:B------:R-:W-:Y:S05]  /*0f00*/  @!P1 EXIT ;  /* 0x000000000000994d */ /* 0x000fea0003800000 */
[----:B------:R-:W-:Y:S02]  /*0f10*/  ISETP.NE.AND P0, PT, R10, 0x1, PT ;  /* 0x000000010a00780c */ /* 0x000fe40003f05270 */
[----:B------:R-:W-:-:S04]  /*0f20*/  LOP3.LUT R0, R16, 0x1, RZ, 0xc0, !PT ;  /* 0x0000000110007812 */ /* 0x000fc800078ec0ff */
        /* <DEDUP_REMOVED lines=8> */
[----:B-1-3--:R-:W0:Y:S04]  /*0fb0*/  LDS.64 R6, [R0] ;  /* 0x0000000000067984 */ /* 0x00ae280000000a00 */
[----:B0-----:R2:W-:Y:S04]  /*0fc0*/  STG.E desc[UR6][R4.64], R6 ;  /* 0x0000000604007986 */ /* 0x0015e8000c101906 */
[----:B------:R2:W-:Y:S02]  /*0fd0*/  STG.E desc[UR6][R4.64+0x4], R7 ;  /* 0x0000040704007986 */ /* 0x0005e4000c101906 */
.L_x_23:
[----:B------:R-:W-:Y:S05]  /*0fe0*/  @P1 EXIT ;  /* 0x000000000000194d */ /* 0x000fea0003800000 */
[----:B0-2---:R-:W0:Y:S01]  /*0ff0*/  S2R R5, SR_CgaCtaId ;  /* 0x0000000000057919 */ /* 0x005e220000008800 */
[----:B------:R-:W-:Y:S01]  /*1000*/  MOV R0, 0x400 ;  /* 0x0000040000007802 */ /* 0x000fe20000000f00 */
[----:B------:R-:W-:-:S03]  /*1010*/  IMAD.WIDE.U32 R2, R13, 0x4, R2 ;  /* 0x000000040d027825 */ /* 0x000fc600078e0002 */
[----:B0-----:R-:W-:-:S04]  /*1020*/  LEA R0, R5, R0, 0x18 ;  /* 0x0000000005007211 */ /* 0x001fc800078ec0ff */
[----:B------:R-:W-:-:S05]  /*1030*/  LEA R0, R13, R0, 0x2 ;  /* 0x000000000d007211 */ /* 0x000fca00078e10ff */
[----:B------:R-:W0:Y:S04]  /*1040*/  LDS R5, [R0] ;  /* 0x0000000000057984 */ /* 0x000e280000000800 */
[----:B0-----:R-:W-:Y:S01]  /*1050*/  STG.E desc[UR6][R2.64], R5 ;  /* 0x0000000502007986 */ /* 0x001fe2000c101906 */
[----:B------:R-:W-:Y:S05]  /*1060*/  EXIT ;  /* 0x000000000000794d */ /* 0x000fea0003800000 */
.L_x_24:
        /* <DEDUP_REMOVED lines=9> */
.L_x_192:


//--------------------- .text._Z21extract_dct_watermarkPfS_iiPif --------------------------
	.section	.text._Z21extract_dct_watermarkPfS_iiPif,"ax",@progbits
	.align	128
        .global         _Z21extract_dct_watermarkPfS_iiPif
        .type           _Z21extract_dct_watermarkPfS_iiPif,@function
        .size           _Z21extract_dct_watermarkPfS_iiPif,(.L_x_193 - _Z21extract_dct_watermarkPfS_iiPif)
        .other          _Z21extract_dct_watermarkPfS_iiPif,@"STO_CUDA_ENTRY STV_DEFAULT"
_Z21extract_dct_watermarkPfS_iiPif:
.text._Z21extract_dct_watermarkPfS_iiPif:
[----:B------:R-:W-:Y:S08]  /*0000*/  LDC R1, c[0x0][0x37c] ;  /* 0x0000df00ff017b82 */ /* 0x000ff00000000800 */
[----:B------:R-:W0:Y:S01]  /*0010*/  LDC.64 R2, c[0x0][0x390] ;  /* 0x0000e400ff027b82 */ /* 0x000e220000000a00 */
[----:B------:R-:W1:Y:S07]  /*0020*/  S2R R7, SR_TID.X ;  /* 0x0000000000077919 */ /* 0x000e6e0000002100 */
[----:B------:R-:W1:Y:S08]  /*0030*/  S2UR UR4, SR_CTAID.X ;  /* 0x00000000000479c3 */ /* 0x000e700000002500 */
[----:B------:R-:W1:Y:S01]  /*0040*/  LDC R6, c[0x0][0x360] ;  /* 0x0000d800ff067b82 */ /* 0x000e620000000800 */
[----:B0-----:R-:W-:-:S02]  /*0050*/  SHF.R.S32.HI R0, RZ, 0x1f, R3 ;  /* 0x0000001fff007819 */ /* 0x001fc40000011403 */
[----:B------:R-:W-:Y:S02]  /*0060*/  SHF.R.S32.HI R5, RZ, 0x1f, R2 ;  /* 0x0000001fff057819 */ /* 0x000fe40000011402 */
[----:B------:R-:W-:Y:S02]  /*0070*/  LEA.HI R0, R0, R3, RZ, 0x3 ;  /* 0x0000000300007211 */ /* 0x000fe400078f18ff */
[----:B------:R-:W-:Y:S02]  /*0080*/  LEA.HI R5, R5, R2, RZ, 0x3 ;  /* 0x0000000205057211 */ /* 0x000fe400078f18ff */
[----:B------:R-:W-:Y:S02]  /*0090*/  SHF.R.S32.HI R4, RZ, 0x3, R0 ;  /* 0x00000003ff047819 */ /* 0x000fe40000011400 */
[----:B------:R-:W-:-:S05]  /*00a0*/  SHF.R.S32.HI R3, RZ, 0x3, R5 ;  /* 0x00000003ff037819 */ /* 0x000fca0000011405 */
[----:B------:R-:W-:Y:S02]  /*00b0*/  IMAD R5, R3, R4, RZ ;  /* 0x0000000403057224 */ /* 0x000fe400078e02ff */
[----:B-1----:R-:W-:-:S05]  /*00c0*/  IMAD R0, R6, UR4, R7 ;  /* 0x0000000406007c24 */ /* 0x002fca000f8e0207 */
[----:B------:R-:W-:-:S13]  /*00d0*/  ISETP.GE.AND P0, PT, R0, R5, PT ;  /* 0x000000050000720c */ /* 0x000fda0003f06270 */
[----:B------:R-:W-:Y:S05]  /*00e0*/  @P0 EXIT ;  /* 0x000000000000094d */ /* 0x000fea0003800000 */
[-C--:B------:R-:W-:Y:S01]  /*00f0*/  IABS R7, R3.reuse ;  /* 0x0000000300077213 */ /* 0x080fe20000000000 */
[----:B------:R-:W0:Y:S01]  /*0100*/  LDCU.128 UR8, c[0x0][0x380] ;  /* 0x00007000ff0877ac */ /* 0x000e220008000c00 */
[----:B------:R-:W-:Y:S02]  /*0110*/  IABS R10, R0 ;  /* 0x00000000000a7213 */ /* 0x000fe40000000000 */
[----:B------:R-:W1:Y:S01]  /*0120*/  I2F.RP R6, R7 ;  /* 0x0000000700067306 */ /* 0x000e620000209400 */
[----:B------:R-:W-:Y:S01]  /*0130*/  IABS R11, R3 ;  /* 0x00000003000b7213 */ /* 0x000fe20000000000 */
[----:B------:R-:W2:Y:S06]  /*0140*/  LDCU.64 UR6, c[0x0][0x358] ;  /* 0x00006b00ff0677ac */ /* 0x000eac0008000a00 */
[----:B-1----:R-:W1:Y:S02]  /*0150*/  MUFU.RCP R6, R6 ;  /* 0x0000000600067308 */ /* 0x002e640000001000 */
[----:B-1----:R-:W-:-:S02]  /*0160*/  VIADD R4, R6, 0xffffffe ;  /* 0x0ffffffe06047836 */ /* 0x002fc40000000000 */
[----:B------:R-:W-:-:S04]  /*0170*/  IMAD.MOV R6, RZ, RZ, -R11 ;  /* 0x000000ffff067224 */ /* 0x000fc800078e0a0b */
[----:B------:R1:W3:Y:S02]  /*0180*/  F2I.FTZ.U32.TRUNC.NTZ R5, R4 ;  /* 0x0000000400057305 */ /* 0x0002e4000021f000 */
[----:B-1----:R-:W-:Y:S02]  /*0190*/  IMAD.MOV.U32 R4, RZ, RZ, RZ ;  /* 0x000000ffff047224 */ /* 0x002fe400078e00ff */
[----:B---3--:R-:W-:-:S04]  /*01a0*/  IMAD.MOV R8, RZ, RZ, -R5 ;  /* 0x000000ffff087224 */ /* 0x008fc800078e0a05 */
[----:B------:R-:W-:Y:S02]  /*01b0*/  IMAD R9, R8, R7, RZ ;  /* 0x0000000708097224 */ /* 0x000fe400078e02ff */
[----:B------:R-:W-:Y:S02]  /*01c0*/  IMAD.MOV.U32 R8, RZ, RZ, R10 ;  /* 0x000000ffff087224 */ /* 0x000fe400078e000a */
[----:B------:R-:W-:-:S06]  /*01d0*/  IMAD.HI.U32 R5, R5, R9, R4 ;  /* 0x0000000905057227 */ /* 0x000fcc00078e0004 */
[----:B------:R-:W-:-:S04]  /*01e0*/  IMAD.HI.U32 R5, R5, R8, RZ ;  /* 0x0000000805057227 */ /* 0x000fc800078e00ff */
[----:B------:R-:W-:-:S05]  /*01f0*/  IMAD R4, R5, R6, R8 ;  /* 0x0000000605047224 */ /* 0x000fca00078e0208 */
[----:B------:R-:W-:-:S13]  /*0200*/  ISETP.GT.U32.AND P2, PT, R7, R4, PT ;  /* 0x000000040700720c */ /* 0x000fda0003f44070 */
[----:B------:R-:W-:Y:S02]  /*0210*/  @!P2 IMAD.IADD R4, R4, 0x1, -R7 ;  /* 0x000000010404a824 */ /* 0x000fe400078e0a07 */
[----:B------:R-:W-:Y:S01]  /*0220*/  @!P2 VIADD R5, R5, 0x1 ;  /* 0x000000010505a836 */ /* 0x000fe20000000000 */
[----:B------:R-:W-:Y:S02]  /*0230*/  ISETP.NE.AND P2, PT, R3, RZ, PT ;  /* 0x000000ff0300720c */ /* 0x000fe40003f45270 */
[----:B------:R-:W-:Y:S02]  /*0240*/  ISETP.GE.U32.AND P0, PT, R4, R7, PT ;  /* 0x000000070400720c */ /* 0x000fe40003f06070 */
[----:B------:R-:W-:-:S04]  /*0250*/  LOP3.LUT R4, R0, R3, RZ, 0x3c, !PT ;  /* 0x0000000300047212 */ /* 0x000fc800078e3cff */
[----:B------:R-:W-:-:S07]  /*0260*/  ISETP.GE.AND P1, PT, R4, RZ, PT ;  /* 0x000000ff0400720c */ /* 0x000fce0003f26270 */
[----:B------:R-:W-:-:S06]  /*0270*/  @P0 VIADD R5, R5, 0x1 ;  /* 0x0000000105050836 */ /* 0x000fcc0000000000 */
[----:B------:R-:W-:Y:S01]  /*0280*/  @!P1 IMAD.MOV R5, RZ, RZ, -R5 ;  /* 0x000000ffff059224 */ /* 0x000fe200078e0a05 */
[----:B------:R-:W-:-:S05]  /*0290*/  @!P2 LOP3.LUT R5, RZ, R3, RZ, 0x33, !PT ;  /* 0x00000003ff05a212 */ /* 0x000fca00078e33ff */
[----:B------:R-:W-:Y:S01]  /*02a0*/  IMAD.MOV R4, RZ, RZ, -R5 ;  /* 0x000000ffff047224 */ /* 0x000fe200078e0a05 */
[----:B------:R-:W-:-:S03]  /*02b0*/  LEA R5, R5, 0x3, 0x3 ;  /* 0x0000000305057811 */ /* 0x000fc600078e18ff */
[----:B------:R-:W-:Y:S02]  /*02c0*/  IMAD R0, R3, R4, R0 ;  /* 0x0000000403007224 */ /* 0x000fe400078e0200 */
[----:B------:R-:W-:Y:S02]  /*02d0*/  IMAD R5, R5, R2, RZ ;  /* 0x0000000205057224 */ /* 0x000fe400078e02ff */
[----:B------:R-:W-:-:S05]  /*02e0*/  IMAD.SHL.U32 R0, R0, 0x8, RZ ;  /* 0x0000000800007824 */ /* 0x000fca00078e00ff */
[----:B------:R-:W-:Y:S02]  /*02f0*/  SHF.R.S32.HI R2, RZ, 0x1f, R0 ;  /* 0x0000001fff027819 */ /* 0x000fe40000011400 */
[----:B------:R-:W-:-:S04]  /*0300*/  IADD3 R0, P0, PT, R0, R5, RZ ;  /* 0x0000000500007210 */ /* 0x000fc80007f1e0ff */
[----:B------:R-:W-:Y:S01]  /*0310*/  LEA.HI.X.SX32 R5, R5, R2, 0x1, P0 ;  /* 0x0000000205057211 */ /* 0x000fe200000f0eff */
[----:B------:R-:W-:-:S03]  /*0320*/  IMAD.SHL.U32 R6, R0, 0x4, RZ ;  /* 0x0000000400067824 */ /* 0x000fc600078e00ff */
[----:B------:R-:W-:Y:S02]  /*0330*/  SHF.L.U64.HI R0, R0, 0x2, R5 ;  /* 0x0000000200007819 */ /* 0x000fe40000010205 */
[C---:B0-----:R-:W-:Y:S02]  /*0340*/  IADD3 R4, P0, PT, R6.reuse, UR8, RZ ;  /* 0x0000000806047c10 */ /* 0x041fe4000ff1e0ff */
[----:B------:R-:W-:Y:S02]  /*0350*/  IADD3 R6, P1, PT, R6, UR10, RZ ;  /* 0x0000000a06067c10 */ /* 0x000fe4000ff3e0ff */
[C---:B------:R-:W-:Y:S02]  /*0360*/  IADD3.X R5, PT, PT, R0.reuse, UR9, RZ, P0, !PT ;  /* 0x0000000900057c10 */ /* 0x040fe400087fe4ff */
[----:B------:R-:W-:-:S03]  /*0370*/  IADD3.X R7, PT, PT, R0, UR11, RZ, P1, !PT ;  /* 0x0000000b00077c10 */ /* 0x000fc60008ffe4ff */
[----:B--2---:R-:W2:Y:S04]  /*0380*/  LDG.E R4, desc[UR6][R4.64+0xc] ;  /* 0x00000c0604047981 */ /* 0x004ea8000c1e1900 */
[----:B------:R-:W2:Y:S01]  /*0390*/  LDG.E R7, desc[UR6][R6.64+0xc] ;  /* 0x00000c0606077981 */ /* 0x000ea2000c1e1900 */
[----:B------:R-:W0:Y:S01]  /*03a0*/  LDC.64 R2, c[0x0][0x398] ;  /* 0x0000e600ff027b82 */ /* 0x000e220000000a00 */
[----:B------:R-:W-:Y:S01]  /*03b0*/  VOTEU.ANY UR4, UPT, PT ;  /* 0x0000000000047886 */ /* 0x000fe200038e0100 */
[----:B------:R-:W1:Y:S01]  /*03c0*/  S2R R8, SR_LANEID ;  /* 0x0000000000087919 */ /* 0x000e620000000000 */
[----:B------:R-:W-:Y:S01]  /*03d0*/  UFLO.U32 UR4, UR4 ;  /* 0x00000004000472bd */ /* 0x000fe200080e0000 */
[----:B--2---:R-:W-:-:S04]  /*03e0*/  FSETP.GT.AND P0, PT, R4, R7, PT ;  /* 0x000000070400720b */ /* 0x004fc80003f04000 */
[----:B------:R-:W-:Y:S02]  /*03f0*/  SEL R0, RZ, 0x1, !P0 ;  /* 0x00000001ff007807 */ /* 0x000fe40004000000 */
[----:B-1----:R-:W-:Y:S02]  /*0400*/  ISETP.EQ.U32.AND P0, PT, R8, UR4, PT ;  /* 0x0000000408007c0c */ /* 0x002fe4000bf02070 */
[----:B------:R-:W1:Y:S02]  /*0410*/  REDUX.SUM UR5, R0 ;  /* 0x00000000000573c4 */ /* 0x000e64000000c000 */
[----:B-1----:R-:W-:-:S09]  /*0420*/  IMAD.U32 R9, RZ, RZ, UR5 ;  /* 0x00000005ff097e24 */ /* 0x002fd2000f8e00ff */
[----:B0-----:R-:W-:Y:S01]  /*0430*/  @P0 REDG.E.ADD.STRONG.GPU desc[UR6][R2.64], R9 ;  /* 0x000000090200098e */ /* 0x001fe2000c12e106 */
[----:B------:R-:W-:Y:S05]  /*0440*/  EXIT ;  /* 0x000000000000794d */ /* 0x000fea0003800000 */
.L_x_25:
        /* <DEDUP_REMOVED lines=11> */
.L_x_193:


//--------------------- .text._Z19embed_dct_watermarkPfiiif --------------------------
	.section	.text._Z19embed_dct_watermarkPfiiif,"ax",@progbits
	.align	128
        .global         _Z19embed_dct_watermarkPfiiif
        .type           _Z19embed_dct_watermarkPfiiif,@function
        .size           _Z19embed_dct_watermarkPfiiif,(.L_x_194 - _Z19embed_dct_watermarkPfiiif)
        .other          _Z19embed_dct_watermarkPfiiif,@"STO_CUDA_ENTRY STV_DEFAULT"
_Z19embed_dct_watermarkPfiiif:
.text._Z19embed_dct_watermarkPfiiif:
        /* <DEDUP_REMOVED lines=16> */
[----:B------:R-:W0:Y:S01]  /*0100*/  LDCU.64 UR6, c[0x0][0x380] ;  /* 0x00007000ff0677ac */ /* 0x000e220008000a00 */
        /* <DEDUP_REMOVED lines=12> */
[----:B------:R-:W-:Y:S01]  /*01d0*/  IMAD.HI.U32 R5, R5, R9, R4 ;  /* 0x0000000905057227 */ /* 0x000fe200078e0004 */
[----:B------:R-:W1:Y:S05]  /*01e0*/  LDC.64 R10, c[0x0][0x390] ;  /* 0x0000e400ff0a7b82 */ /* 0x000e6a0000000a00 */
        /* <DEDUP_REMOVED lines=19> */
[----:B------:R-:W-:Y:S02]  /*0320*/  LEA.HI.X.SX32 R8, R7, R6, 0x1, P0 ;  /* 0x0000000607087211 */ /* 0x000fe400000f0eff */
[----:B0-----:R-:W-:-:S04]  /*0330*/  LEA R4, P0, R3, UR6, 0x2 ;  /* 0x0000000603047c11 */ /* 0x001fc8000f8010ff */
[----:B------:R-:W-:-:S05]  /*0340*/  LEA.HI.X R5, R3, UR7, R8, 0x2, P0 ;  /* 0x0000000703057c11 */ /* 0x000fca00080f1408 */
[----:B--2---:R-:W2:Y:S01]  /*0350*/  LDG.E R9, desc[UR4][R4.64+0xc] ;  /* 0x00000c0404097981 */ /* 0x004ea2000c1e1900 */
[----:B-1----:R-:W-:Y:S01]  /*0360*/  LOP3.LUT R3, R10, 0x1, RZ, 0xc0, !PT ;  /* 0x000000010a037812 */ /* 0x002fe200078ec0ff */
[----:B------:R-:W-:-:S03]  /*0370*/  IMAD.IADD R7, R7, 0x1, R2 ;  /* 0x0000000107077824 */ /* 0x000fc600078e0202 */
[----:B------:R-:W-:Y:S02]  /*0380*/  ISETP.NE.U32.AND P0, PT, R3, 0x1, PT ;  /* 0x000000010300780c */ /* 0x000fe40003f05070 */
[----:B------:R-:W-:Y:S02]  /*0390*/  IADD3 R3, P1, PT, R0, R7, RZ ;  /* 0x0000000700037210 */ /* 0x000fe40007f3e0ff */
[----:B------:R-:W-:Y:S02]  /*03a0*/  FSEL R0, R11, -R11, !P0 ;  /* 0x8000000b0b007208 */ /* 0x000fe40004000000 */
[----:B------:R-:W-:Y:S02]  /*03b0*/  LEA.HI.X.SX32 R6, R7, R6, 0x1, P1 ;  /* 0x0000000607067211 */ /* 0x000fe400008f0eff */
[----:B------:R-:W-:-:S04]  /*03c0*/  LEA R2, P0, R3, UR6, 0x2 ;  /* 0x0000000603027c11 */ /* 0x000fc8000f8010ff */
[----:B------:R-:W-:Y:S01]  /*03d0*/  LEA.HI.X R3, R3, UR7, R6, 0x2, P0 ;  /* 0x0000000703037c11 */ /* 0x000fe200080f1406 */
[----:B--2---:R-:W-:-:S05]  /*03e0*/  FADD R9, R0, R9 ;  /* 0x0000000900097221 */ /* 0x004fca0000000000 */
[----:B------:R-:W-:Y:S04]  /*03f0*/  STG.E desc[UR4][R4.64+0xc], R9 ;  /* 0x00000c0904007986 */ /* 0x000fe8000c101904 */
[----:B------:R-:W2:Y:S02]  /*0400*/  LDG.E R7, desc[UR4][R2.64+0x10] ;  /* 0x0000100402077981 */ /* 0x000ea4000c1e1900 */
[----:B--2---:R-:W-:-:S05]  /*0410*/  FFMA R7, R0, 0.5, R7 ;  /* 0x3f00000000077823 */ /* 0x004fca0000000007 */
[----:B------:R-:W-:Y:S01]  /*0420*/  STG.E desc[UR4][R2.64+0x10], R7 ;  /* 0x0000100702007986 */ /* 0x000fe2000c101904 */
[----:B------:R-:W-:Y:S05]  /*0430*/  EXIT ;  /* 0x000000000000794d */ /* 0x000fea0003800000 */
.L_x_26:
        /* <DEDUP_REMOVED lines=12> */
.L_x_194:


//--------------------- .text._Z13idct2d_kernelPfS_ii --------------------------
	.section	.text._Z13idct2d_kernelPfS_ii,"ax",@progbits
	.align	128
        .global         _Z13idct2d_kernelPfS_ii
        .type           _Z13idct2d_kernelPfS_ii,@function
        .size           _Z13idct2d_kernelPfS_ii,(.L_x_195 - _Z13idct2d_kernelPfS_ii)
        .other          _Z13idct2d_kernelPfS_ii,@"STO_CUDA_ENTRY STV_DEFAULT"
_Z13idct2d_kernelPfS_ii:
.text._Z13idct2d_kernelPfS_ii:
[----:B------:R-:W-:Y:S01]  /*0000*/  LDC R1, c[0x0][0x37c] ;  /* 0x0000df00ff017b82 */ /* 0x000fe20000000800 */
[----:B------:R-:W0:Y:S01]  /*0010*/  S2R R0, SR_CTAID.Y ;  /* 0x0000000000007919 */ /* 0x000e220000002600 */
[----:B------:R-:W1:Y:S01]  /*0020*/  LDCU.64 UR4, c[0x0][0x390] ;  /* 0x00007200ff0477ac */ /* 0x000e620008000a00 */
[----:B------:R-:W0:Y:S01]  /*0030*/  S2R R11, SR_TID.Y ;  /* 0x00000000000b7919 */ /* 0x000e220000002200 */
[----:B------:R-:W2:Y:S01]  /*0040*/  S2R R5, SR_CTAID.X ;  /* 0x0000000000057919 */ /* 0x000ea20000002500 */
[----:B------:R-:W2:Y:S01]  /*0050*/  S2R R12, SR_TID.X ;  /* 0x00000000000c7919 */ /* 0x000ea20000002100 */
[----:B0-----:R-:W-:-:S05]  /*0060*/  IMAD R3, R0, 0x8, R11 ;  /* 0x0000000800037824 */ /* 0x001fca00078e020b */
[----:B-1----:R-:W-:Y:S01]  /*0070*/  ISETP.GE.AND P0, PT, R3, UR5, PT ;  /* 0x0000000503007c0c */ /* 0x002fe2000bf06270 */
[----:B--2---:R-:W-:-:S05]  /*0080*/  IMAD R0, R5, 0x8, R12 ;  /* 0x0000000805007824 */ /* 0x004fca00078e020c */
[----:B------:R-:W-:-:S13]  /*0090*/  ISETP.GE.OR P0, PT, R0, UR4, P0 ;  /* 0x0000000400007c0c */ /* 0x000fda0008706670 */
[----:B------:R-:W-:Y:S05]  /*00a0*/  @P0 EXIT ;  /* 0x000000000000094d */ /* 0x000fea0003800000 */
[----:B------:R-:W0:Y:S01]  /*00b0*/  LDC.64 R20, c[0x0][0x380] ;  /* 0x0000e000ff147b82 */ /* 0x000e220000000a00 */
[----:B------:R-:W1:Y:S01]  /*00c0*/  LDCU.64 UR8, c[0x0][0x358] ;  /* 0x00006b00ff0877ac */ /* 0x000e620008000a00 */
[----:B------:R-:W-:-:S04]  /*00d0*/  IMAD R0, R3, UR4, R0 ;  /* 0x0000000403007c24 */ /* 0x000fc8000f8e0200 */
[----:B0-----:R-:W-:-:S06]  /*00e0*/  IMAD.WIDE R20, R0, 0x4, R20 ;  /* 0x0000000400147825 */ /* 0x001fcc00078e0214 */
[----:B-1----:R0:W2:Y:S01]  /*00f0*/  LDG.E R20, desc[UR8][R20.64] ;  /* 0x0000000814147981 */ /* 0x0020a2000c1e1900 */
[C---:B------:R-:W-:Y:S01]  /*0100*/  LEA R13, R12.reuse, 0x2, 0x2 ;  /* 0x000000020c0d7811 */ /* 0x040fe200078e10ff */
[----:B------:R-:W-:Y:S01]  /*0110*/  IMAD.MOV.U32 R15, RZ, RZ, 0xa ;  /* 0x0000000aff0f7424 */ /* 0x000fe200078e00ff */
[C---:B------:R-:W-:Y:S01]  /*0120*/  LEA R10, R12.reuse, 0x1, 0x1 ;  /* 0x000000010c0a7811 */ /* 0x040fe200078e08ff */
[----:B------:R-:W-:Y:S01]  /*0130*/  IMAD.MOV.U32 R25, RZ, RZ, 0x6 ;  /* 0x00000006ff197424 */ /* 0x000fe200078e00ff */
[----:B------:R1:W3:Y:S01]  /*0140*/  I2F.F64.U32 R6, R13 ;  /* 0x0000000d00067312 */ /* 0x0002e20000201800 */
[C---:B------:R-:W-:Y:S01]  /*0150*/  LEA R18, R12.reuse, 0x4, 0x3 ;  /* 0x000000040c127811 */ /* 0x040fe200078e18ff */
[----:B------:R-:W-:Y:S01]  /*0160*/  UMOV UR6, 0x54442d18 ;  /* 0x54442d1800067882 */ /* 0x000fe20000000000 */
[----:B------:R-:W-:Y:S01]  /*0170*/  UMOV UR7, 0x400921fb ;  /* 0x400921fb00077882 */ /* 0x000fe20000000000 */
[----:B------:R-:W4:Y:S01]  /*0180*/  S2UR UR5, SR_CgaCtaId ;  /* 0x00000000000579c3 */ /* 0x000f220000008800 */
[----:B0-----:R-:W-:Y:S01]  /*0190*/  IMAD.MOV.U32 R21, RZ, RZ, 0xe ;  /* 0x0000000eff157424 */ /* 0x001fe200078e00ff */
[----:B------:R-:W-:Y:S01]  /*01a0*/  UMOV UR4, 0x400 ;  /* 0x0000040000047882 */ /* 0x000fe20000000000 */
[----:B------:R-:W-:Y:S01]  /*01b0*/  IMAD.MOV.U32 R27, RZ, RZ, 0x37cbac00 ;  /* 0x37cbac00ff1b7424 */ /* 0x000fe200078e00ff */
[----:B------:R0:W5:Y:S01]  /*01c0*/  I2F.F64.U32 R2, R10 ;  /* 0x0000000a00027312 */ /* 0x0001620000201800 */
[----:B-1----:R-:W-:-:S02]  /*01d0*/  IMAD R13, R12, 0xc, R25 ;  /* 0x0000000c0c0d7824 */ /* 0x002fc400078e0219 */
[C---:B------:R-:W-:Y:S02]  /*01e0*/  IMAD R21, R12.reuse, R21, 0x7 ;  /* 0x000000070c157424 */ /* 0x040fe400078e0215 */
[----:B------:R-:W-:Y:S01]  /*01f0*/  IMAD.MOV.U32 R61, RZ, RZ, RZ ;  /* 0x000000ffff3d7224 */ /* 0x000fe200078e00ff */
[----:B---3--:R-:W-:Y:S01]  /*0200*/  DMUL R6, R6, UR6 ;  /* 0x0000000606067c28 */ /* 0x008fe20008000000 */
[----:B0-----:R-:W-:Y:S01]  /*0210*/  IMAD R10, R12, R15, 0x5 ;  /* 0x000000050c0a7424 */ /* 0x001fe200078e020f */
[----:B------:R-:W0:Y:S01]  /*0220*/  I2F.F64.U32 R8, R18 ;  /* 0x0000001200087312 */ /* 0x000e220000201800 */
[----:B-----5:R-:W-:-:S07]  /*0230*/  DMUL R2, R2, UR6 ;  /* 0x0000000602027c28 */ /* 0x020fce0008000000 */
[----:B------:R-:W1:Y:S01]  /*0240*/  I2F.F64.U32 R14, R10 ;  /* 0x0000000a000e7312 */ /* 0x000e620000201800 */
[----:B------:R-:W-:Y:S01]  /*0250*/  DMUL R6, R6, 0.0625 ;  /* 0x3fb0000006067828 */ /* 0x000fe20000000000 */
[----:B----4-:R-:W-:Y:S01]  /*0260*/  ULEA UR4, UR5, UR4, 0x18 ;  /* 0x0000000405047291 */ /* 0x010fe2000f8ec0ff */
[----:B------:R-:W-:-:S05]  /*0270*/  DMUL R4, R2, 0.0625 ;  /* 0x3fb0000002047828 */ /* 0x000fca0000000000 */
[----:B------:R-:W3:Y:S01]  /*0280*/  I2F.F64.U32 R16, R13 ;  /* 0x0000000d00107312 */ /* 0x000ee20000201800 */
[----:B0-----:R-:W-:Y:S02]  /*0290*/  DMUL R8, R8, UR6 ;  /* 0x0000000608087c28 */ /* 0x001fe40008000000 */
[----:B-1----:R-:W-:-:S05]  /*02a0*/  DMUL R14, R14, UR6 ;  /* 0x000000060e0e7c28 */ /* 0x002fca0008000000 */
[----:B------:R-:W0:Y:S01]  /*02b0*/  I2F.F64.U32 R18, R21 ;  /* 0x0000001500127312 */ /* 0x000e220000201800 */
[----:B------:R-:W-:-:S07]  /*02c0*/  DMUL R8, R8, 0.0625 ;  /* 0x3fb0000008087828 */ /* 0x000fce0000000000 */
[----:B------:R3:W1:Y:S08]  /*02d0*/  F2F.F32.F64 R3, R6 ;  /* 0x0000000600037310 */ /* 0x0006700000301000 */
[----:B------:R-:W4:Y:S01]  /*02e0*/  F2F.F32.F64 R2, R4 ;  /* 0x0000000400027310 */ /* 0x000f220000301000 */
[----:B---3--:R-:W-:Y:S02]  /*02f0*/  DMUL R6, R16, UR6 ;  /* 0x0000000610067c28 */ /* 0x008fe40008000000 */
[----:B------:R-:W-:-:S02]  /*0300*/  DMUL R16, R14, 0.0625 ;  /* 0x3fb000000e107828 */ /* 0x000fc40000000000 */
[----:B0-----:R-:W-:Y:S01]  /*0310*/  DMUL R14, R18, UR6 ;  /* 0x00000006120e7c28 */ /* 0x001fe20008000000 */
[----:B-1----:R-:W-:Y:S02]  /*0320*/  FSETP.GE.AND P0, PT, |R3|, 105615, PT ;  /* 0x47ce47800300780b */ /* 0x002fe40003f06200 */
[----:B------:R-:W0:Y:S01]  /*0330*/  F2F.F32.F64 R4, R8 ;  /* 0x0000000800047310 */ /* 0x000e220000301000 */
[----:B------:R-:W-:-:S04]  /*0340*/  DMUL R18, R6, 0.0625 ;  /* 0x3fb0000006127828 */ /* 0x000fc80000000000 */
[----:B------:R-:W-:Y:S01]  /*0350*/  DMUL R22, R14, 0.0625 ;  /* 0x3fb000000e167828 */ /* 0x000fe20000000000 */
[----:B----4-:R-:W-:Y:S02]  /*0360*/  FMUL R13, R2, 0.63661974668502807617 ;  /* 0x3f22f983020d7820 */ /* 0x010fe40000400000 */
[----:B------:R1:W3:Y:S01]  /*0370*/  F2F.F32.F64 R5, R16 ;  /* 0x0000001000057310 */ /* 0x0002e20000301000 */
[----:B------:R-:W-:Y:S01]  /*0380*/  IMAD R14, R12, R25, 0x3 ;  /* 0x000000030c0e7424 */ /* 0x000fe200078e0219 */
[----:B------:R-:W-:Y:S01]  /*0390*/  FSETP.GE.AND P1, PT, |R2|, 105615, PT ;  /* 0x47ce47800200780b */ /* 0x000fe20003f26200 */
[----:B0-----:R-:W-:-:S05]  /*03a0*/  FMUL R8, R4, 0.63661974668502807617 ;  /* 0x3f22f98304087820 */ /* 0x001fca0000400000 */
[----:B------:R-:W0:Y:S01]  /*03b0*/  F2F.F32.F64 R6, R18 ;  /* 0x0000001200067310 */ /* 0x000e220000301000 */
[----:B------:R-:W-:Y:S01]  /*03c0*/  SHF.R.U32.HI R28, RZ, 0x17, R4 ;  /* 0x00000017ff1c7819 */ /* 0x000fe20000011604 */
[----:B-1----:R-:W-:Y:S01]  /*03d0*/  FMUL R16, R3, 0.63661974668502807617 ;  /* 0x3f22f98303107820 */ /* 0x002fe20000400000 */
[----:B------:R-:W-:Y:S02]  /*03e0*/  IMAD.SHL.U32 R30, R4, 0x100, RZ ;  /* 0x00000100041e7824 */ /* 0x000fe400078e00ff */
[----:B------:R-:W-:Y:S01]  /*03f0*/  LOP3.LUT R29, R28, 0xe0, RZ, 0xc0, !PT ;  /* 0x000000e01c1d7812 */ /* 0x000fe200078ec0ff */
[C---:B---3--:R-:W-:Y:S02]  /*0400*/  FMUL R9, R5.reuse, 0.63661974668502807617 ;  /* 0x3f22f98305097820 */ /* 0x048fe40000400000 */
[----:B------:R-:W1:Y:S01]  /*0410*/  F2F.F32.F64 R7, R22 ;  /* 0x0000001600077310 */ /* 0x000e620000301000 */
[----:B------:R-:W-:Y:S01]  /*0420*/  SHF.R.U32.HI R32, RZ, 0x17, R5 ;  /* 0x00000017ff207819 */ /* 0x000fe20000011605 */
[----:B------:R-:W-:Y:S01]  /*0430*/  IMAD.SHL.U32 R33, R5, 0x100, RZ ;  /* 0x0000010005217824 */ /* 0x000fe200078e00ff */
[----:B------:R-:W-:-:S02]  /*0440*/  IADD3 R37, PT, PT, R29, -0x80, RZ ;  /* 0xffffff801d257810 */ /* 0x000fc40007ffe0ff */
[----:B------:R-:W-:Y:S01]  /*0450*/  LOP3.LUT R39, R32, 0xe0, RZ, 0xc0, !PT ;  /* 0x000000e020277812 */ /* 0x000fe200078ec0ff */
[C---:B0-----:R-:W-:Y:S02]  /*0460*/  FMUL R10, R6.reuse, 0.63661974668502807617 ;  /* 0x3f22f983060a7820 */ /* 0x041fe40000400000 */
[----:B------:R-:W0:Y:S01]  /*0470*/  I2F.F64.U32 R14, R14 ;  /* 0x0000000e000e7312 */ /* 0x000e220000201800 */
[----:B------:R-:W-:Y:S01]  /*0480*/  SHF.R.U32.HI R38, RZ, 0x17, R6 ;  /* 0x00000017ff267819 */ /* 0x000fe20000011606 */
[----:B------:R-:W-:Y:S01]  /*0490*/  IMAD.SHL.U32 R41, R6, 0x100, RZ ;  /* 0x0000010006297824 */ /* 0x000fe200078e00ff */
[----:B------:R-:W-:Y:S02]  /*04a0*/  SHF.R.U32.HI R37, RZ, 0x5, R37 ;  /* 0x00000005ff257819 */ /* 0x000fe40000011625 */
[----:B------:R-:W-:Y:S01]  /*04b0*/  LOP3.LUT R40, R38, 0xe0, RZ, 0xc0, !PT ;  /* 0x000000e026287812 */ /* 0x000fe200078ec0ff */
[C---:B-1----:R-:W-:Y:S02]  /*04c0*/  FMUL R24, R7.reuse, 0.63661974668502807617 ;  /* 0x3f22f98307187820 */ /* 0x042fe40000400000 */
[----:B------:R-:W1:Y:S01]  /*04d0*/  F2I.NTZ R13, R13 ;  /* 0x0000000d000d7305 */ /* 0x000e620000203100 */
[----:B------:R-:W-:Y:S01]  /*04e0*/  SHF.R.U32.HI R42, RZ, 0x17, R7 ;  /* 0x00000017ff2a7819 */ /* 0x000fe20000011607 */
[----:B------:R-:W-:-:S03]  /*04f0*/  IMAD.SHL.U32 R44, R7, 0x100, RZ ;  /* 0x00000100072c7824 */ /* 0x000fc600078e00ff */
[C---:B------:R-:W-:Y:S01]  /*0500*/  LOP3.LUT R43, R42.reuse, 0xe0, RZ, 0xc0, !PT ;  /* 0x000000e02a2b7812 */ /* 0x040fe200078ec0ff */
[----:B0-----:R-:W-:Y:S02]  /*0510*/  DMUL R14, R14, UR6 ;  /* 0x000000060e0e7c28 */ /* 0x001fe40008000000 */
[----:B------:R-:W0:Y:S01]  /*0520*/  F2I.NTZ R16, R16 ;  /* 0x0000001000107305 */ /* 0x000e220000203100 */
[----:B------:R-:W-:Y:S01]  /*0530*/  LOP3.LUT R29, R42, 0x1f, RZ, 0xc0, !PT ;  /* 0x0000001f2a1d7812 */ /* 0x000fe200078ec0ff */
[----:B------:R-:W-:Y:S02]  /*0540*/  VIADD R45, R43, 0xffffff80 ;  /* 0xffffff802b2d7836 */ /* 0x000fe40000000000 */
[----:B------:R-:W-:Y:S01]  /*0550*/  VIADD R42, R39, 0xffffff80 ;  /* 0xffffff80272a7836 */ /* 0x000fe20000000000 */
[----:B-1----:R-:W-:-:S03]  /*0560*/  I2FP.F32.S32 R19, R13 ;  /* 0x0000000d00137245 */ /* 0x002fc60000201400 */
[----:B------:R-:W1:Y:S01]  /*0570*/  F2I.NTZ R8, R8 ;  /* 0x0000000800087305 */ /* 0x000e620000203100 */
[----:B------:R-:W-:Y:S01]  /*0580*/  LEA R13, R11, UR4, 0x5 ;  /* 0x000000040b0d7c11 */ /* 0x000fe2000f8e28ff */
[----:B------:R-:W-:Y:S01]  /*0590*/  UMOV UR4, URZ ;  /* 0x000000ff00047c82 */ /* 0x000fe20008000000 */
[----:B------:R-:W-:Y:S02]  /*05a0*/  SHF.R.U32.HI R45, RZ, 0x5, R45 ;  /* 0x00000005ff2d7819 */ /* 0x000fe4000001162d */
[----:B------:R-:W-:Y:S01]  /*05b0*/  SHF.R.U32.HI R43, RZ, 0x5, R42 ;  /* 0x00000005ff2b7819 */ /* 0x000fe2000001162a */
[----:B------:R-:W-:Y:S01]  /*05c0*/  IMAD R21, R12, 0x4, R13 ;  /* 0x000000040c157824 */ /* 0x000fe200078e020d */
[----:B0-----:R-:W-:Y:S01]  /*05d0*/  I2FP.F32.S32 R18, R16 ;  /* 0x0000001000127245 */ /* 0x001fe20000201400 */
[----:B------:R-:W-:Y:S01]  /*05e0*/  F2I.NTZ R9, R9 ;  /* 0x0000000900097305 */ /* 0x000fe20000203100 */
[----:B------:R-:W-:Y:S01]  /*05f0*/  DMUL R16, R14, 0.0625 ;  /* 0x3fb000000e107828 */ /* 0x000fe20000000000 */
[----:B------:R-:W-:Y:S01]  /*0600*/  LEA R43, -R43, RZ, 0x2 ;  /* 0x000000ff2b2b7211 */ /* 0x000fe200078e11ff */
[----:B------:R-:W-:Y:S01]  /*0610*/  FFMA R14, R19, -1.5707962512969970703, R2 ;  /* 0xbfc90fda130e7823 */ /* 0x000fe20000000002 */
[----:B------:R-:W-:Y:S01]  /*0620*/  FFMA R15, R18, -1.5707962512969970703, R3 ;  /* 0xbfc90fda120f7823 */ /* 0x000fe20000000003 */
[----:B------:R-:W-:Y:S01]  /*0630*/  IMAD.U32 R45, R45, -0x4, RZ ;  /* 0xfffffffc2d2d7824 */ /* 0x000fe200078e00ff */
[----:B-1----:R-:W-:-:S02]  /*0640*/  I2FP.F32.S32 R23, R8 ;  /* 0x0000000800177245 */ /* 0x002fc40000201400 */
[----:B------:R-:W0:Y:S01]  /*0650*/  F2I.NTZ R10, R10 ;  /* 0x0000000a000a7305 */ /* 0x000e220000203100 */
[----:B------:R-:W-:Y:S01]  /*0660*/  FFMA R14, R19, -7.5497894158615963534e-08, R14 ;  /* 0xb3a22168130e7823 */ /* 0x000fe2000000000e */
[C---:B------:R-:W-:Y:S01]  /*0670*/  FFMA R15, R18.reuse, -7.5497894158615963534e-08, R15 ;  /* 0xb3a22168120f7823 */ /* 0x040fe2000000000f */
[----:B------:R-:W-:Y:S02]  /*0680*/  FFMA R22, R23, -1.5707962512969970703, R4 ;  /* 0xbfc90fda17167823 */ /* 0x000fe40000000004 */
[----:B------:R-:W-:Y:S01]  /*0690*/  FFMA R13, R19, -5.3903029534742383927e-15, R14 ;  /* 0xa7c234c5130d7823 */ /* 0x000fe2000000000e */
[----:B------:R-:W-:Y:S01]  /*06a0*/  FFMA R14, R18, -5.3903029534742383927e-15, R15 ;  /* 0xa7c234c5120e7823 */ /* 0x000fe2000000000f */
[----:B------:R-:W-:Y:S01]  /*06b0*/  @P1 FMUL R13, RZ, R2 ;  /* 0x00000002ff0d1220 */ /* 0x000fe20000400000 */
[----:B------:R1:W3:Y:S01]  /*06c0*/  F2I.NTZ R11, R24 ;  /* 0x00000018000b7305 */ /* 0x0002e20000203100 */
[----:B------:R-:W-:Y:S01]  /*06d0*/  FFMA R22, R23, -7.5497894158615963534e-08, R22 ;  /* 0xb3a2216817167823 */ /* 0x000fe20000000016 */
[----:B------:R-:W-:-:S03]  /*06e0*/  @P0 FMUL R14, RZ, R3 ;  /* 0x00000003ff0e0220 */ /* 0x000fc60000400000 */
[----:B------:R-:W-:Y:S01]  /*06f0*/  FFMA R15, R23, -5.3903029534742383927e-15, R22 ;  /* 0xa7c234c5170f7823 */ /* 0x000fe20000000016 */
[----:B0-----:R-:W-:Y:S02]  /*0700*/  I2FP.F32.S32 R25, R10 ;  /* 0x0000000a00197245 */ /* 0x001fe40000201400 */
[----:B------:R0:W4:Y:S01]  /*0710*/  F2F.F32.F64 R12, R16 ;  /* 0x00000010000c7310 */ /* 0x0001220000301000 */
[----:B-1----:R-:W-:Y:S02]  /*0720*/  I2FP.F32.S32 R24, R9 ;  /* 0x0000000900187245 */ /* 0x002fe40000201400 */
[----:B------:R-:W-:-:S03]  /*0730*/  FFMA R18, R25, -1.5707962512969970703, R6 ;  /* 0xbfc90fda19127823 */ /* 0x000fc60000000006 */
[C---:B------:R-:W-:Y:S01]  /*0740*/  FFMA R19, R24.reuse, -1.5707962512969970703, R5 ;  /* 0xbfc90fda18137823 */ /* 0x040fe20000000005 */
[----:B---3--:R-:W-:Y:S01]  /*0750*/  I2FP.F32.S32 R26, R11 ;  /* 0x0000000b001a7245 */ /* 0x008fe20000201400 */
[C---:B------:R-:W-:Y:S01]  /*0760*/  FFMA R22, R25.reuse, -7.5497894158615963534e-08, R18 ;  /* 0xb3a2216819167823 */ /* 0x040fe20000000012 */
[----:B0-----:R-:W-:Y:S01]  /*0770*/  FFMA R16, RZ, R27, -0.0013887860113754868507 ;  /* 0xbab607edff107423 */ /* 0x001fe2000000001b */
[----:B------:R-:W-:Y:S02]  /*0780*/  FFMA R19, R24, -7.5497894158615963534e-08, R19 ;  /* 0xb3a2216818137823 */ /* 0x000fe40000000013 */
[----:B------:R-:W-:Y:S01]  /*0790*/  FFMA R17, R26, -1.5707962512969970703, R7 ;  /* 0xbfc90fda1a117823 */ /* 0x000fe20000000007 */
[----:B------:R-:W-:Y:S01]  /*07a0*/  FFMA R18, RZ, R16, 0.041666727513074874878 ;  /* 0x3d2aaabbff127423 */ /* 0x000fe20000000010 */
[----:B------:R-:W-:Y:S02]  /*07b0*/  FFMA R16, R24, -5.3903029534742383927e-15, R19 ;  /* 0xa7c234c518107823 */ /* 0x000fe40000000013 */
[C---:B------:R-:W-:Y:S01]  /*07c0*/  FFMA R23, R26.reuse, -7.5497894158615963534e-08, R17 ;  /* 0xb3a221681a177823 */ /* 0x040fe20000000011 */
[----:B------:R-:W-:Y:S01]  /*07d0*/  FFMA R17, R25, -5.3903029534742383927e-15, R22 ;  /* 0xa7c234c519117823 */ /* 0x000fe20000000016 */
[----:B------:R-:W-:Y:S01]  /*07e0*/  SHF.R.U32.HI R22, RZ, 0x17, R2 ;  /* 0x00000017ff167819 */ /* 0x000fe20000011602 */
[----:B------:R-:W-:Y:S01]  /*07f0*/  IMAD.SHL.U32 R25, R3, 0x100, RZ ;  /* 0x0000010003197824 */ /* 0x000fe200078e00ff */
[----:B------:R-:W-:Y:S01]  /*0800*/  SHF.R.U32.HI R24, RZ, 0x17, R3 ;  /* 0x00000017ff187819 */ /* 0x000fe20000011603 */
[----:B------:R-:W-:Y:S01]  /*0810*/  FFMA R19, RZ, R18, -0.4999999701976776123 ;  /* 0xbeffffffff137423 */ /* 0x000fe20000000012 */
[----:B------:R-:W-:Y:S01]  /*0820*/  FFMA R18, R26, -5.3903029534742383927e-15, R23 ;  /* 0xa7c234c51a127823 */ /* 0x000fe20000000017 */
[----:B------:R-:W-:Y:S01]  /*0830*/  LOP3.LUT R26, R22, 0xe0, RZ, 0xc0, !PT ;  /* 0x000000e0161a7812 */ /* 0x000fe200078ec0ff */
[----:B----4-:R-:W-:Y:S01]  /*0840*/  IMAD.SHL.U32 R31, R12, 0x100, RZ ;  /* 0x000001000c1f7824 */ /* 0x010fe200078e00ff */
[----:B------:R-:W-:Y:S01]  /*0850*/  LOP3.LUT R27, R24, 0xe0, RZ, 0xc0, !PT ;  /* 0x000000e0181b7812 */ /* 0x000fe200078ec0ff */
[----:B------:R-:W-:Y:S01]  /*0860*/  FFMA R19, RZ, R19, 1 ;  /* 0x3f800000ff137423 */ /* 0x000fe20000000013 */
[----:B------:R-:W-:Y:S01]  /*0870*/  SHF.L.U32 R23, R2, 0x8, RZ ;  /* 0x0000000802177819 */ /* 0x000fe200000006ff */
[----:B------:R-:W-:Y:S01]  /*0880*/  VIADD R34, R26, 0xffffff80 ;  /* 0xffffff801a227836 */ /* 0x000fe20000000000 */
[----:B------:R-:W-:Y:S01]  /*0890*/  LOP3.LUT R31, R31, 0x80000000, RZ, 0xfc, !PT ;  /* 0x800000001f1f7812 */ /* 0x000fe200078efcff */
[----:B------:R-:W-:Y:S01]  /*08a0*/  VIADD R35, R27, 0xffffff80 ;  /* 0xffffff801b237836 */ /* 0x000fe20000000000 */
[----:B------:R-:W-:-:S02]  /*08b0*/  LOP3.LUT R27, R32, 0x1f, RZ, 0xc0, !PT ;  /* 0x0000001f201b7812 */ /* 0x000fc400078ec0ff */
[----:B------:R-:W-:Y:S02]  /*08c0*/  SHF.R.U32.HI R34, RZ, 0x5, R34 ;  /* 0x00000005ff227819 */ /* 0x000fe40000011622 */
[----:B------:R-:W-:Y:S02]  /*08d0*/  SHF.R.U32.HI R35, RZ, 0x5, R35 ;  /* 0x00000005ff237819 */ /* 0x000fe40000011623 */
[----:B------:R-:W-:Y:S01]  /*08e0*/  LOP3.LUT R32, R33, 0x80000000, RZ, 0xfc, !PT ;  /* 0x8000000021207812 */ /* 0x000fe200078efcff */
[----:B------:R-:W-:Y:S01]  /*08f0*/  IMAD.U32 R39, R34, -0x4, RZ ;  /* 0xfffffffc22277824 */ /* 0x000fe200078e00ff */
[----:B------:R-:W-:Y:S01]  /*0900*/  LOP3.LUT R33, R41, 0x80000000, RZ, 0xfc, !PT ;  /* 0x8000000029217812 */ /* 0x000fe200078efcff */
[----:B------:R-:W-:Y:S01]  /*0910*/  IMAD.U32 R41, R37, -0x4, RZ ;  /* 0xfffffffc25297824 */ /* 0x000fe200078e00ff */
[----:B------:R-:W-:Y:S01]  /*0920*/  LOP3.LUT R23, R23, 0x80000000, RZ, 0xfc, !PT ;  /* 0x8000000017177812 */ /* 0x000fe200078efcff */
[----:B--2---:R0:W-:Y:S02]  /*0930*/  STS [R21], R20 ;  /* 0x0000001415007388 */ /* 0x0041e40000000800 */
[----:B0-----:R-:W-:-:S02]  /*0940*/  P2R R20, PR, RZ, 0x2 ;  /* 0x00000002ff147803 */ /* 0x001fc40000000000 */
[----:B------:R-:W-:Y:S02]  /*0950*/  P2R R20, PR, RZ, 0x1 ;  /* 0x00000001ff147803 */ /* 0x000fe40000000000 */
[----:B------:R-:W-:Y:S02]  /*0960*/  LOP3.LUT R20, R22, 0x1f, RZ, 0xc0, !PT ;  /* 0x0000001f16147812 */ /* 0x000fe400078ec0ff */
[----:B------:R-:W-:Y:S02]  /*0970*/  LOP3.LUT R21, R24, 0x1f, RZ, 0xc0, !PT ;  /* 0x0000001f18157812 */ /* 0x000fe400078ec0ff */
[----:B------:R-:W-:Y:S02]  /*0980*/  LOP3.LUT R22, R28, 0x1f, RZ, 0xc0, !PT ;  /* 0x0000001f1c167812 */ /* 0x000fe400078ec0ff */
[----:B------:R-:W-:Y:S02]  /*0990*/  LOP3.LUT R24, R25, 0x80000000, RZ, 0xfc, !PT ;  /* 0x8000000019187812 */ /* 0x000fe400078efcff */
[----:B------:R-:W-:Y:S01]  /*09a0*/  LOP3.LUT R25, R30, 0x80000000, RZ, 0xfc, !PT ;  /* 0x800000001e197812 */ /* 0x000fe200078efcff */
[----:B------:R-:W-:Y:S01]  /*09b0*/  FMUL R30, R12, 0.63661974668502807617 ;  /* 0x3f22f9830c1e7820 */ /* 0x000fe20000400000 */
[----:B------:R-:W-:-:S04]  /*09c0*/  SHF.R.U32.HI R28, RZ, 0x17, R12 ;  /* 0x00000017ff1c7819 */ /* 0x000fc8000001160c */
[C---:B------:R-:W-:Y:S01]  /*09d0*/  LOP3.LUT R36, R28.reuse, 0xe0, RZ, 0xc0, !PT ;  /* 0x000000e01c247812 */ /* 0x040fe200078ec0ff */
[----:B------:R-:W0:Y:S01]  /*09e0*/  F2I.NTZ R30, R30 ;  /* 0x0000001e001e7305 */ /* 0x000e220000203100 */
[----:B------:R-:W-:Y:S02]  /*09f0*/  LOP3.LUT R26, R28, 0x1f, RZ, 0xc0, !PT ;  /* 0x0000001f1c1a7812 */ /* 0x000fe400078ec0ff */
[----:B------:R-:W-:Y:S01]  /*0a00*/  LOP3.LUT R28, R38, 0x1f, RZ, 0xc0, !PT ;  /* 0x0000001f261c7812 */ /* 0x000fe200078ec0ff */
[----:B------:R-:W-:Y:S01]  /*0a10*/  VIADD R36, R36, 0xffffff80 ;  /* 0xffffff8024247836 */ /* 0x000fe20000000000 */
[----:B------:R-:W-:Y:S01]  /*0a20*/  LOP3.LUT R38, R44, 0x80000000, RZ, 0xfc, !PT ;  /* 0x800000002c267812 */ /* 0x000fe200078efcff */
[----:B------:R-:W-:Y:S02]  /*0a30*/  VIADD R44, R40, 0xffffff80 ;  /* 0xffffff80282c7836 */ /* 0x000fe40000000000 */
[----:B------:R-:W-:Y:S01]  /*0a40*/  IMAD.U32 R40, R35, -0x4, RZ ;  /* 0xfffffffc23287824 */ /* 0x000fe200078e00ff */
[----:B------:R-:W-:-:S02]  /*0a50*/  SHF.R.U32.HI R36, RZ, 0x5, R36 ;  /* 0x00000005ff247819 */ /* 0x000fc40000011624 */
[----:B------:R-:W-:-:S03]  /*0a60*/  SHF.R.U32.HI R44, RZ, 0x5, R44 ;  /* 0x00000005ff2c7819 */ /* 0x000fc6000001162c */
[----:B------:R-:W-:Y:S02]  /*0a70*/  IMAD.U32 R42, R36, -0x4, RZ ;  /* 0xfffffffc242a7824 */ /* 0x000fe400078e00ff */
[----:B------:R-:W-:Y:S01]  /*0a80*/  IMAD.U32 R44, R44, -0x4, RZ ;  /* 0xfffffffc2c2c7824 */ /* 0x000fe200078e00ff */
[----:B0-----:R-:W-:Y:S06]  /*0a90*/  BAR.SYNC.DEFER_BLOCKING 0x0 ;  /* 0x0000000000007b1d */ /* 0x001fec0000010000 */
.L_x_102:
[----:B------:R-:W0:Y:S01]  /*0aa0*/  S2R R34, SR_TID.Y ;  /* 0x0000000000227919 */ /* 0x000e220000002200 */
[----:B------:R-:W1:Y:S01]  /*0ab0*/  S2UR UR6, SR_CgaCtaId ;  /* 0x00000000000679c3 */ /* 0x000e620000008800 */
[----:B------:R-:W-:Y:S01]  /*0ac0*/  UMOV UR10, 0x54442d18 ;  /* 0x54442d18000a7882 */ /* 0x000fe20000000000 */
[----:B------:R-:W-:Y:S01]  /*0ad0*/  UMOV UR11, 0x400921fb ;  /* 0x400921fb000b7882 */ /* 0x000fe20000000000 */
[----:B------:R-:W-:Y:S01]  /*0ae0*/  UMOV UR5, 0x400 ;  /* 0x0000040000057882 */ /* 0x000fe20000000000 */
[----:B------:R-:W-:Y:S01]  /*0af0*/  ISETP.NE.AND P0, PT, RZ, UR4, PT ;  /* 0x00000004ff007c0c */ /* 0x000fe2000bf05270 */
[----:B------:R-:W-:Y:S01]  /*0b00*/  BSSY.RECONVERGENT B0, `(.L_x_27) ;  /* 0x0000074000007945 */ /* 0x000fe20003800200 */
[----:B-1----:R-:W-:-:S04]  /*0b10*/  ULEA UR5, UR6, UR5, 0x18 ;  /* 0x0000000506057291 */ /* 0x002fc8000f8ec0ff */
[----:B------:R-:W-:Y:S02]  /*0b20*/  ULEA UR7, UR4, UR5, 0x5 ;  /* 0x0000000504077291 */ /* 0x000fe4000f8e28ff */
[----:B0-----:R-:W-:-:S05]  /*0b30*/  IMAD R34, R34, UR4, RZ ;  /* 0x0000000422227c24 */ /* 0x001fca000f8e02ff */
[----:B------:R-:W-:Y:S02]  /*0b40*/  LEA R36, R34, UR4, 0x1 ;  /* 0x0000000422247c11 */ /* 0x000fe4000f8e08ff */
[----:B------:R-:W0:Y:S02]  /*0b50*/  LDS R46, [UR7] ;  /* 0x00000007ff2e7984 */ /* 0x000e240008000800 */
[----:B------:R1:W2:Y:S02]  /*0b60*/  I2F.F64.U32 R34, R36 ;  /* 0x0000002400227312 */ /* 0x0002a40000201800 */
[----:B-1----:R-:W-:-:S05]  /*0b70*/  IMAD.MOV.U32 R36, RZ, RZ, 0x3f3504f3 ;  /* 0x3f3504f3ff247424 */ /* 0x002fca00078e00ff */
[----:B------:R-:W-:Y:S01]  /*0b80*/  FSEL R47, R36, 1, !P0 ;  /* 0x3f800000242f7808 */ /* 0x000fe20004000000 */
[----:B--2---:R-:W-:-:S03]  /*0b90*/  DMUL R34, R34, UR10 ;  /* 0x0000000a22227c28 */ /* 0x004fc60008000000 */
[----:B------:R-:W-:-:S05]  /*0ba0*/  R2UR UR12, R47 ;  /* 0x000000002f0c72ca */ /* 0x000fca00000e0000 */
[----:B------:R-:W-:-:S10]  /*0bb0*/  DMUL R34, R34, 0.0625 ;  /* 0x3fb0000022227828 */ /* 0x000fd40000000000 */
[----:B------:R-:W1:Y:S01]  /*0bc0*/  F2F.F32.F64 R34, R34 ;  /* 0x0000002200227310 */ /* 0x000e620000301000 */
[----:B0-----:R-:W-:-:S04]  /*0bd0*/  FMUL R46, R46, 0.70710676908493041992 ;  /* 0x3f3504f32e2e7820 */ /* 0x001fc80000400000 */
[----:B------:R-:W-:Y:S01]  /*0be0*/  FMUL R64, R46, UR12 ;  /* 0x0000000c2e407c20 */ /* 0x000fe20008400000 */
[C---:B-1----:R-:W-:Y:S01]  /*0bf0*/  FMUL R37, R34.reuse, 0.63661974668502807617 ;  /* 0x3f22f98322257820 */ /* 0x042fe20000400000 */
[C---:B------:R-:W-:Y:S01]  /*0c00*/  FSETP.GE.AND P0, PT, |R34|.reuse, 105615, PT ;  /* 0x47ce47802200780b */ /* 0x040fe20003f06200 */
[C---:B------:R-:W-:Y:S01]  /*0c10*/  IMAD.SHL.U32 R47, R34.reuse, 0x100, RZ ;  /* 0x00000100222f7824 */ /* 0x040fe200078e00ff */
[----:B------:R-:W-:Y:S02]  /*0c20*/  SHF.R.U32.HI R48, RZ, 0x17, R34 ;  /* 0x00000017ff307819 */ /* 0x000fe40000011622 */
[----:B------:R-:W-:Y:S01]  /*0c30*/  FSETP.EQ.OR P1, PT, |R34|, +INF , !P0 ;  /* 0x7f8000002200780b */ /* 0x000fe20004722600 */
[----:B------:R-:W0:Y:S01]  /*0c40*/  F2I.NTZ R37, R37 ;  /* 0x0000002500257305 */ /* 0x000e220000203100 */
[----:B------:R-:W-:Y:S02]  /*0c50*/  LOP3.LUT R35, R48, 0xe0, RZ, 0xc0, !PT ;  /* 0x000000e030237812 */ /* 0x000fe400078ec0ff */
[----:B------:R-:W-:-:S02]  /*0c60*/  P2R R60, PR, RZ, 0x2 ;  /* 0x00000002ff3c7803 */ /* 0x000fc40000000000 */
[----:B------:R-:W-:Y:S01]  /*0c70*/  LOP3.LUT R47, R47, 0x80000000, RZ, 0xfc, !PT ;  /* 0x800000002f2f7812 */ /* 0x000fe200078efcff */
[----:B------:R-:W-:Y:S01]  /*0c80*/  VIADD R35, R35, 0xffffff80 ;  /* 0xffffff8023237836 */ /* 0x000fe20000000000 */
[----:B------:R-:W-:-:S04]  /*0c90*/  LOP3.LUT R48, R48, 0x1f, RZ, 0xc0, !PT ;  /* 0x0000001f30307812 */ /* 0x000fc800078ec0ff */
[----:B------:R-:W-:Y:S02]  /*0ca0*/  SHF.R.U32.HI R35, RZ, 0x5, R35 ;  /* 0x00000005ff237819 */ /* 0x000fe40000011623 */
[----:B0-----:R-:W-:-:S03]  /*0cb0*/  I2FP.F32.S32 R63, R37 ;  /* 0x00000025003f7245 */ /* 0x001fc60000201400 */
[----:B------:R-:W-:Y:S01]  /*0cc0*/  IMAD.U32 R49, R35, -0x4, RZ ;  /* 0xfffffffc23317824 */ /* 0x000fe200078e00ff */
[----:B------:R-:W-:Y:S01]  /*0cd0*/  SEL R46, R37, RZ, !P0 ;  /* 0x000000ff252e7207 */ /* 0x000fe20004000000 */
[----:B------:R-:W-:-:S04]  /*0ce0*/  FFMA R36, R63, -1.5707962512969970703, R34 ;  /* 0xbfc90fda3f247823 */ /* 0x000fc80000000022 */
[----:B------:R-:W-:Y:S02]  /*0cf0*/  IMAD.MOV.U32 R58, RZ, RZ, R46 ;  /* 0x000000ffff3a7224 */ /* 0x000fe400078e002e */
[----:B------:R-:W-:-:S04]  /*0d00*/  FFMA R36, R63, -7.5497894158615963534e-08, R36 ;  /* 0xb3a221683f247823 */ /* 0x000fc80000000024 */
[----:B------:R-:W-:Y:S01]  /*0d10*/  FFMA R63, R63, -5.3903029534742383927e-15, R36 ;  /* 0xa7c234c53f3f7823 */ /* 0x000fe20000000024 */
[----:B------:R-:W-:-:S04]  /*0d20*/  @P0 FMUL R63, RZ, R34 ;  /* 0x00000022ff3f0220 */ /* 0x000fc80000400000 */
[----:B------:R-:W-:Y:S01]  /*0d30*/  IMAD.MOV.U32 R50, RZ, RZ, R63 ;  /* 0x000000ffff327224 */ /* 0x000fe200078e003f */
[----:B------:R-:W-:Y:S06]  /*0d40*/  @P1 BRA `(.L_x_28) ;  /* 0x00000004003c1947 */ /* 0x000fec0003800000 */
[----:B------:R-:W-:Y:S01]  /*0d50*/  MOV R59, RZ ;  /* 0x000000ff003b7202 */ /* 0x000fe20000000f00 */
[----:B------:R-:W-:Y:S01]  /*0d60*/  IMAD.MOV.U32 R57, RZ, RZ, RZ ;  /* 0x000000ffff397224 */ /* 0x000fe200078e00ff */
[----:B------:R-:W0:Y:S01]  /*0d70*/  LDCU.64 UR10, c[0x4][URZ] ;  /* 0x01000000ff0a77ac */ /* 0x000e220008000a00 */
[----:B------:R-:W-:Y:S01]  /*0d80*/  UMOV UR6, URZ ;  /* 0x000000ff00067c82 */ /* 0x000fe20008000000 */
[----:B------:R-:W-:-:S05]  /*0d90*/  UMOV UR5, URZ ;  /* 0x000000ff00057c82 */ /* 0x000fca0008000000 */
.L_x_29:
[----:B0-----:R-:W-:Y:S02]  /*0da0*/  IMAD.U32 R34, RZ, RZ, UR10 ;  /* 0x0000000aff227e24 */ /* 0x001fe4000f8e00ff */
[----:B------:R-:W-:-:S05]  /*0db0*/  IMAD.U32 R35, RZ, RZ, UR11 ;  /* 0x0000000bff237e24 */ /* 0x000fca000f8e00ff */
[----:B------:R-:W2:Y:S01]  /*0dc0*/  LDG.E.CONSTANT R34, desc[UR8][R34.64] ;  /* 0x0000000822227981 */ /* 0x000ea2000c1e9900 */
[C---:B------:R-:W-:Y:S01]  /*0dd0*/  ISETP.EQ.AND P3, PT, R57.reuse, RZ, PT ;  /* 0x000000ff3900720c */ /* 0x040fe20003f62270 */
[----:B------:R-:W-:Y:S01]  /*0de0*/  UIADD3 UR5, UPT, UPT, UR5, 0x1, URZ ;  /* 0x0000000105057890 */ /* 0x000fe2000fffe0ff */
[C---:B------:R-:W-:Y:S01]  /*0df0*/  ISETP.EQ.AND P0, PT, R57.reuse, 0x4, PT ;  /* 0x000000043900780c */ /* 0x040fe20003f02270 */
[----:B------:R-:W-:Y:S01]  /*0e00*/  UIADD3 UR10, UP1, UPT, UR10, 0x4, URZ ;  /* 0x000000040a0a7890 */ /* 0x000fe2000ff3e0ff */
[----:B------:R-:W-:Y:S01]  /*0e10*/  ISETP.EQ.AND P2, PT, R57, 0xc, PT ;  /* 0x0000000c3900780c */ /* 0x000fe20003f42270 */
[----:B------:R-:W-:Y:S02]  /*0e20*/  UISETP.NE.AND UP0, UPT, UR5, 0x6, UPT ;  /* 0x000000060500788c */ /* 0x000fe4000bf05270 */
[----:B------:R-:W-:Y:S01]  /*0e30*/  UIADD3.X UR11, UPT, UPT, URZ, UR11, URZ, UP1, !UPT ;  /* 0x0000000bff0b7290 */ /* 0x000fe20008ffe4ff */
[----:B--2---:R-:W-:-:S03]  /*0e40*/  IMAD.WIDE.U32 R36, R34, R47, RZ ;  /* 0x0000002f22247225 */ /* 0x004fc600078e00ff */
[----:B------:R-:W-:-:S04]  /*0e50*/  IADD3 R36, P1, PT, R36, R59, RZ ;  /* 0x0000003b24247210 */ /* 0x000fc80007f3e0ff */
[----:B------:R-:W-:Y:S01]  /*0e60*/  IADD3.X R59, PT, PT, R37, UR6, RZ, P1, !PT ;  /* 0x00000006253b7c10 */ /* 0x000fe20008ffe4ff */
[--C-:B------:R-:W-:Y:S01]  /*0e70*/  @P3 IMAD.MOV.U32 R51, RZ, RZ, R36.reuse ;  /* 0x000000ffff333224 */ /* 0x100fe200078e0024 */
[C---:B------:R-:W-:Y:S01]  /*0e80*/  ISETP.EQ.AND P1, PT, R57.reuse, 0x8, PT ;  /* 0x000000083900780c */ /* 0x040fe20003f22270 */
[--C-:B------:R-:W-:Y:S01]  /*0e90*/  @P0 IMAD.MOV.U32 R52, RZ, RZ, R36.reuse ;  /* 0x000000ffff340224 */ /* 0x100fe200078e0024 */
[C---:B------:R-:W-:Y:S01]  /*0ea0*/  ISETP.EQ.AND P3, PT, R57.reuse, 0x10, PT ;  /* 0x000000103900780c */ /* 0x040fe20003f62270 */
[----:B------:R-:W-:Y:S01]  /*0eb0*/  @P2 IMAD.MOV.U32 R54, RZ, RZ, R36 ;  /* 0x000000ffff362224 */ /* 0x000fe200078e0024 */
[C---:B------:R-:W-:Y:S01]  /*0ec0*/  ISETP.EQ.AND P0, PT, R57.reuse, 0x14, PT ;  /* 0x000000143900780c */ /* 0x040fe20003f02270 */
[----:B------:R-:W-:-:S08]  /*0ed0*/  VIADD R57, R57, 0x4 ;  /* 0x0000000439397836 */ /* 0x000fd00000000000 */
[--C-:B------:R-:W-:Y:S02]  /*0ee0*/  @P1 IMAD.MOV.U32 R53, RZ, RZ, R36.reuse ;  /* 0x000000ffff351224 */ /* 0x100fe400078e0024 */
[----:B------:R-:W-:Y:S02]  /*0ef0*/  @P3 IMAD.MOV.U32 R55, RZ, RZ, R36 ;  /* 0x000000ffff373224 */ /* 0x000fe400078e0024 */
[----:B------:R-:W-:Y:S01]  /*0f00*/  @P0 MOV R56, R36 ;  /* 0x0000002400380202 */ /* 0x000fe20000000f00 */
[----:B------:R-:W-:Y:S06]  /*0f10*/  BRA.U UP0, `(.L_x_29) ;  /* 0xfffffffd00a07547 */ /* 0x000fec000b83ffff */
[C---:B------:R-:W-:Y:S01]  /*0f20*/  ISETP.EQ.AND P2, PT, R49.reuse, -0x18, PT ;  /* 0xffffffe83100780c */ /* 0x040fe20003f42270 */
[----:B------:R-:W-:Y:S01]  /*0f30*/  BSSY.RECONVERGENT B1, `(.L_x_30) ;  /* 0x0000022000017945 */ /* 0x000fe20003800200 */
[C---:B------:R-:W-:Y:S02]  /*0f40*/  ISETP.EQ.AND P3, PT, R49.reuse, -0x14, PT ;  /* 0xffffffec3100780c */ /* 0x040fe40003f62270 */
[C---:B------:R-:W-:Y:S02]  /*0f50*/  ISETP.EQ.AND P0, PT, R49.reuse, -0x10, PT ;  /* 0xfffffff03100780c */ /* 0x040fe40003f02270 */
[C---:B------:R-:W-:Y:S02]  /*0f60*/  ISETP.EQ.AND P1, PT, R49.reuse, -0xc, PT ;  /* 0xfffffff43100780c */ /* 0x040fe40003f22270 */
[----:B------:R-:W-:Y:S02]  /*0f70*/  ISETP.NE.AND P6, PT, R48, RZ, PT ;  /* 0x000000ff3000720c */ /* 0x000fe40003fc5270 */
[----:B------:R-:W-:-:S02]  /*0f80*/  ISETP.EQ.AND P4, PT, R49, RZ, PT ;  /* 0x000000ff3100720c */ /* 0x000fc40003f82270 */
[C---:B------:R-:W-:Y:S01]  /*0f90*/  ISETP.EQ.AND P5, PT, R49.reuse, 0x4, PT ;  /* 0x000000043100780c */ /* 0x040fe20003fa2270 */
[--C-:B------:R-:W-:Y:S01]  /*0fa0*/  @P2 IMAD.MOV.U32 R57, RZ, RZ, R51.reuse ;  /* 0x000000ffff392224 */ /* 0x100fe200078e0033 */
[C---:B------:R-:W-:Y:S01]  /*0fb0*/  ISETP.EQ.AND P2, PT, R49.reuse, -0x8, PT ;  /* 0xfffffff83100780c */ /* 0x040fe20003f42270 */
[--C-:B------:R-:W-:Y:S02]  /*0fc0*/  @P3 IMAD.MOV.U32 R57, RZ, RZ, R52.reuse ;  /* 0x000000ffff393224 */ /* 0x100fe400078e0034 */
[----:B------:R-:W-:Y:S01]  /*0fd0*/  @P3 IMAD.MOV.U32 R34, RZ, RZ, R51 ;  /* 0x000000ffff223224 */ /* 0x000fe200078e0033 */
[----:B------:R-:W-:Y:S01]  /*0fe0*/  ISETP.EQ.AND P3, PT, R49, -0x4, PT ;  /* 0xfffffffc3100780c */ /* 0x000fe20003f62270 */
[----:B------:R-:W-:Y:S02]  /*0ff0*/  @P0 IMAD.MOV.U32 R34, RZ, RZ, R52 ;  /* 0x000000ffff220224 */ /* 0x000fe400078e0034 */
[--C-:B------:R-:W-:Y:S02]  /*1000*/  @P0 IMAD.MOV.U32 R57, RZ, RZ, R53.reuse ;  /* 0x000000ffff390224 */ /* 0x100fe400078e0035 */
[----:B------:R-:W-:-:S02]  /*1010*/  @P1 IMAD.MOV.U32 R34, RZ, RZ, R53 ;  /* 0x000000ffff221224 */ /* 0x000fc400078e0035 */
[----:B------:R-:W-:Y:S02]  /*1020*/  @P1 IMAD.MOV.U32 R57, RZ, RZ, R54 ;  /* 0x000000ffff391224 */ /* 0x000fe400078e0036 */
[----:B------:R-:W-:Y:S01]  /*1030*/  @P2 MOV R34, R54 ;  /* 0x0000003600222202 */ /* 0x000fe20000000f00 */
[----:B------:R-:W-:-:S03]  /*1040*/  @P2 IMAD.MOV.U32 R57, RZ, RZ, R55 ;  /* 0x000000ffff392224 */ /* 0x000fc600078e0037 */
[----:B------:R-:W-:Y:S02]  /*1050*/  @P3 IMAD.MOV.U32 R34, RZ, RZ, R55 ;  /* 0x000000ffff223224 */ /* 0x000fe400078e0037 */
[--C-:B------:R-:W-:Y:S02]  /*1060*/  @P3 IMAD.MOV.U32 R57, RZ, RZ, R56.reuse ;  /* 0x000000ffff393224 */ /* 0x100fe400078e0038 */
[----:B------:R-:W-:Y:S02]  /*1070*/  @P4 IMAD.MOV.U32 R34, RZ, RZ, R56 ;  /* 0x000000ffff224224 */ /* 0x000fe400078e0038 */
[--C-:B------:R-:W-:Y:S02]  /*1080*/  @P4 IMAD.MOV.U32 R57, RZ, RZ, R59.reuse ;  /* 0x000000ffff394224 */ /* 0x100fe400078e003b */
[----:B------:R-:W-:Y:S01]  /*1090*/  @P5 IMAD.MOV.U32 R34, RZ, RZ, R59 ;  /* 0x000000ffff225224 */ /* 0x000fe200078e003b */
[----:B------:R-:W-:Y:S06]  /*10a0*/  @!P6 BRA `(.L_x_31) ;  /* 0x000000000028e947 */ /* 0x000fec0003800000 */
[----:B------:R-:W-:Y:S01]  /*10b0*/  @P0 IMAD.MOV.U32 R35, RZ, RZ, R51 ;  /* 0x000000ffff230224 */ /* 0x000fe200078e0033 */
[----:B------:R-:W-:Y:S01]  /*10c0*/  ISETP.EQ.AND P0, PT, R49, 0x8, PT ;  /* 0x000000083100780c */ /* 0x000fe20003f02270 */
[----:B------:R-:W-:Y:S01]  /*10d0*/  @P1 IMAD.MOV.U32 R35, RZ, RZ, R52 ;  /* 0x000000ffff231224 */ /* 0x000fe200078e0034 */
[----:B------:R-:W-:Y:S01]  /*10e0*/  @P2 MOV R35, R53 ;  /* 0x0000003500232202 */ /* 0x000fe20000000f00 */
[----:B------:R-:W-:Y:S01]  /*10f0*/  @P3 IMAD.MOV.U32 R35, RZ, RZ, R54 ;  /* 0x000000ffff233224 */ /* 0x000fe200078e0036 */
[----:B------:R-:W-:Y:S01]  /*1100*/  SHF.L.W.U32.HI R57, R34, R48, R57 ;  /* 0x0000003022397219 */ /* 0x000fe20000010e39 */
[----:B------:R-:W-:Y:S02]  /*1110*/  @P4 IMAD.MOV.U32 R35, RZ, RZ, R55 ;  /* 0x000000ffff234224 */ /* 0x000fe400078e0037 */
[----:B------:R-:W-:-:S06]  /*1120*/  @P5 IMAD.MOV.U32 R35, RZ, RZ, R56 ;  /* 0x000000ffff235224 */ /* 0x000fcc00078e0038 */
[----:B------:R-:W-:-:S05]  /*1130*/  @P0 IMAD.MOV.U32 R35, RZ, RZ, R59 ;  /* 0x000000ffff230224 */ /* 0x000fca00078e003b */
[----:B------:R-:W-:-:S07]  /*1140*/  SHF.L.W.U32.HI R34, R35, R48, R34 ;  /* 0x0000003023227219 */ /* 0x000fce0000010e22 */
.L_x_31:
[----:B------:R-:W-:Y:S05]  /*1150*/  BSYNC.RECONVERGENT B1 ;  /* 0x0000000000017941 */ /* 0x000fea0003800200 */
.L_x_30:
[C---:B------:R-:W-:Y:S01]  /*1160*/  SHF.L.W.U32.HI R58, R34.reuse, 0x2, R57 ;  /* 0x00000002223a7819 */ /* 0x040fe20000010e39 */
[----:B------:R-:W-:Y:S01]  /*1170*/  IMAD.SHL.U32 R34, R34, 0x4, RZ ;  /* 0x0000000422227824 */ /* 0x000fe200078e00ff */
[----:B------:R-:W-:Y:S01]  /*1180*/  UMOV UR10, 0x54442d19 ;  /* 0x54442d19000a7882 */ /* 0x000fe20000000000 */
[----:B------:R-:W-:Y:S01]  /*1190*/  UMOV UR11, 0x3bf921fb ;  /* 0x3bf921fb000b7882 */ /* 0x000fe20000000000 */
[----:B------:R-:W-:Y:S02]  /*11a0*/  SHF.R.S32.HI R35, RZ, 0x1f, R58 ;  /* 0x0000001fff237819 */ /* 0x000fe4000001143a */
[----:B------:R-:W-:Y:S02]  /*11b0*/  ISETP.GE.AND P0, PT, R58, RZ, PT ;  /* 0x000000ff3a00720c */ /* 0x000fe40003f06270 */
[C---:B------:R-:W-:Y:S02]  /*11c0*/  LOP3.LUT R34, R35.reuse, R34, RZ, 0x3c, !PT ;  /* 0x0000002223227212 */ /* 0x040fe400078e3cff */
[----:B------:R-:W-:-:S02]  /*11d0*/  LOP3.LUT R35, R35, R58, RZ, 0x3c, !PT ;  /* 0x0000003a23237212 */ /* 0x000fc400078e3cff */
[----:B------:R-:W-:-:S04]  /*11e0*/  SHF.R.U32.HI R57, RZ, 0x1e, R57 ;  /* 0x0000001eff397819 */ /* 0x000fc80000011639 */
[----:B------:R-:W0:Y:S01]  /*11f0*/  I2F.F64.S64 R34, R34 ;  /* 0x0000002200227312 */ /* 0x000e220000301c00 */
[----:B------:R-:W-:Y:S01]  /*1200*/  LEA.HI R58, R58, R57, RZ, 0x1 ;  /* 0x000000393a3a7211 */ /* 0x000fe200078f08ff */
[----:B0-----:R-:W-:-:S10]  /*1210*/  DMUL R36, R34, UR10 ;  /* 0x0000000a22247c28 */ /* 0x001fd40008000000 */
[----:B------:R-:W0:Y:S02]  /*1220*/  F2F.F32.F64 R36, R36 ;  /* 0x0000002400247310 */ /* 0x000e240000301000 */
[----:B0-----:R-:W-:-:S07]  /*1230*/  FSEL R63, -R36, R36, !P0 ;  /* 0x00000024243f7208 */ /* 0x001fce0004000100 */
.L_x_28:
[----:B------:R-:W-:Y:S05]  /*1240*/  BSYNC.RECONVERGENT B0 ;  /* 0x0000000000007941 */ /* 0x000fea0003800200 */
.L_x_27:
[----:B------:R-:W-:Y:S02]  /*1250*/  IMAD.MOV.U32 R57, RZ, RZ, 0x37cbac00 ;  /* 0x37cbac00ff397424 */ /* 0x000fe400078e00ff */
[----:B------:R-:W-:Y:S01]  /*1260*/  FMUL R34, R63, R63 ;  /* 0x0000003f3f227220 */ /* 0x000fe20000400000 */
[C---:B------:R-:W-:Y:S01]  /*1270*/  LOP3.LUT R37, R58.reuse, 0x1, RZ, 0xc0, !PT ;  /* 0x000000013a257812 */ /* 0x040fe200078ec0ff */
[----:B------:R-:W0:Y:S01]  /*1280*/  LDS R62, [UR7+0x4] ;  /* 0x00000407ff3e7984 */ /* 0x000e220008000800 */
[----:B------:R-:W-:Y:S02]  /*1290*/  VIADD R36, R58, 0x1 ;  /* 0x000000013a247836 */ /* 0x000fe40000000000 */
[----:B------:R-:W-:Y:S01]  /*12a0*/  FFMA R35, R34, R57, -0.0013887860113754868507 ;  /* 0xbab607ed22237423 */ /* 0x000fe20000000039 */
[----:B------:R-:W-:Y:S01]  /*12b0*/  IMAD.MOV.U32 R58, RZ, RZ, 0x3c0885e4 ;  /* 0x3c0885e4ff3a7424 */ /* 0x000fe200078e00ff */
[----:B------:R-:W-:Y:S01]  /*12c0*/  ISETP.NE.U32.AND P0, PT, R37, 0x1, PT ;  /* 0x000000012500780c */ /* 0x000fe20003f05070 */
[----:B------:R-:W-:Y:S01]  /*12d0*/  FMUL R64, R19, R64 ;  /* 0x0000004013407220 */ /* 0x000fe20000400000 */
[----:B------:R-:W-:Y:S01]  /*12e0*/  MOV R59, 0x3e2aaaa8 ;  /* 0x3e2aaaa8003b7802 */ /* 0x000fe20000000f00 */
[----:B------:R-:W-:Y:S01]  /*12f0*/  BSSY.RECONVERGENT B0, `(.L_x_32) ;  /* 0x000005e000007945 */ /* 0x000fe20003800200 */
[----:B------:R-:W-:-:S02]  /*1300*/  FSEL R35, R35, -0.00019574658654164522886, P0 ;  /* 0xb94d415323237808 */ /* 0x000fc40000000000 */
[----:B------:R-:W-:Y:S02]  /*1310*/  FSEL R37, R58, 0.041666727513074874878, !P0 ;  /* 0x3d2aaabb3a257808 */ /* 0x000fe40004000000 */
[----:B------:R-:W-:Y:S02]  /*1320*/  LOP3.LUT P1, RZ, R36, 0x2, RZ, 0xc0, !PT ;  /* 0x0000000224ff7812 */ /* 0x000fe4000782c0ff */
[----:B------:R-:W-:Y:S01]  /*1330*/  FSEL R36, -R59, -0.4999999701976776123, !P0 ;  /* 0xbeffffff3b247808 */ /* 0x000fe20004000100 */
[----:B------:R-:W-:Y:S01]  /*1340*/  FFMA R35, R34, R35, R37 ;  /* 0x0000002322237223 */ /* 0x000fe20000000025 */
[C---:B------:R-:W-:Y:S01]  /*1350*/  FMUL R37, R2.reuse, 0.63661974668502807617 ;  /* 0x3f22f98302257820 */ /* 0x040fe20000400000 */
[----:B------:R-:W-:Y:S02]  /*1360*/  FSETP.GE.AND P2, PT, |R2|, 105615, PT ;  /* 0x47ce47800200780b */ /* 0x000fe40003f46200 */
[----:B------:R-:W-:Y:S01]  /*1370*/  FFMA R36, R34, R35, R36 ;  /* 0x0000002322247223 */ /* 0x000fe20000000024 */
[----:B------:R-:W-:-:S02]  /*1380*/  FSEL R35, R63, 1, !P0 ;  /* 0x3f8000003f237808 */ /* 0x000fc40004000000 */
[----:B------:R-:W1:Y:S01]  /*1390*/  F2I.NTZ R37, R37 ;  /* 0x0000002500257305 */ /* 0x000e620000203100 */
[----:B------:R-:W-:Y:S02]  /*13a0*/  FSETP.EQ.OR P0, PT, |R2|, +INF , !P2 ;  /* 0x7f8000000200780b */ /* 0x000fe40005702600 */
[----:B------:R-:W-:-:S04]  /*13b0*/  FFMA R34, R34, R35, RZ ;  /* 0x0000002322227223 */ /* 0x000fc800000000ff */
[----:B------:R-:W-:-:S04]  /*13c0*/  FFMA R34, R34, R36, R35 ;  /* 0x0000002422227223 */ /* 0x000fc80000000023 */
[----:B------:R-:W-:-:S04]  /*13d0*/  @P1 FADD R34, RZ, -R34 ;  /* 0x80000022ff221221 */ /* 0x000fc80000000000 */
[----:B------:R-:W-:Y:S01]  /*13e0*/  FFMA R61, R34, R64, R61 ;  /* 0x00000040223d7223 */ /* 0x000fe2000000003d */
[----:B------:R-:W-:Y:S01]  /*13f0*/  IMAD.MOV.U32 R64, RZ, RZ, R13 ;  /* 0x000000ffff407224 */ /* 0x000fe200078e000d */
[----:B-1----:R-:W-:Y:S01]  /*1400*/  SEL R63, R37, RZ, !P2 ;  /* 0x000000ff253f7207 */ /* 0x002fe20005000000 */
[----:B0-----:R-:W-:Y:S06]  /*1410*/  @P0 BRA `(.L_x_33) ;  /* 0x00000004002c0947 */ /* 0x001fec0003800000 */
[----:B------:R-:W-:Y:S01]  /*1420*/  IMAD.MOV.U32 R63, RZ, RZ, RZ ;  /* 0x000000ffff3f7224 */ /* 0x000fe200078e00ff */
[----:B------:R-:W-:Y:S01]  /*1430*/  UMOV UR5, URZ ;  /* 0x000000ff00057c82 */ /* 0x000fe20008000000 */
[----:B------:R-:W-:-:S07]  /*1440*/  IMAD.MOV.U32 R65, RZ, RZ, RZ ;  /* 0x000000ffff417224 */ /* 0x000fce00078e00ff */
.L_x_34:
[----:B------:R-:W0:Y:S02]  /*1450*/  LDC.64 R34, c[0x4][RZ] ;  /* 0x01000000ff227b82 */ /* 0x000e240000000a00 */
[----:B0-----:R-:W-:-:S05]  /*1460*/  IMAD.WIDE.U32 R36, R65, 0x4, R34 ;  /* 0x0000000441247825 */ /* 0x001fca00078e0022 */
[----:B------:R-:W2:Y:S01]  /*1470*/  LDG.E.CONSTANT R34, desc[UR8][R36.64] ;  /* 0x0000000824227981 */ /* 0x000ea2000c1e9900 */
[C---:B------:R-:W-:Y:S02]  /*1480*/  IMAD.SHL.U32 R64, R65.reuse, 0x4, RZ ;  /* 0x0000000441407824 */ /* 0x040fe400078e00ff */
[----:B------:R-:W-:-:S03]  /*1490*/  VIADD R65, R65, 0x1 ;  /* 0x0000000141417836 */ /* 0x000fc60000000000 */
[C---:B------:R-:W-:Y:S02]  /*14a0*/  ISETP.EQ.AND P2, PT, R64.reuse, 0x8, PT ;  /* 0x000000084000780c */ /* 0x040fe40003f42270 */
[C---:B------:R-:W-:Y:S02]  /*14b0*/  ISETP.EQ.AND P1, PT, R64.reuse, RZ, PT ;  /* 0x000000ff4000720c */ /* 0x040fe40003f22270 */
[----:B------:R-:W-:Y:S01]  /*14c0*/  ISETP.EQ.AND P3, PT, R64, 0x4, PT ;  /* 0x000000044000780c */ /* 0x000fe20003f62270 */
[----:B--2---:R-:W-:-:S03]  /*14d0*/  IMAD.WIDE.U32 R34, R34, R23, RZ ;  /* 0x0000001722227225 */ /* 0x004fc600078e00ff */
[----:B------:R-:W-:-:S04]  /*14e0*/  IADD3 R34, P0, PT, R34, R63, RZ ;  /* 0x0000003f22227210 */ /* 0x000fc80007f1e0ff */
[----:B------:R-:W-:Y:S01]  /*14f0*/  IADD3.X R63, PT, PT, R35, UR5, RZ, P0, !PT ;  /* 0x00000005233f7c10 */ /* 0x000fe200087fe4ff */
[--C-:B------:R-:W-:Y:S01]  /*1500*/  @P2 IMAD.MOV.U32 R53, RZ, RZ, R34.reuse ;  /* 0x000000ffff352224 */ /* 0x100fe200078e0022 */
[----:B------:R-:W-:Y:S01]  /*1510*/  ISETP.NE.AND P2, PT, R65, 0x6, PT ;  /* 0x000000064100780c */ /* 0x000fe20003f45270 */
[--C-:B------:R-:W-:Y:S01]  /*1520*/  @P1 IMAD.MOV.U32 R51, RZ, RZ, R34.reuse ;  /* 0x000000ffff331224 */ /* 0x100fe200078e0022 */
[C---:B------:R-:W-:Y:S01]  /*1530*/  ISETP.EQ.AND P0, PT, R64.reuse, 0xc, PT ;  /* 0x0000000c4000780c */ /* 0x040fe20003f02270 */
[----:B------:R-:W-:Y:S01]  /*1540*/  @P3 IMAD.MOV.U32 R52, RZ, RZ, R34 ;  /* 0x000000ffff343224 */ /* 0x000fe200078e0022 */
[C---:B------:R-:W-:Y:S02]  /*1550*/  ISETP.EQ.AND P1, PT, R64.reuse, 0x10, PT ;  /* 0x000000104000780c */ /* 0x040fe40003f22270 */
[----:B------:R-:W-:-:S09]  /*1560*/  ISETP.EQ.AND P3, PT, R64, 0x14, PT ;  /* 0x000000144000780c */ /* 0x000fd20003f62270 */
[----:B------:R-:W-:Y:S02]  /*1570*/  @P0 MOV R54, R34 ;  /* 0x0000002200360202 */ /* 0x000fe40000000f00 */
[--C-:B------:R-:W-:Y:S02]  /*1580*/  @P1 IMAD.MOV.U32 R55, RZ, RZ, R34.reuse ;  /* 0x000000ffff371224 */ /* 0x100fe400078e0022 */
[----:B------:R-:W-:Y:S01]  /*1590*/  @P3 IMAD.MOV.U32 R56, RZ, RZ, R34 ;  /* 0x000000ffff383224 */ /* 0x000fe200078e0022 */
[----:B------:R-:W-:Y:S06]  /*15a0*/  @P2 BRA `(.L_x_34) ;  /* 0xfffffffc00a82947 */ /* 0x000fec000383ffff */
        /* <DEDUP_REMOVED lines=14> */
[--C-:B------:R-:W-:Y:S01]  /*1690*/  @P0 IMAD.MOV.U32 R65, RZ, RZ, R53.reuse ;  /* 0x000000ffff410224 */ /* 0x100fe200078e0035 */
[----:B------:R-:W-:Y:S01]  /*16a0*/  @P1 MOV R65, R54 ;  /* 0x0000003600411202 */ /* 0x000fe20000000f00 */
[----:B------:R-:W-:-:S04]  /*16b0*/  @P1 IMAD.MOV.U32 R34, RZ, RZ, R53 ;  /* 0x000000ffff221224 */ /* 0x000fc800078e0035 */
[----:B------:R-:W-:Y:S02]  /*16c0*/  @P2 IMAD.MOV.U32 R34, RZ, RZ, R54 ;  /* 0x000000ffff222224 */ /* 0x000fe400078e0036 */
[--C-:B------:R-:W-:Y:S02]  /*16d0*/  @P2 IMAD.MOV.U32 R65, RZ, RZ, R55.reuse ;  /* 0x000000ffff412224 */ /* 0x100fe400078e0037 */
[----:B------:R-:W-:Y:S02]  /*16e0*/  @P3 IMAD.MOV.U32 R34, RZ, RZ, R55 ;  /* 0x000000ffff223224 */ /* 0x000fe400078e0037 */
[--C-:B------:R-:W-:Y:S02]  /*16f0*/  @P3 IMAD.MOV.U32 R65, RZ, RZ, R56.reuse ;  /* 0x000000ffff413224 */ /* 0x100fe400078e0038 */
[----:B------:R-:W-:Y:S02]  /*1700*/  @P4 IMAD.MOV.U32 R34, RZ, RZ, R56 ;  /* 0x000000ffff224224 */ /* 0x000fe400078e0038 */
[----:B------:R-:W-:-:S02]  /*1710*/  @P4 IMAD.MOV.U32 R65, RZ, RZ, R63 ;  /* 0x000000ffff414224 */ /* 0x000fc400078e003f */
[----:B------:R-:W-:Y:S01]  /*1720*/  @P5 IMAD.MOV.U32 R34, RZ, RZ, R63 ;  /* 0x000000ffff225224 */ /* 0x000fe200078e003f */
[----:B------:R-:W-:Y:S06]  /*1730*/  @!P6 BRA `(.L_x_36) ;  /* 0x000000000028e947 */ /* 0x000fec0003800000 */
[----:B------:R-:W-:Y:S01]  /*1740*/  @P0 IMAD.MOV.U32 R35, RZ, RZ, R51 ;  /* 0x000000ffff230224 */ /* 0x000fe200078e0033 */
[----:B------:R-:W-:Y:S02]  /*1750*/  ISETP.EQ.AND P0, PT, R39, 0x8, PT ;  /* 0x000000082700780c */ /* 0x000fe40003f02270 */
[----:B------:R-:W-:Y:S01]  /*1760*/  @P1 MOV R35, R52 ;  /* 0x0000003400231202 */ /* 0x000fe20000000f00 */
[----:B------:R-:W-:Y:S01]  /*1770*/  @P2 IMAD.MOV.U32 R35, RZ, RZ, R53 ;  /* 0x000000ffff232224 */ /* 0x000fe200078e0035 */
[----:B------:R-:W-:Y:S01]  /*1780*/  SHF.L.W.U32.HI R65, R34, R20, R65 ;  /* 0x0000001422417219 */ /* 0x000fe20000010e41 */
[----:B------:R-:W-:Y:S02]  /*1790*/  @P3 IMAD.MOV.U32 R35, RZ, RZ, R54 ;  /* 0x000000ffff233224 */ /* 0x000fe400078e0036 */
[----:B------:R-:W-:Y:S02]  /*17a0*/  @P4 IMAD.MOV.U32 R35, RZ, RZ, R55 ;  /* 0x000000ffff234224 */ /* 0x000fe400078e0037 */
[----:B------:R-:W-:-:S04]  /*17b0*/  @P5 IMAD.MOV.U32 R35, RZ, RZ, R56 ;  /* 0x000000ffff235224 */ /* 0x000fc800078e0038 */
[----:B------:R-:W-:-:S05]  /*17c0*/  @P0 IMAD.MOV.U32 R35, RZ, RZ, R63 ;  /* 0x000000ffff230224 */ /* 0x000fca00078e003f */
[----:B------:R-:W-:-:S07]  /*17d0*/  SHF.L.W.U32.HI R34, R35, R20, R34 ;  /* 0x0000001423227219 */ /* 0x000fce0000010e22 */
.L_x_36:
[----:B------:R-:W-:Y:S05]  /*17e0*/  BSYNC.RECONVERGENT B1 ;  /* 0x0000000000017941 */ /* 0x000fea0003800200 */
.L_x_35:
[C---:B------:R-:W-:Y:S01]  /*17f0*/  SHF.L.W.U32.HI R63, R34.reuse, 0x2, R65 ;  /* 0x00000002223f7819 */ /* 0x040fe20000010e41 */
[----:B------:R-:W-:Y:S01]  /*1800*/  IMAD.SHL.U32 R34, R34, 0x4, RZ ;  /* 0x0000000422227824 */ /* 0x000fe200078e00ff */
[----:B------:R-:W-:Y:S01]  /*1810*/  UMOV UR10, 0x54442d19 ;  /* 0x54442d19000a7882 */ /* 0x000fe20000000000 */
[----:B------:R-:W-:Y:S01]  /*1820*/  UMOV UR11, 0x3bf921fb ;  /* 0x3bf921fb000b7882 */ /* 0x000fe20000000000 */
[----:B------:R-:W-:Y:S02]  /*1830*/  SHF.R.S32.HI R35, RZ, 0x1f, R63 ;  /* 0x0000001fff237819 */ /* 0x000fe4000001143f */
[----:B------:R-:W-:Y:S02]  /*1840*/  SHF.R.U32.HI R64, RZ, 0x1e, R65 ;  /* 0x0000001eff407819 */ /* 0x000fe40000011641 */
[C---:B------:R-:W-:Y:S02]  /*1850*/  LOP3.LUT R34, R35.reuse, R34, RZ, 0x3c, !PT ;  /* 0x0000002223227212 */ /* 0x040fe400078e3cff */
[----:B------:R-:W-:-:S02]  /*1860*/  LOP3.LUT R35, R35, R63, RZ, 0x3c, !PT ;  /* 0x0000003f23237212 */ /* 0x000fc400078e3cff */
[C---:B------:R-:W-:Y:S02]  /*1870*/  ISETP.GE.AND P0, PT, R63.reuse, RZ, PT ;  /* 0x000000ff3f00720c */ /* 0x040fe40003f06270 */
[----:B------:R-:W-:Y:S02]  /*1880*/  LEA.HI R63, R63, R64, RZ, 0x1 ;  /* 0x000000403f3f7211 */ /* 0x000fe400078f08ff */
[----:B------:R-:W0:Y:S02]  /*1890*/  I2F.F64.S64 R34, R34 ;  /* 0x0000002200227312 */ /* 0x000e240000301c00 */
[----:B0-----:R-:W-:-:S10]  /*18a0*/  DMUL R36, R34, UR10 ;  /* 0x0000000a22247c28 */ /* 0x001fd40008000000 */
[----:B------:R-:W0:Y:S02]  /*18b0*/  F2F.F32.F64 R36, R36 ;  /* 0x0000002400247310 */ /* 0x000e240000301000 */
[----:B0-----:R-:W-:-:S07]  /*18c0*/  FSEL R64, -R36, R36, !P0 ;  /* 0x0000002424407208 */ /* 0x001fce0004000100 */
.L_x_33:
[----:B------:R-:W-:Y:S05]  /*18d0*/  BSYNC.RECONVERGENT B0 ;  /* 0x0000000000007941 */ /* 0x000fea0003800200 */
.L_x_32:
[C---:B------:R-:W-:Y:S01]  /*18e0*/  LOP3.LUT R34, R63.reuse, 0x1, RZ, 0xc0, !PT ;  /* 0x000000013f227812 */ /* 0x040fe200078ec0ff */
[----:B------:R-:W-:Y:S01]  /*18f0*/  FMUL R35, R64, R64 ;  /* 0x0000004040237220 */ /* 0x000fe20000400000 */
[----:B------:R-:W-:Y:S01]  /*1900*/  VIADD R63, R63, 0x1 ;  /* 0x000000013f3f7836 */ /* 0x000fe20000000000 */
[----:B------:R-:W-:Y:S01]  /*1910*/  ISETP.NE.AND P2, PT, R60, RZ, PT ;  /* 0x000000ff3c00720c */ /* 0x000fe20003f45270 */
[----:B------:R-:W-:Y:S01]  /*1920*/  BSSY.RECONVERGENT B0, `(.L_x_37) ;  /* 0x000005d000007945 */ /* 0x000fe20003800200 */
[----:B------:R-:W-:Y:S01]  /*1930*/  ISETP.NE.U32.AND P0, PT, R34, 0x1, PT ;  /* 0x000000012200780c */ /* 0x000fe20003f05070 */
[----:B------:R-:W-:Y:S01]  /*1940*/  FFMA R34, R35, R57, -0.0013887860113754868507 ;  /* 0xbab607ed23227423 */ /* 0x000fe20000000039 */
[----:B------:R-:W-:Y:S02]  /*1950*/  LOP3.LUT P1, RZ, R63, 0x2, RZ, 0xc0, !PT ;  /* 0x000000023fff7812 */ /* 0x000fe4000782c0ff */
[----:B------:R-:W-:Y:S02]  /*1960*/  FSEL R36, R58, 0.041666727513074874878, !P0 ;  /* 0x3d2aaabb3a247808 */ /* 0x000fe40004000000 */
[----:B------:R-:W-:-:S02]  /*1970*/  FSEL R34, R34, -0.00019574658654164522886, P0 ;  /* 0xb94d415322227808 */ /* 0x000fc40000000000 */
[----:B------:R-:W-:Y:S02]  /*1980*/  FSEL R37, -R59, -0.4999999701976776123, !P0 ;  /* 0xbeffffff3b257808 */ /* 0x000fe40004000100 */
[----:B------:R-:W-:Y:S01]  /*1990*/  MOV R63, R50 ;  /* 0x00000032003f7202 */ /* 0x000fe20000000f00 */
[----:B------:R-:W-:Y:S01]  /*19a0*/  FFMA R36, R35, R34, R36 ;  /* 0x0000002223247223 */ /* 0x000fe20000000024 */
[----:B------:R-:W-:-:S03]  /*19b0*/  FSEL R34, R64, 1, !P0 ;  /* 0x3f80000040227808 */ /* 0x000fc60004000000 */
[C---:B------:R-:W-:Y:S02]  /*19c0*/  FFMA R36, R35.reuse, R36, R37 ;  /* 0x0000002423247223 */ /* 0x040fe40000000025 */
[----:B------:R-:W-:-:S04]  /*19d0*/  FFMA R35, R35, R34, RZ ;  /* 0x0000002223237223 */ /* 0x000fc800000000ff */
[----:B------:R-:W-:Y:S01]  /*19e0*/  FFMA R34, R35, R36, R34 ;  /* 0x0000002423227223 */ /* 0x000fe20000000022 */
[----:B------:R-:W-:Y:S01]  /*19f0*/  FMUL R35, R62, UR12 ;  /* 0x0000000c3e237c20 */ /* 0x000fe20008400000 */
[----:B------:R-:W-:Y:S02]  /*1a00*/  IMAD.MOV.U32 R62, RZ, RZ, R46 ;  /* 0x000000ffff3e7224 */ /* 0x000fe400078e002e */
[----:B------:R-:W-:-:S04]  /*1a10*/  @P1 FADD R34, RZ, -R34 ;  /* 0x80000022ff221221 */ /* 0x000fc80000000000 */
[----:B------:R-:W-:Y:S01]  /*1a20*/  FMUL R64, R34, R35 ;  /* 0x0000002322407220 */ /* 0x000fe20000400000 */
[----:B------:R-:W-:Y:S06]  /*1a30*/  @P2 BRA `(.L_x_38) ;  /* 0x00000004002c2947 */ /* 0x000fec0003800000 */
[----:B------:R-:W-:Y:S01]  /*1a40*/  IMAD.MOV.U32 R63, RZ, RZ, RZ ;  /* 0x000000ffff3f7224 */ /* 0x000fe200078e00ff */
[----:B------:R-:W-:Y:S01]  /*1a50*/  UMOV UR5, URZ ;  /* 0x000000ff00057c82 */ /* 0x000fe20008000000 */
[----:B------:R-:W-:-:S07]  /*1a60*/  IMAD.MOV.U32 R65, RZ, RZ, RZ ;  /* 0x000000ffff417224 */ /* 0x000fce00078e00ff */
.L_x_39:
        /* <DEDUP_REMOVED lines=18> */
[--C-:B------:R-:W-:Y:S02]  /*1b90*/  @P0 IMAD.MOV.U32 R54, RZ, RZ, R34.reuse ;  /* 0x000000ffff360224 */ /* 0x100fe400078e0022 */
[----:B------:R-:W-:Y:S02]  /*1ba0*/  @P1 MOV R55, R34 ;  /* 0x0000002200371202 */ /* 0x000fe40000000f00 */
        /* <DEDUP_REMOVED lines=37> */
.L_x_41:
[----:B------:R-:W-:Y:S05]  /*1e00*/  BSYNC.RECONVERGENT B1 ;  /* 0x0000000000017941 */ /* 0x000fea0003800200 */
.L_x_40:
        /* <DEDUP_REMOVED lines=14> */
.L_x_38:
[----:B------:R-:W-:Y:S05]  /*1ef0*/  BSYNC.RECONVERGENT B0 ;  /* 0x0000000000007941 */ /* 0x000fea0003800200 */
.L_x_37:
[C---:B------:R-:W-:Y:S01]  /*1f00*/  LOP3.LUT R35, R62.reuse, 0x1, RZ, 0xc0, !PT ;  /* 0x000000013e237812 */ /* 0x040fe200078ec0ff */
[----:B------:R-:W-:Y:S01]  /*1f10*/  FMUL R34, R63, R63 ;  /* 0x0000003f3f227220 */ /* 0x000fe20000400000 */
[----:B------:R-:W-:Y:S01]  /*1f20*/  VIADD R36, R62, 0x1 ;  /* 0x000000013e247836 */ /* 0x000fe20000000000 */
[----:B------:R-:W-:Y:S01]  /*1f30*/  FSETP.GE.AND P2, PT, |R3|, 105615, PT ;  /* 0x47ce47800300780b */ /* 0x000fe20003f46200 */
[----:B------:R-:W0:Y:S01]  /*1f40*/  LDS R62, [UR7+0x8] ;  /* 0x00000807ff3e7984 */ /* 0x000e220008000800 */
[----:B------:R-:W-:Y:S01]  /*1f50*/  ISETP.NE.U32.AND P0, PT, R35, 0x1, PT ;  /* 0x000000012300780c */ /* 0x000fe20003f05070 */
[----:B------:R-:W-:Y:S01]  /*1f60*/  FFMA R35, R34, R57, -0.0013887860113754868507 ;  /* 0xbab607ed22237423 */ /* 0x000fe20000000039 */
[----:B------:R-:W-:Y:S01]  /*1f70*/  LOP3.LUT P1, RZ, R36, 0x2, RZ, 0xc0, !PT ;  /* 0x0000000224ff7812 */ /* 0x000fe2000782c0ff */
[----:B------:R-:W-:Y:S01]  /*1f80*/  BSSY.RECONVERGENT B0, `(.L_x_42) ;  /* 0x000005c000007945 */ /* 0x000fe20003800200 */
[----:B------:R-:W-:Y:S02]  /*1f90*/  FSEL R37, R58, 0.041666727513074874878, !P0 ;  /* 0x3d2aaabb3a257808 */ /* 0x000fe40004000000 */
[----:B------:R-:W-:-:S02]  /*1fa0*/  FSEL R35, R35, -0.00019574658654164522886, P0 ;  /* 0xb94d415323237808 */ /* 0x000fc40000000000 */
[----:B------:R-:W-:-:S03]  /*1fb0*/  FSEL R36, -R59, -0.4999999701976776123, !P0 ;  /* 0xbeffffff3b247808 */ /* 0x000fc60004000100 */
[----:B------:R-:W-:Y:S01]  /*1fc0*/  FFMA R35, R34, R35, R37 ;  /* 0x0000002322237223 */ /* 0x000fe20000000025 */
[----:B------:R-:W-:-:S03]  /*1fd0*/  FMUL R37, R3, 0.63661974668502807617 ;  /* 0x3f22f98303257820 */ /* 0x000fc60000400000 */
[C---:B------:R-:W-:Y:S01]  /*1fe0*/  FFMA R36, R34.reuse, R35, R36 ;  /* 0x0000002322247223 */ /* 0x040fe20000000024 */
[----:B------:R-:W-:Y:S02]  /*1ff0*/  FSEL R35, R63, 1, !P0 ;  /* 0x3f8000003f237808 */ /* 0x000fe40004000000 */
        /* <DEDUP_REMOVED lines=8> */
[----:B------:R-:W-:Y:S06]  /*2080*/  @P0 BRA `(.L_x_43) ;  /* 0x00000004002c0947 */ /* 0x000fec0003800000 */
[----:B------:R-:W-:Y:S01]  /*2090*/  IMAD.MOV.U32 R63, RZ, RZ, RZ ;  /* 0x000000ffff3f7224 */ /* 0x000fe200078e00ff */
[----:B------:R-:W-:Y:S01]  /*20a0*/  MOV R65, RZ ;  /* 0x000000ff00417202 */ /* 0x000fe20000000f00 */
[----:B------:R-:W-:-:S06]  /*20b0*/  UMOV UR5, URZ ;  /* 0x000000ff00057c82 */ /* 0x000fcc0008000000 */
.L_x_44:
[----:B------:R-:W1:Y:S02]  /*20c0*/  LDC.64 R34, c[0x4][RZ] ;  /* 0x01000000ff227b82 */ /* 0x000e640000000a00 */
[----:B-1----:R-:W-:-:S05]  /*20d0*/  IMAD.WIDE.U32 R36, R65, 0x4, R34 ;  /* 0x0000000441247825 */ /* 0x002fca00078e0022 */
        /* <DEDUP_REMOVED lines=27> */
[C---:B------:R-:W-:Y:S02]  /*2290*/  ISETP.EQ.AND P5, PT, R40.reuse, 0x4, PT ;  /* 0x000000042800780c */ /* 0x040fe40003fa2270 */
[----:B------:R-:W-:Y:S01]  /*22a0*/  @P2 MOV R64, R51 ;  /* 0x0000003300402202 */ /* 0x000fe20000000f00 */
[--C-:B------:R-:W-:Y:S01]  /*22b0*/  @P3 IMAD.MOV.U32 R64, RZ, RZ, R52.reuse ;  /* 0x000000ffff403224 */ /* 0x100fe200078e0034 */
[C---:B------:R-:W-:Y:S01]  /*22c0*/  ISETP.EQ.AND P2, PT, R40.reuse, -0x8, PT ;  /* 0xfffffff82800780c */ /* 0x040fe20003f42270 */
[----:B------:R-:W-:Y:S01]  /*22d0*/  @P3 IMAD.MOV.U32 R34, RZ, RZ, R51 ;  /* 0x000000ffff223224 */ /* 0x000fe200078e0033 */
[----:B------:R-:W-:Y:S01]  /*22e0*/  ISETP.EQ.AND P3, PT, R40, -0x4, PT ;  /* 0xfffffffc2800780c */ /* 0x000fe20003f62270 */
[----:B------:R-:W-:Y:S02]  /*22f0*/  @P0 IMAD.MOV.U32 R34, RZ, RZ, R52 ;  /* 0x000000ffff220224 */ /* 0x000fe400078e0034 */
[--C-:B------:R-:W-:Y:S02]  /*2300*/  @P0 IMAD.MOV.U32 R64, RZ, RZ, R53.reuse ;  /* 0x000000ffff400224 */ /* 0x100fe400078e0035 */
[----:B------:R-:W-:-:S02]  /*2310*/  @P1 IMAD.MOV.U32 R34, RZ, RZ, R53 ;  /* 0x000000ffff221224 */ /* 0x000fc400078e0035 */
[----:B------:R-:W-:-:S04]  /*2320*/  @P1 IMAD.MOV.U32 R64, RZ, RZ, R54 ;  /* 0x000000ffff401224 */ /* 0x000fc800078e0036 */
[----:B------:R-:W-:Y:S02]  /*2330*/  @P2 IMAD.MOV.U32 R34, RZ, RZ, R54 ;  /* 0x000000ffff222224 */ /* 0x000fe400078e0036 */
[----:B------:R-:W-:Y:S01]  /*2340*/  @P2 IMAD.MOV.U32 R64, RZ, RZ, R55 ;  /* 0x000000ffff402224 */ /* 0x000fe200078e0037 */
[----:B------:R-:W-:Y:S01]  /*2350*/  @P3 MOV R34, R55 ;  /* 0x0000003700223202 */ /* 0x000fe20000000f00 */
        /* <DEDUP_REMOVED lines=8> */
[----:B------:R-:W-:Y:S01]  /*23e0*/  SHF.L.W.U32.HI R64, R34, R21, R64 ;  /* 0x0000001522407219 */ /* 0x000fe20000010e40 */
[----:B------:R-:W-:Y:S02]  /*23f0*/  @P2 IMAD.MOV.U32 R35, RZ, RZ, R53 ;  /* 0x000000ffff232224 */ /* 0x000fe400078e0035 */
[----:B------:R-:W-:Y:S01]  /*2400*/  @P3 IMAD.MOV.U32 R35, RZ, RZ, R54 ;  /* 0x000000ffff233224 */ /* 0x000fe200078e0036 */
[----:B------:R-:W-:Y:S01]  /*2410*/  @P4 MOV R35, R55 ;  /* 0x0000003700234202 */ /* 0x000fe20000000f00 */
[----:B------:R-:W-:-:S06]  /*2420*/  @P5 IMAD.MOV.U32 R35, RZ, RZ, R56 ;  /* 0x000000ffff235224 */ /* 0x000fcc00078e0038 */
[----:B------:R-:W-:-:S05]  /*2430*/  @P0 IMAD.MOV.U32 R35, RZ, RZ, R63 ;  /* 0x000000ffff230224 */ /* 0x000fca00078e003f */
[----:B------:R-:W-:-:S07]  /*2440*/  SHF.L.W.U32.HI R34, R35, R21, R34 ;  /* 0x0000001523227219 */ /* 0x000fce0000010e22 */
.L_x_46:
[----:B------:R-:W-:Y:S05]  /*2450*/  BSYNC.RECONVERGENT B1 ;  /* 0x0000000000017941 */ /* 0x000fea0003800200 */
.L_x_45:
[C-C-:B------:R-:W-:Y:S01]  /*2460*/  SHF.L.W.U32.HI R63, R34.reuse, 0x2, R64.reuse ;  /* 0x00000002223f7819 */ /* 0x140fe20000010e40 */
        /* <DEDUP_REMOVED lines=9> */
[----:B------:R-:W1:Y:S02]  /*2500*/  I2F.F64.S64 R34, R34 ;  /* 0x0000002200227312 */ /* 0x000e640000301c00 */
[----:B-1----:R-:W-:-:S10]  /*2510*/  DMUL R36, R34, UR10 ;  /* 0x0000000a22247c28 */ /* 0x002fd40008000000 */
[----:B------:R-:W1:Y:S02]  /*2520*/  F2F.F32.F64 R36, R36 ;  /* 0x0000002400247310 */ /* 0x000e640000301000 */
[----:B-1----:R-:W-:-:S07]  /*2530*/  FSEL R64, -R36, R36, !P0 ;  /* 0x0000002424407208 */ /* 0x002fce0004000100 */
.L_x_43:
[----:B------:R-:W-:Y:S05]  /*2540*/  BSYNC.RECONVERGENT B0 ;  /* 0x0000000000007941 */ /* 0x000fea0003800200 */
.L_x_42:
[C---:B------:R-:W-:Y:S01]  /*2550*/  LOP3.LUT R34, R63.reuse, 0x1, RZ, 0xc0, !PT ;  /* 0x000000013f227812 */ /* 0x040fe200078ec0ff */
[----:B------:R-:W-:Y:S01]  /*2560*/  FMUL R35, R64, R64 ;  /* 0x0000004040237220 */ /* 0x000fe20000400000 */
[----:B------:R-:W-:Y:S01]  /*2570*/  VIADD R63, R63, 0x1 ;  /* 0x000000013f3f7836 */ /* 0x000fe20000000000 */
[----:B------:R-:W-:Y:S01]  /*2580*/  ISETP.NE.AND P2, PT, R60, RZ, PT ;  /* 0x000000ff3c00720c */ /* 0x000fe20003f45270 */
[----:B------:R-:W-:Y:S01]  /*2590*/  BSSY.RECONVERGENT B0, `(.L_x_47) ;  /* 0x000005d000007945 */ /* 0x000fe20003800200 */
[----:B------:R-:W-:Y:S01]  /*25a0*/  ISETP.NE.U32.AND P0, PT, R34, 0x1, PT ;  /* 0x000000012200780c */ /* 0x000fe20003f05070 */
[----:B------:R-:W-:Y:S01]  /*25b0*/  FFMA R34, R35, R57, -0.0013887860113754868507 ;  /* 0xbab607ed23227423 */ /* 0x000fe20000000039 */
[----:B------:R-:W-:Y:S01]  /*25c0*/  LOP3.LUT P1, RZ, R63, 0x2, RZ, 0xc0, !PT ;  /* 0x000000023fff7812 */ /* 0x000fe2000782c0ff */
[----:B------:R-:W-:Y:S01]  /*25d0*/  IMAD.MOV.U32 R63, RZ, RZ, R46 ;  /* 0x000000ffff3f7224 */ /* 0x000fe200078e002e */
[----:B------:R-:W-:Y:S02]  /*25e0*/  FSEL R36, R58, 0.041666727513074874878, !P0 ;  /* 0x3d2aaabb3a247808 */ /* 0x000fe40004000000 */
[----:B------:R-:W-:-:S02]  /*25f0*/  FSEL R34, R34, -0.00019574658654164522886, P0 ;  /* 0xb94d415322227808 */ /* 0x000fc40000000000 */
[----:B------:R-:W-:-:S03]  /*2600*/  FSEL R37, -R59, -0.4999999701976776123, !P0 ;  /* 0xbeffffff3b257808 */ /* 0x000fc60004000100 */
[----:B------:R-:W-:Y:S01]  /*2610*/  FFMA R36, R35, R34, R36 ;  /* 0x0000002223247223 */ /* 0x000fe20000000024 */
[----:B------:R-:W-:-:S03]  /*2620*/  FSEL R34, R64, 1, !P0 ;  /* 0x3f80000040227808 */ /* 0x000fc60004000000 */
[C---:B------:R-:W-:Y:S02]  /*2630*/  FFMA R36, R35.reuse, R36, R37 ;  /* 0x0000002423247223 */ /* 0x040fe40000000025 */
[----:B------:R-:W-:-:S04]  /*2640*/  FFMA R35, R35, R34, RZ ;  /* 0x0000002223237223 */ /* 0x000fc800000000ff */
[----:B------:R-:W-:Y:S01]  /*2650*/  FFMA R34, R35, R36, R34 ;  /* 0x0000002423227223 */ /* 0x000fe20000000022 */
[----:B0-----:R-:W-:Y:S01]  /*2660*/  FMUL R35, R62, UR12 ;  /* 0x0000000c3e237c20 */ /* 0x001fe20008400000 */
[----:B------:R-:W-:Y:S02]  /*2670*/  IMAD.MOV.U32 R62, RZ, RZ, R50 ;  /* 0x000000ffff3e7224 */ /* 0x000fe400078e0032 */
[----:B------:R-:W-:-:S04]  /*2680*/  @P1 FADD R34, RZ, -R34 ;  /* 0x80000022ff221221 */ /* 0x000fc80000000000 */
[----:B------:R-:W-:Y:S01]  /*2690*/  FMUL R64, R34, R35 ;  /* 0x0000002322407220 */ /* 0x000fe20000400000 */
[----:B------:R-:W-:Y:S06]  /*26a0*/  @P2 BRA `(.L_x_48) ;  /* 0x00000004002c2947 */ /* 0x000fec0003800000 */
[----:B------:R-:W-:Y:S01]  /*26b0*/  IMAD.MOV.U32 R63, RZ, RZ, RZ ;  /* 0x000000ffff3f7224 */ /* 0x000fe200078e00ff */
[----:B------:R-:W-:Y:S01]  /*26c0*/  UMOV UR5, URZ ;  /* 0x000000ff00057c82 */ /* 0x000fe20008000000 */
[----:B------:R-:W-:-:S07]  /*26d0*/  IMAD.MOV.U32 R65, RZ, RZ, RZ ;  /* 0x000000ffff417224 */ /* 0x000fce00078e00ff */
.L_x_49:
[----:B------:R-:W0:Y:S02]  /*26e0*/  LDC.64 R34, c[0x4][RZ] ;  /* 0x01000000ff227b82 */ /* 0x000e240000000a00 */
[----:B0-----:R-:W-:-:S05]  /*26f0*/  IMAD.WIDE.U32 R36, R65, 0x4, R34 ;  /* 0x0000000441247825 */ /* 0x001fca00078e0022 */
[----:B------:R-:W2:Y:S01]  /*2700*/  LDG.E.CONSTANT R34, desc[UR8][R36.64] ;  /* 0x0000000824227981 */ /* 0x000ea2000c1e9900 */
[C---:B------:R-:W-:Y:S01]  /*2710*/  SHF.L.U32 R62, R65.reuse, 0x2, RZ ;  /* 0x00000002413e7819 */ /* 0x040fe200000006ff */
        /* <DEDUP_REMOVED lines=28> */
[----:B------:R-:W-:Y:S01]  /*28e0*/  @P3 IMAD.MOV.U32 R34, RZ, RZ, R51 ;  /* 0x000000ffff223224 */ /* 0x000fe200078e0033 */
[----:B------:R-:W-:Y:S01]  /*28f0*/  @P3 MOV R65, R52 ;  /* 0x0000003400413202 */ /* 0x000fe20000000f00 */
[----:B------:R-:W-:Y:S01]  /*2900*/  @P0 IMAD.MOV.U32 R34, RZ, RZ, R52 ;  /* 0x000000ffff220224 */ /* 0x000fe200078e0034 */
[----:B------:R-:W-:Y:S01]  /*2910*/  ISETP.EQ.AND P3, PT, R49, -0x4, PT ;  /* 0xfffffffc3100780c */ /* 0x000fe20003f62270 */
[--C-:B------:R-:W-:Y:S02]  /*2920*/  @P0 IMAD.MOV.U32 R65, RZ, RZ, R53.reuse ;  /* 0x000000ffff410224 */ /* 0x100fe400078e0035 */
[----:B------:R-:W-:Y:S02]  /*2930*/  @P1 IMAD.MOV.U32 R34, RZ, RZ, R53 ;  /* 0x000000ffff221224 */ /* 0x000fe400078e0035 */
[----:B------:R-:W-:-:S04]  /*2940*/  @P1 IMAD.MOV.U32 R65, RZ, RZ, R54 ;  /* 0x000000ffff411224 */ /* 0x000fc800078e0036 */
[----:B------:R-:W-:Y:S02]  /*2950*/  @P2 IMAD.MOV.U32 R34, RZ, RZ, R54 ;  /* 0x000000ffff222224 */ /* 0x000fe400078e0036 */
[--C-:B------:R-:W-:Y:S02]  /*2960*/  @P2 IMAD.MOV.U32 R65, RZ, RZ, R55.reuse ;  /* 0x000000ffff412224 */ /* 0x100fe400078e0037 */
[----:B------:R-:W-:Y:S01]  /*2970*/  @P3 IMAD.MOV.U32 R34, RZ, RZ, R55 ;  /* 0x000000ffff223224 */ /* 0x000fe200078e0037 */
[----:B------:R-:W-:Y:S01]  /*2980*/  @P3 MOV R65, R56 ;  /* 0x0000003800413202 */ /* 0x000fe20000000f00 */
        /* <DEDUP_REMOVED lines=9> */
[----:B------:R-:W-:Y:S02]  /*2a20*/  @P3 IMAD.MOV.U32 R35, RZ, RZ, R54 ;  /* 0x000000ffff233224 */ /* 0x000fe400078e0036 */
[----:B------:R-:W-:Y:S01]  /*2a30*/  @P4 IMAD.MOV.U32 R35, RZ, RZ, R55 ;  /* 0x000000ffff234224 */ /* 0x000fe200078e0037 */
[----:B------:R-:W-:-:S05]  /*2a40*/  @P5 MOV R35, R56 ;  /* 0x0000003800235202 */ /* 0x000fca0000000f00 */
[----:B------:R-:W-:-:S05]  /*2a50*/  @P0 IMAD.MOV.U32 R35, RZ, RZ, R63 ;  /* 0x000000ffff230224 */ /* 0x000fca00078e003f */
[----:B------:R-:W-:-:S07]  /*2a60*/  SHF.L.W.U32.HI R34, R35, R48, R34 ;  /* 0x0000003023227219 */ /* 0x000fce0000010e22 */
.L_x_51:
[----:B------:R-:W-:Y:S05]  /*2a70*/  BSYNC.RECONVERGENT B1 ;  /* 0x0000000000017941 */ /* 0x000fea0003800200 */
.L_x_50:
        /* <DEDUP_REMOVED lines=14> */
.L_x_48:
[----:B------:R-:W-:Y:S05]  /*2b60*/  BSYNC.RECONVERGENT B0 ;  /* 0x0000000000007941 */ /* 0x000fea0003800200 */
.L_x_47:
[----:B------:R-:W-:Y:S01]  /*2b70*/  LOP3.LUT R34, R63, 0x1, RZ, 0xc0, !PT ;  /* 0x000000013f227812 */ /* 0x000fe200078ec0ff */
[----:B------:R-:W-:Y:S01]  /*2b80*/  FMUL R35, R62, R62 ;  /* 0x0000003e3e237220 */ /* 0x000fe20000400000 */
[----:B------:R-:W-:Y:S01]  /*2b90*/  FSETP.GE.AND P1, PT, |R12|, 105615, PT ;  /* 0x47ce47800c00780b */ /* 0x000fe20003f26200 */
[----:B------:R-:W-:Y:S01]  /*2ba0*/  BSSY.RECONVERGENT B0, `(.L_x_52) ;  /* 0x0000064000007945 */ /* 0x000fe20003800200 */
[----:B------:R-:W-:Y:S01]  /*2bb0*/  ISETP.NE.U32.AND P0, PT, R34, 0x1, PT ;  /* 0x000000012200780c */ /* 0x000fe20003f05070 */
[----:B------:R-:W-:-:S03]  /*2bc0*/  FFMA R34, R35, R57, -0.0013887860113754868507 ;  /* 0xbab607ed23227423 */ /* 0x000fc60000000039 */
[----:B------:R-:W-:Y:S02]  /*2bd0*/  FSEL R37, R58, 0.041666727513074874878, !P0 ;  /* 0x3d2aaabb3a257808 */ /* 0x000fe40004000000 */
[----:B------:R-:W-:Y:S02]  /*2be0*/  FSEL R34, R34, -0.00019574658654164522886, P0 ;  /* 0xb94d415322227808 */ /* 0x000fe40000000000 */
[----:B------:R-:W-:-:S03]  /*2bf0*/  FSEL R66, -R59, -0.4999999701976776123, !P0 ;  /* 0xbeffffff3b427808 */ /* 0x000fc60004000100 */
[C---:B------:R-:W-:Y:S01]  /*2c00*/  FFMA R36, R35.reuse, R34, R37 ;  /* 0x0000002223247223 */ /* 0x040fe20000000025 */
[----:B------:R-:W-:Y:S02]  /*2c10*/  FSEL R34, R62, 1, !P0 ;  /* 0x3f8000003e227808 */ /* 0x000fe40004000000 */
[----:B------:R-:W0:Y:S01]  /*2c20*/  LDS R62, [UR7+0xc] ;  /* 0x00000c07ff3e7984 */ /* 0x000e220008000800 */
[C---:B------:R-:W-:Y:S01]  /*2c30*/  FFMA R36, R35.reuse, R36, R66 ;  /* 0x0000002423247223 */ /* 0x040fe20000000042 */
[----:B------:R-:W-:Y:S01]  /*2c40*/  FSETP.EQ.OR P0, PT, |R12|, +INF , !P1 ;  /* 0x7f8000000c00780b */ /* 0x000fe20004f02600 */
[----:B------:R-:W-:-:S04]  /*2c50*/  FFMA R35, R35, R34, RZ ;  /* 0x0000002223237223 */ /* 0x000fc800000000ff */
[----:B------:R-:W-:Y:S01]  /*2c60*/  FFMA R34, R35, R36, R34 ;  /* 0x0000002423227223 */ /* 0x000fe20000000022 */
[----:B------:R-:W-:Y:S01]  /*2c70*/  VIADD R36, R63, 0x1 ;  /* 0x000000013f247836 */ /* 0x000fe20000000000 */
[----:B------:R-:W-:Y:S01]  /*2c80*/  I2FP.F32.S32 R35, R30 ;  /* 0x0000001e00237245 */ /* 0x000fe20000201400 */
[----:B------:R-:W-:-:S03]  /*2c90*/  FMUL R63, RZ, R12 ;  /* 0x0000000cff3f7220 */ /* 0x000fc60000400000 */
[----:B------:R-:W-:Y:S01]  /*2ca0*/  LOP3.LUT P2, RZ, R36, 0x2, RZ, 0xc0, !PT ;  /* 0x0000000224ff7812 */ /* 0x000fe2000784c0ff */
[----:B------:R-:W-:-:S04]  /*2cb0*/  FFMA R36, R35, -1.5707962512969970703, R12 ;  /* 0xbfc90fda23247823 */ /* 0x000fc8000000000c */
[----:B------:R-:W-:-:S04]  /*2cc0*/  FFMA R36, R35, -7.5497894158615963534e-08, R36 ;  /* 0xb3a2216823247823 */ /* 0x000fc80000000024 */
[----:B------:R-:W-:-:S04]  /*2cd0*/  FFMA R36, R35, -5.3903029534742383927e-15, R36 ;  /* 0xa7c234c523247823 */ /* 0x000fc80000000024 */
[----:B------:R-:W-:Y:S01]  /*2ce0*/  @P2 FADD R34, RZ, -R34 ;  /* 0x80000022ff222221 */ /* 0x000fe20000000000 */
[----:B------:R-:W-:-:S03]  /*2cf0*/  FSEL R63, R36, R63, !P1 ;  /* 0x0000003f243f7208 */ /* 0x000fc60004800000 */
[----:B------:R-:W-:Y:S01]  /*2d00*/  FFMA R61, R64, R34, R61 ;  /* 0x00000022403d7223 */ /* 0x000fe2000000003d */
[----:B------:R-:W-:Y:S01]  /*2d10*/  SEL R64, R30, RZ, !P1 ;  /* 0x000000ff1e407207 */ /* 0x000fe20004800000 */
[----:B------:R-:W-:Y:S06]  /*2d20*/  @P0 BRA `(.L_x_53) ;  /* 0x00000004002c0947 */ /* 0x000fec0003800000 */
[----:B------:R-:W-:Y:S01]  /*2d30*/  IMAD.MOV.U32 R63, RZ, RZ, RZ ;  /* 0x000000ffff3f7224 */ /* 0x000fe200078e00ff */
[----:B------:R-:W-:Y:S01]  /*2d40*/  UMOV UR5, URZ ;  /* 0x000000ff00057c82 */ /* 0x000fe20008000000 */
[----:B------:R-:W-:-:S07]  /*2d50*/  IMAD.MOV.U32 R65, RZ, RZ, RZ ;  /* 0x000000ffff417224 */ /* 0x000fce00078e00ff */
.L_x_54:
[----:B------:R-:W1:Y:S02]  /*2d60*/  LDC.64 R34, c[0x4][RZ] ;  /* 0x01000000ff227b82 */ /* 0x000e640000000a00 */
[----:B-1----:R-:W-:-:S05]  /*2d70*/  IMAD.WIDE.U32 R36, R65, 0x4, R34 ;  /* 0x0000000441247825 */ /* 0x002fca00078e0022 */
[----:B------:R-:W2:Y:S01]  /*2d80*/  LDG.E.CONSTANT R34, desc[UR8][R36.64] ;  /* 0x0000000824227981 */ /* 0x000ea2000c1e9900 */
[C---:B------:R-:W-:Y:S01]  /*2d90*/  IMAD.SHL.U32 R64, R65.reuse, 0x4, RZ ;  /* 0x0000000441407824 */ /* 0x040fe200078e00ff */
[----:B------:R-:W-:-:S04]  /*2da0*/  IADD3 R65, PT, PT, R65, 0x1, RZ ;  /* 0x0000000141417810 */ /* 0x000fc80007ffe0ff */
        /* <DEDUP_REMOVED lines=21> */
[----:B------:R-:W-:Y:S02]  /*2f00*/  ISETP.EQ.AND P1, PT, R42, -0xc, PT ;  /* 0xfffffff42a00780c */ /* 0x000fe40003f22270 */
        /* <DEDUP_REMOVED lines=8> */
[----:B------:R-:W-:Y:S01]  /*2f90*/  @P0 IMAD.MOV.U32 R34, RZ, RZ, R52 ;  /* 0x000000ffff220224 */ /* 0x000fe200078e0034 */
[----:B------:R-:W-:Y:S01]  /*2fa0*/  @P0 MOV R65, R53 ;  /* 0x0000003500410202 */ /* 0x000fe20000000f00 */
[----:B------:R-:W-:Y:S02]  /*2fb0*/  @P1 IMAD.MOV.U32 R34, RZ, RZ, R53 ;  /* 0x000000ffff221224 */ /* 0x000fe400078e0035 */
[----:B------:R-:W-:-:S04]  /*2fc0*/  @P1 IMAD.MOV.U32 R65, RZ, RZ, R54 ;  /* 0x000000ffff411224 */ /* 0x000fc800078e0036 */
[----:B------:R-:W-:Y:S02]  /*2fd0*/  @P2 IMAD.MOV.U32 R34, RZ, RZ, R54 ;  /* 0x000000ffff222224 */ /* 0x000fe400078e0036 */
[--C-:B------:R-:W-:Y:S02]  /*2fe0*/  @P2 IMAD.MOV.U32 R65, RZ, RZ, R55.reuse ;  /* 0x000000ffff412224 */ /* 0x100fe400078e0037 */
[----:B------:R-:W-:Y:S02]  /*2ff0*/  @P3 IMAD.MOV.U32 R34, RZ, RZ, R55 ;  /* 0x000000ffff223224 */ /* 0x000fe400078e0037 */
[--C-:B------:R-:W-:Y:S02]  /*3000*/  @P3 IMAD.MOV.U32 R65, RZ, RZ, R56.reuse ;  /* 0x000000ffff413224 */ /* 0x100fe400078e0038 */
[----:B------:R-:W-:Y:S01]  /*3010*/  @P4 IMAD.MOV.U32 R34, RZ, RZ, R56 ;  /* 0x000000ffff224224 */ /* 0x000fe200078e0038 */
[----:B------:R-:W-:Y:S01]  /*3020*/  @P5 MOV R34, R63 ;  /* 0x0000003f00225202 */ /* 0x000fe20000000f00 */
        /* <DEDUP_REMOVED lines=8> */
[----:B------:R-:W-:Y:S02]  /*30b0*/  @P4 IMAD.MOV.U32 R35, RZ, RZ, R55 ;  /* 0x000000ffff234224 */ /* 0x000fe400078e0037 */
[----:B------:R-:W-:-:S04]  /*30c0*/  @P5 IMAD.MOV.U32 R35, RZ, RZ, R56 ;  /* 0x000000ffff235224 */ /* 0x000fc800078e0038 */
[----:B------:R-:W-:-:S05]  /*30d0*/  @P0 IMAD.MOV.U32 R35, RZ, RZ, R63 ;  /* 0x000000ffff230224 */ /* 0x000fca00078e003f */
[----:B------:R-:W-:-:S07]  /*30e0*/  SHF.L.W.U32.HI R34, R35, R26, R34 ;  /* 0x0000001a23227219 */ /* 0x000fce0000010e22 */
.L_x_56:
[----:B------:R-:W-:Y:S05]  /*30f0*/  BSYNC.RECONVERGENT B1 ;  /* 0x0000000000017941 */ /* 0x000fea0003800200 */
.L_x_55:
        /* <DEDUP_REMOVED lines=14> */
.L_x_53:
[----:B------:R-:W-:Y:S05]  /*31e0*/  BSYNC.RECONVERGENT B0 ;  /* 0x0000000000007941 */ /* 0x000fea0003800200 */
.L_x_52:
[C---:B------:R-:W-:Y:S01]  /*31f0*/  LOP3.LUT R34, R64.reuse, 0x1, RZ, 0xc0, !PT ;  /* 0x0000000140227812 */ /* 0x040fe200078ec0ff */
[----:B------:R-:W-:Y:S01]  /*3200*/  FMUL R35, R63, R63 ;  /* 0x0000003f3f237220 */ /* 0x000fe20000400000 */
[----:B------:R-:W-:Y:S01]  /*3210*/  IADD3 R64, PT, PT, R64, 0x1, RZ ;  /* 0x0000000140407810 */ /* 0x000fe20007ffe0ff */
[----:B------:R-:W-:Y:S01]  /*3220*/  BSSY.RECONVERGENT B0, `(.L_x_57) ;  /* 0x000005e000007945 */ /* 0x000fe20003800200 */
[----:B------:R-:W-:Y:S01]  /*3230*/  ISETP.NE.U32.AND P0, PT, R34, 0x1, PT ;  /* 0x000000012200780c */ /* 0x000fe20003f05070 */
[----:B------:R-:W-:Y:S01]  /*3240*/  FFMA R34, R35, R57, -0.0013887860113754868507 ;  /* 0xbab607ed23227423 */ /* 0x000fe20000000039 */
[----:B------:R-:W-:Y:S02]  /*3250*/  LOP3.LUT P1, RZ, R64, 0x2, RZ, 0xc0, !PT ;  /* 0x0000000240ff7812 */ /* 0x000fe4000782c0ff */
[----:B------:R-:W-:Y:S02]  /*3260*/  FSEL R36, R58, 0.041666727513074874878, !P0 ;  /* 0x3d2aaabb3a247808 */ /* 0x000fe40004000000 */
[----:B------:R-:W-:-:S02]  /*3270*/  FSEL R34, R34, -0.00019574658654164522886, P0 ;  /* 0xb94d415322227808 */ /* 0x000fc40000000000 */
[----:B------:R-:W-:Y:S02]  /*3280*/  FSEL R37, -R59, -0.4999999701976776123, !P0 ;  /* 0xbeffffff3b257808 */ /* 0x000fe40004000100 */
[----:B------:R-:W-:Y:S01]  /*3290*/  ISETP.NE.AND P2, PT, R60, RZ, PT ;  /* 0x000000ff3c00720c */ /* 0x000fe20003f45270 */
[----:B------:R-:W-:Y:S01]  /*32a0*/  FFMA R36, R35, R34, R36 ;  /* 0x0000002223247223 */ /* 0x000fe20000000024 */
[----:B------:R-:W-:Y:S01]  /*32b0*/  FSEL R34, R63, 1, !P0 ;  /* 0x3f8000003f227808 */ /* 0x000fe20004000000 */
[----:B------:R-:W-:Y:S02]  /*32c0*/  IMAD.MOV.U32 R63, RZ, RZ, R50 ;  /* 0x000000ffff3f7224 */ /* 0x000fe400078e0032 */
        /* <DEDUP_REMOVED lines=11> */
.L_x_59:
        /* <DEDUP_REMOVED lines=9> */
[----:B------:R-:W-:-:S05]  /*3410*/  IADD3 R34, P0, PT, R34, R63, RZ ;  /* 0x0000003f22227210 */ /* 0x000fca0007f1e0ff */
[----:B------:R-:W-:Y:S02]  /*3420*/  @P2 MOV R53, R34 ;  /* 0x0000002200352202 */ /* 0x000fe40000000f00 */
[--C-:B------:R-:W-:Y:S01]  /*3430*/  @P1 IMAD.MOV.U32 R51, RZ, RZ, R34.reuse ;  /* 0x000000ffff331224 */ /* 0x100fe200078e0022 */
[----:B------:R-:W-:Y:S01]  /*3440*/  ISETP.NE.AND P2, PT, R65, 0x6, PT ;  /* 0x000000064100780c */ /* 0x000fe20003f45270 */
[----:B------:R-:W-:Y:S01]  /*3450*/  @P3 IMAD.MOV.U32 R52, RZ, RZ, R34 ;  /* 0x000000ffff343224 */ /* 0x000fe200078e0022 */
[----:B------:R-:W-:Y:S02]  /*3460*/  IADD3.X R63, PT, PT, R35, UR5, RZ, P0, !PT ;  /* 0x00000005233f7c10 */ /* 0x000fe400087fe4ff */
[C---:B------:R-:W-:Y:S02]  /*3470*/  ISETP.EQ.AND P0, PT, R62.reuse, 0xc, PT ;  /* 0x0000000c3e00780c */ /* 0x040fe40003f02270 */
        /* <DEDUP_REMOVED lines=31> */
[----:B------:R-:W-:Y:S01]  /*3670*/  @P0 MOV R35, R51 ;  /* 0x0000003300230202 */ /* 0x000fe20000000f00 */
[----:B------:R-:W-:Y:S01]  /*3680*/  @P1 IMAD.MOV.U32 R35, RZ, RZ, R52 ;  /* 0x000000ffff231224 */ /* 0x000fe200078e0034 */
[----:B------:R-:W-:Y:S01]  /*3690*/  ISETP.EQ.AND P0, PT, R49, 0x8, PT ;  /* 0x000000083100780c */ /* 0x000fe20003f02270 */
[----:B------:R-:W-:Y:S01]  /*36a0*/  @P2 IMAD.MOV.U32 R35, RZ, RZ, R53 ;  /* 0x000000ffff232224 */ /* 0x000fe200078e0035 */
[----:B------:R-:W-:Y:S01]  /*36b0*/  SHF.L.W.U32.HI R65, R34, R48, R65 ;  /* 0x0000003022417219 */ /* 0x000fe20000010e41 */
[----:B------:R-:W-:Y:S02]  /*36c0*/  @P3 IMAD.MOV.U32 R35, RZ, RZ, R54 ;  /* 0x000000ffff233224 */ /* 0x000fe400078e0036 */
[----:B------:R-:W-:Y:S02]  /*36d0*/  @P4 IMAD.MOV.U32 R35, RZ, RZ, R55 ;  /* 0x000000ffff234224 */ /* 0x000fe400078e0037 */
[----:B------:R-:W-:-:S06]  /*36e0*/  @P5 IMAD.MOV.U32 R35, RZ, RZ, R56 ;  /* 0x000000ffff235224 */ /* 0x000fcc00078e0038 */
[----:B------:R-:W-:-:S05]  /*36f0*/  @P0 IMAD.MOV.U32 R35, RZ, RZ, R63 ;  /* 0x000000ffff230224 */ /* 0x000fca00078e003f */
[----:B------:R-:W-:-:S07]  /*3700*/  SHF.L.W.U32.HI R34, R35, R48, R34 ;  /* 0x0000003023227219 */ /* 0x000fce0000010e22 */
.L_x_61:
[----:B------:R-:W-:Y:S05]  /*3710*/  BSYNC.RECONVERGENT B1 ;  /* 0x0000000000017941 */ /* 0x000fea0003800200 */
.L_x_60:
        /* <DEDUP_REMOVED lines=14> */
.L_x_58:
[----:B------:R-:W-:Y:S05]  /*3800*/  BSYNC.RECONVERGENT B0 ;  /* 0x0000000000007941 */ /* 0x000fea0003800200 */
.L_x_57:
[C---:B------:R-:W-:Y:S01]  /*3810*/  LOP3.LUT R36, R62.reuse, 0x1, RZ, 0xc0, !PT ;  /* 0x000000013e247812 */ /* 0x040fe200078ec0ff */
[----:B------:R-:W-:Y:S02]  /*3820*/  VIADD R34, R62, 0x1 ;  /* 0x000000013e227836 */ /* 0x000fe40000000000 */
[----:B------:R-:W-:Y:S01]  /*3830*/  FMUL R35, R63, R63 ;  /* 0x0000003f3f237220 */ /* 0x000fe20000400000 */
[----:B------:R-:W0:Y:S01]  /*3840*/  LDS R62, [UR7+0x10] ;  /* 0x00001007ff3e7984 */ /* 0x000e220008000800 */
[----:B------:R-:W-:Y:S01]  /*3850*/  ISETP.NE.U32.AND P0, PT, R36, 0x1, PT ;  /* 0x000000012400780c */ /* 0x000fe20003f05070 */
[----:B------:R-:W-:Y:S01]  /*3860*/  BSSY.RECONVERGENT B0, `(.L_x_62) ;  /* 0x000005e000007945 */ /* 0x000fe20003800200 */
[----:B------:R-:W-:Y:S01]  /*3870*/  LOP3.LUT P2, RZ, R34, 0x2, RZ, 0xc0, !PT ;  /* 0x0000000222ff7812 */ /* 0x000fe2000784c0ff */
[----:B------:R-:W-:Y:S01]  /*3880*/  FFMA R34, R35, R57, -0.0013887860113754868507 ;  /* 0xbab607ed23227423 */ /* 0x000fe20000000039 */
[----:B------:R-:W-:Y:S02]  /*3890*/  FSEL R36, R58, 0.041666727513074874878, !P0 ;  /* 0x3d2aaabb3a247808 */ /* 0x000fe40004000000 */
[----:B------:R-:W-:-:S02]  /*38a0*/  FSEL R37, -R59, -0.4999999701976776123, !P0 ;  /* 0xbeffffff3b257808 */ /* 0x000fc40004000100 */
[----:B------:R-:W-:Y:S02]  /*38b0*/  FSEL R34, R34, -0.00019574658654164522886, P0 ;  /* 0xb94d415322227808 */ /* 0x000fe40000000000 */
[----:B------:R-:W-:-:S03]  /*38c0*/  FSETP.GE.AND P1, PT, |R4|, 105615, PT ;  /* 0x47ce47800400780b */ /* 0x000fc60003f26200 */
[----:B------:R-:W-:Y:S01]  /*38d0*/  FFMA R36, R35, R34, R36 ;  /* 0x0000002223247223 */ /* 0x000fe20000000024 */
[----:B------:R-:W-:Y:S02]  /*38e0*/  FSEL R34, R63, 1, !P0 ;  /* 0x3f8000003f227808 */ /* 0x000fe40004000000 */
[----:B------:R-:W-:Y:S01]  /*38f0*/  FSETP.EQ.OR P0, PT, |R4|, +INF , !P1 ;  /* 0x7f8000000400780b */ /* 0x000fe20004f02600 */
[C---:B------:R-:W-:Y:S01]  /*3900*/  FFMA R36, R35.reuse, R36, R37 ;  /* 0x0000002423247223 */ /* 0x040fe20000000025 */
[----:B------:R-:W-:Y:S01]  /*3910*/  SEL R63, R8, RZ, !P1 ;  /* 0x000000ff083f7207 */ /* 0x000fe20004800000 */
[----:B------:R-:W-:-:S04]  /*3920*/  FFMA R35, R35, R34, RZ ;  /* 0x0000002223237223 */ /* 0x000fc800000000ff */
[----:B------:R-:W-:Y:S01]  /*3930*/  FFMA R34, R35, R36, R34 ;  /* 0x0000002423227223 */ /* 0x000fe20000000022 */
[----:B------:R-:W-:-:S03]  /*3940*/  FMUL R36, RZ, R4 ;  /* 0x00000004ff247220 */ /* 0x000fc60000400000 */
[----:B------:R-:W-:-:S04]  /*3950*/  @P2 FADD R34, RZ, -R34 ;  /* 0x80000022ff222221 */ /* 0x000fc80000000000 */
[----:B------:R-:W-:Y:S01]  /*3960*/  FFMA R61, R64, R34, R61 ;  /* 0x00000022403d7223 */ /* 0x000fe2000000003d */
[----:B------:R-:W-:Y:S01]  /*3970*/  FSEL R64, R15, R36, !P1 ;  /* 0x000000240f407208 */ /* 0x000fe20004800000 */
[----:B------:R-:W-:Y:S06]  /*3980*/  @P0 BRA `(.L_x_63) ;  /* 0x00000004002c0947 */ /* 0x000fec0003800000 */
[----:B------:R-:W-:Y:S01]  /*3990*/  MOV R63, RZ ;  /* 0x000000ff003f7202 */ /* 0x000fe20000000f00 */
[----:B------:R-:W-:Y:S01]  /*39a0*/  IMAD.MOV.U32 R65, RZ, RZ, RZ ;  /* 0x000000ffff417224 */ /* 0x000fe200078e00ff */
[----:B------:R-:W-:-:S06]  /*39b0*/  UMOV UR5, URZ ;  /* 0x000000ff00057c82 */ /* 0x000fcc0008000000 */
.L_x_64:
        /* <DEDUP_REMOVED lines=57> */
.L_x_66:
[----:B------:R-:W-:Y:S05]  /*3d50*/  BSYNC.RECONVERGENT B1 ;  /* 0x0000000000017941 */ /* 0x000fea0003800200 */
.L_x_65:
        /* <DEDUP_REMOVED lines=14> */
.L_x_63:
[----:B------:R-:W-:Y:S05]  /*3e40*/  BSYNC.RECONVERGENT B0 ;  /* 0x0000000000007941 */ /* 0x000fea0003800200 */
.L_x_62:
[C---:B------:R-:W-:Y:S01]  /*3e50*/  LOP3.LUT R34, R63.reuse, 0x1, RZ, 0xc0, !PT ;  /* 0x000000013f227812 */ /* 0x040fe200078ec0ff */
[----:B------:R-:W-:Y:S01]  /*3e60*/  FMUL R35, R64, R64 ;  /* 0x0000004040237220 */ /* 0x000fe20000400000 */
[----:B------:R-:W-:Y:S01]  /*3e70*/  IADD3 R63, PT, PT, R63, 0x1, RZ ;  /* 0x000000013f3f7810 */ /* 0x000fe20007ffe0ff */
[----:B------:R-:W-:Y:S01]  /*3e80*/  BSSY.RECONVERGENT B0, `(.L_x_67) ;  /* 0x000005e000007945 */ /* 0x000fe20003800200 */
[----:B------:R-:W-:Y:S01]  /*3e90*/  ISETP.NE.U32.AND P0, PT, R34, 0x1, PT ;  /* 0x000000012200780c */ /* 0x000fe20003f05070 */
[----:B------:R-:W-:Y:S01]  /*3ea0*/  FFMA R34, R35, R57, -0.0013887860113754868507 ;  /* 0xbab607ed23227423 */ /* 0x000fe20000000039 */
[----:B------:R-:W-:Y:S01]  /*3eb0*/  LOP3.LUT P1, RZ, R63, 0x2, RZ, 0xc0, !PT ;  /* 0x000000023fff7812 */ /* 0x000fe2000782c0ff */
[----:B------:R-:W-:Y:S01]  /*3ec0*/  IMAD.MOV.U32 R63, RZ, RZ, R50 ;  /* 0x000000ffff3f7224 */ /* 0x000fe200078e0032 */
[----:B------:R-:W-:Y:S02]  /*3ed0*/  FSEL R36, R58, 0.041666727513074874878, !P0 ;  /* 0x3d2aaabb3a247808 */ /* 0x000fe40004000000 */
[----:B------:R-:W-:-:S02]  /*3ee0*/  FSEL R34, R34, -0.00019574658654164522886, P0 ;  /* 0xb94d415322227808 */ /* 0x000fc40000000000 */
[----:B------:R-:W-:Y:S02]  /*3ef0*/  FSEL R37, -R59, -0.4999999701976776123, !P0 ;  /* 0xbeffffff3b257808 */ /* 0x000fe40004000100 */
[----:B------:R-:W-:Y:S01]  /*3f00*/  ISETP.NE.AND P2, PT, R60, RZ, PT ;  /* 0x000000ff3c00720c */ /* 0x000fe20003f45270 */
        /* <DEDUP_REMOVED lines=13> */
.L_x_69:
[----:B------:R-:W0:Y:S02]  /*3fe0*/  LDC.64 R34, c[0x4][RZ] ;  /* 0x01000000ff227b82 */ /* 0x000e240000000a00 */
[----:B0-----:R-:W-:-:S05]  /*3ff0*/  IMAD.WIDE.U32 R36, R65, 0x4, R34 ;  /* 0x0000000441247825 */ /* 0x001fca00078e0022 */
        /* <DEDUP_REMOVED lines=30> */
[----:B------:R-:W-:Y:S02]  /*41e0*/  @P3 IMAD.MOV.U32 R65, RZ, RZ, R52 ;  /* 0x000000ffff413224 */ /* 0x000fe400078e0034 */
[----:B------:R-:W-:Y:S01]  /*41f0*/  @P3 IMAD.MOV.U32 R34, RZ, RZ, R51 ;  /* 0x000000ffff223224 */ /* 0x000fe200078e0033 */
[----:B------:R-:W-:Y:S01]  /*4200*/  ISETP.EQ.AND P3, PT, R49, -0x4, PT ;  /* 0xfffffffc3100780c */ /* 0x000fe20003f62270 */
[--C-:B------:R-:W-:Y:S01]  /*4210*/  @P0 IMAD.MOV.U32 R65, RZ, RZ, R53.reuse ;  /* 0x000000ffff410224 */ /* 0x100fe200078e0035 */
[----:B------:R-:W-:Y:S01]  /*4220*/  @P0 MOV R34, R52 ;  /* 0x0000003400220202 */ /* 0x000fe20000000f00 */
        /* <DEDUP_REMOVED lines=20> */
.L_x_71:
[----:B------:R-:W-:Y:S05]  /*4370*/  BSYNC.RECONVERGENT B1 ;  /* 0x0000000000017941 */ /* 0x000fea0003800200 */
.L_x_70:
        /* <DEDUP_REMOVED lines=14> */
.L_x_68:
[----:B------:R-:W-:Y:S05]  /*4460*/  BSYNC.RECONVERGENT B0 ;  /* 0x0000000000007941 */ /* 0x000fea0003800200 */
.L_x_67:
        /* <DEDUP_REMOVED lines=15> */
[----:B------:R-:W-:Y:S01]  /*4560*/  FFMA R36, R35, R36, R37 ;  /* 0x0000002423247223 */ /* 0x000fe20000000025 */
        /* <DEDUP_REMOVED lines=8> */
[----:B------:R-:W-:Y:S01]  /*45f0*/  IMAD.MOV.U32 R63, RZ, RZ, RZ ;  /* 0x000000ffff3f7224 */ /* 0x000fe200078e00ff */
[----:B------:R-:W-:Y:S01]  /*4600*/  UMOV UR5, URZ ;  /* 0x000000ff00057c82 */ /* 0x000fe20008000000 */
[----:B------:R-:W-:-:S07]  /*4610*/  IMAD.MOV.U32 R65, RZ, RZ, RZ ;  /* 0x000000ffff417224 */ /* 0x000fce00078e00ff */
.L_x_74:
        /* <DEDUP_REMOVED lines=13> */
[----:B------:R-:W-:Y:S02]  /*46f0*/  @P1 IMAD.MOV.U32 R51, RZ, RZ, R34 ;  /* 0x000000ffff331224 */ /* 0x000fe400078e0022 */
[----:B------:R-:W-:Y:S02]  /*4700*/  @P3 MOV R52, R34 ;  /* 0x0000002200343202 */ /* 0x000fe40000000f00 */
        /* <DEDUP_REMOVED lines=15> */
[----:B------:R-:W-:Y:S01]  /*4800*/  @P2 IMAD.MOV.U32 R64, RZ, RZ, R51 ;  /* 0x000000ffff402224 */ /* 0x000fe200078e0033 */
[C---:B------:R-:W-:Y:S01]  /*4810*/  ISETP.EQ.AND P2, PT, R43.reuse, -0x8, PT ;  /* 0xfffffff82b00780c */ /* 0x040fe20003f42270 */
[--C-:B------:R-:W-:Y:S01]  /*4820*/  @P3 IMAD.MOV.U32 R64, RZ, RZ, R52.reuse ;  /* 0x000000ffff403224 */ /* 0x100fe200078e0034 */
        /* <DEDUP_REMOVED lines=24> */
.L_x_76:
[----:B------:R-:W-:Y:S05]  /*49b0*/  BSYNC.RECONVERGENT B1 ;  /* 0x0000000000017941 */ /* 0x000fea0003800200 */
.L_x_75:
        /* <DEDUP_REMOVED lines=14> */
.L_x_73:
[----:B------:R-:W-:Y:S05]  /*4aa0*/  BSYNC.RECONVERGENT B0 ;  /* 0x0000000000007941 */ /* 0x000fea0003800200 */
.L_x_72:
        /* <DEDUP_REMOVED lines=23> */
[----:B------:R-:W-:Y:S01]  /*4c20*/  MOV R65, RZ ;  /* 0x000000ff00417202 */ /* 0x000fe20000000f00 */
[----:B------:R-:W-:-:S06]  /*4c30*/  UMOV UR5, URZ ;  /* 0x000000ff00057c82 */ /* 0x000fcc0008000000 */
.L_x_79:
        /* <DEDUP_REMOVED lines=19> */
[----:B------:R-:W-:Y:S02]  /*4d70*/  @P1 IMAD.MOV.U32 R55, RZ, RZ, R34 ;  /* 0x000000ffff371224 */ /* 0x000fe400078e0022 */
[----:B------:R-:W-:Y:S01]  /*4d80*/  @P3 MOV R56, R34 ;  /* 0x0000002200383202 */ /* 0x000fe20000000f00 */
        /* <DEDUP_REMOVED lines=36> */
.L_x_81:
[----:B------:R-:W-:Y:S05]  /*4fd0*/  BSYNC.RECONVERGENT B1 ;  /* 0x0000000000017941 */ /* 0x000fea0003800200 */
.L_x_80:
        /* <DEDUP_REMOVED lines=14> */
.L_x_78:
[----:B------:R-:W-:Y:S05]  /*50c0*/  BSYNC.RECONVERGENT B0 ;  /* 0x0000000000007941 */ /* 0x000fea0003800200 */
.L_x_77:
        /* <DEDUP_REMOVED lines=27> */
.L_x_84:
        /* <DEDUP_REMOVED lines=57> */
.L_x_86:
[----:B------:R-:W-:Y:S05]  /*5610*/  BSYNC.RECONVERGENT B1 ;  /* 0x0000000000017941 */ /* 0x000fea0003800200 */
.L_x_85:
        /* <DEDUP_REMOVED lines=14> */
.L_x_83:
[----:B------:R-:W-:Y:S05]  /*5700*/  BSYNC.RECONVERGENT B0 ;  /* 0x0000000000007941 */ /* 0x000fea0003800200 */
.L_x_82:
        /* <DEDUP_REMOVED lines=12> */
[C---:B------:R-:W-:Y:S01]  /*57d0*/  FFMA R36, R35.reuse, R34, R36 ;  /* 0x0000002223247223 */ /* 0x040fe20000000024 */
[----:B------:R-:W-:Y:S01]  /*57e0*/  FSEL R34, R64, 1, !P0 ;  /* 0x3f80000040227808 */ /* 0x000fe20004000000 */
[----:B------:R-:W-:Y:S02]  /*57f0*/  IMAD.MOV.U32 R64, RZ, RZ, R46 ;  /* 0x000000ffff407224 */ /* 0x000fe400078e002e */
[C---:B------:R-:W-:Y:S02]  /*5800*/  FFMA R36, R35.reuse, R36, R37 ;  /* 0x0000002423247223 */ /* 0x040fe40000000025 */
[----:B------:R-:W-:-:S04]  /*5810*/  FFMA R35, R35, R34, RZ ;  /* 0x0000002223237223 */ /* 0x000fc800000000ff */
[----:B------:R-:W-:Y:S01]  /*5820*/  FFMA R34, R35, R36, R34 ;  /* 0x0000002423227223 */ /* 0x000fe20000000022 */
[----:B0-----:R-:W-:-:S03]  /*5830*/  FMUL R35, R62, UR12 ;  /* 0x0000000c3e237c20 */ /* 0x001fc60008400000 */
[----:B------:R-:W-:-:S04]  /*5840*/  @P1 FADD R34, RZ, -R34 ;  /* 0x80000022ff221221 */ /* 0x000fc80000000000 */
[----:B------:R-:W-:Y:S01]  /*5850*/  FMUL R62, R34, R35 ;  /* 0x00000023223e7220 */ /* 0x000fe20000400000 */
[----:B------:R-:W-:Y:S06]  /*5860*/  @P2 BRA `(.L_x_88) ;  /* 0x00000004002c2947 */ /* 0x000fec0003800000 */
[----:B------:R-:W-:Y:S01]  /*5870*/  IMAD.MOV.U32 R63, RZ, RZ, RZ ;  /* 0x000000ffff3f7224 */ /* 0x000fe200078e00ff */
[----:B------:R-:W-:Y:S01]  /*5880*/  UMOV UR5, URZ ;  /* 0x000000ff00057c82 */ /* 0x000fe20008000000 */
[----:B------:R-:W-:-:S07]  /*5890*/  IMAD.MOV.U32 R65, RZ, RZ, RZ ;  /* 0x000000ffff417224 */ /* 0x000fce00078e00ff */
.L_x_89:
        /* <DEDUP_REMOVED lines=57> */
.L_x_91:
[----:B------:R-:W-:Y:S05]  /*5c30*/  BSYNC.RECONVERGENT B1 ;  /* 0x0000000000017941 */ /* 0x000fea0003800200 */
.L_x_90:
        /* <DEDUP_REMOVED lines=14> */
.L_x_88:
[----:B------:R-:W-:Y:S05]  /*5d20*/  BSYNC.RECONVERGENT B0 ;  /* 0x0000000000007941 */ /* 0x000fea0003800200 */
.L_x_87:
[----:B------:R-:W0:Y:S01]  /*5d30*/  LDS R35, [UR7+0x1c] ;  /* 0x00001c07ff237984 */ /* 0x000e220008000800 */
[C---:B------:R-:W-:Y:S01]  /*5d40*/  LOP3.LUT R34, R64.reuse, 0x1, RZ, 0xc0, !PT ;  /* 0x0000000140227812 */ /* 0x040fe200078ec0ff */
[----:B------:R-:W-:Y:S01]  /*5d50*/  FMUL R36, R63, R63 ;  /* 0x0000003f3f247220 */ /* 0x000fe20000400000 */
[----:B------:R-:W-:Y:S01]  /*5d60*/  VIADD R37, R64, 0x1 ;  /* 0x0000000140257836 */ /* 0x000fe20000000000 */
[----:B------:R-:W-:Y:S01]  /*5d70*/  FSETP.GE.AND P1, PT, |R7|, 105615, PT ;  /* 0x47ce47800700780b */ /* 0x000fe20003f26200 */
[----:B------:R-:W-:Y:S01]  /*5d80*/  BSSY.RECONVERGENT B0, `(.L_x_92) ;  /* 0x000005f000007945 */ /* 0x000fe20003800200 */
[----:B------:R-:W-:Y:S01]  /*5d90*/  ISETP.NE.U32.AND P0, PT, R34, 0x1, PT ;  /* 0x000000012200780c */ /* 0x000fe20003f05070 */
[----:B------:R-:W-:Y:S01]  /*5da0*/  FFMA R34, R36, R57, -0.0013887860113754868507 ;  /* 0xbab607ed24227423 */ /* 0x000fe20000000039 */
[----:B------:R-:W-:Y:S02]  /*5db0*/  LOP3.LUT P2, RZ, R37, 0x2, RZ, 0xc0, !PT ;  /* 0x0000000225ff7812 */ /* 0x000fe4000784c0ff */
[----:B------:R-:W-:-:S02]  /*5dc0*/  FSEL R65, R58, 0.041666727513074874878, !P0 ;  /* 0x3d2aaabb3a417808 */ /* 0x000fc40004000000 */
[----:B------:R-:W-:Y:S02]  /*5dd0*/  FSEL R37, R34, -0.00019574658654164522886, P0 ;  /* 0xb94d415322257808 */ /* 0x000fe40000000000 */
[----:B------:R-:W-:Y:S02]  /*5de0*/  FSEL R64, -R59, -0.4999999701976776123, !P0 ;  /* 0xbeffffff3b407808 */ /* 0x000fe40004000100 */
[----:B------:R-:W-:Y:S01]  /*5df0*/  FSEL R34, R63, 1, !P0 ;  /* 0x3f8000003f227808 */ /* 0x000fe20004000000 */
[C---:B------:R-:W-:Y:S01]  /*5e00*/  FFMA R37, R36.reuse, R37, R65 ;  /* 0x0000002524257223 */ /* 0x040fe20000000041 */
[----:B------:R-:W-:Y:S02]  /*5e10*/  FSETP.EQ.OR P0, PT, |R7|, +INF , !P1 ;  /* 0x7f8000000700780b */ /* 0x000fe40004f02600 */
[----:B------:R-:W-:Y:S01]  /*5e20*/  SEL R63, R11, RZ, !P1 ;  /* 0x000000ff0b3f7207 */ /* 0x000fe20004800000 */
[C---:B------:R-:W-:Y:S01]  /*5e30*/  FFMA R64, R36.reuse, R37, R64 ;  /* 0x0000002524407223 */ /* 0x040fe20000000040 */
[----:B------:R-:W-:-:S04]  /*5e40*/  FFMA R37, R36, R34, RZ ;  /* 0x0000002224257223 */ /* 0x000fc800000000ff */
[----:B------:R-:W-:Y:S01]  /*5e50*/  FFMA R34, R37, R64, R34 ;  /* 0x0000004025227223 */ /* 0x000fe20000000022 */
[----:B------:R-:W-:-:S03]  /*5e60*/  FMUL R37, RZ, R7 ;  /* 0x00000007ff257220 */ /* 0x000fc60000400000 */
[----:B------:R-:W-:Y:S02]  /*5e70*/  @P2 FADD R34, RZ, -R34 ;  /* 0x80000022ff222221 */ /* 0x000fe40000000000 */
[----:B------:R-:W-:Y:S02]  /*5e80*/  FSEL R64, R18, R37, !P1 ;  /* 0x0000002512407208 */ /* 0x000fe40004800000 */
[----:B------:R-:W-:Y:S01]  /*5e90*/  FFMA R61, R62, R34, R61 ;  /* 0x000000223e3d7223 */ /* 0x000fe2000000003d */
[----:B0-----:R-:W-:Y:S01]  /*5ea0*/  FMUL R62, R35, UR12 ;  /* 0x0000000c233e7c20 */ /* 0x001fe20008400000 */
[----:B------:R-:W-:Y:S06]  /*5eb0*/  @P0 BRA `(.L_x_93) ;  /* 0x00000004002c0947 */ /* 0x000fec0003800000 */
[----:B------:R-:W-:Y:S01]  /*5ec0*/  IMAD.MOV.U32 R63, RZ, RZ, RZ ;  /* 0x000000ffff3f7224 */ /* 0x000fe200078e00ff */
[----:B------:R-:W-:Y:S01]  /*5ed0*/  UMOV UR5, URZ ;  /* 0x000000ff00057c82 */ /* 0x000fe20008000000 */
[----:B------:R-:W-:-:S07]  /*5ee0*/  IMAD.MOV.U32 R65, RZ, RZ, RZ ;  /* 0x000000ffff417224 */ /* 0x000fce00078e00ff */
.L_x_94:
        /* <DEDUP_REMOVED lines=57> */
.L_x_96:
[----:B------:R-:W-:Y:S05]  /*6280*/  BSYNC.RECONVERGENT B1 ;  /* 0x0000000000017941 */ /* 0x000fea0003800200 */
.L_x_95:
        /* <DEDUP_REMOVED lines=14> */
.L_x_93:
[----:B------:R-:W-:Y:S05]  /*6370*/  BSYNC.RECONVERGENT B0 ;  /* 0x0000000000007941 */ /* 0x000fea0003800200 */
.L_x_92:
        /* <DEDUP_REMOVED lines=10> */
[----:B------:R-:W-:-:S03]  /*6420*/  FSEL R37, -R59, -0.4999999701976776123, !P0 ;  /* 0xbeffffff3b257808 */ /* 0x000fc60004000100 */
[----:B------:R-:W-:Y:S01]  /*6430*/  FFMA R36, R35, R34, R36 ;  /* 0x0000002223247223 */ /* 0x000fe20000000024 */
[----:B------:R-:W-:-:S03]  /*6440*/  FSEL R34, R64, 1, !P0 ;  /* 0x3f80000040227808 */ /* 0x000fc60004000000 */
[C---:B------:R-:W-:Y:S02]  /*6450*/  FFMA R36, R35.reuse, R36, R37 ;  /* 0x0000002423247223 */ /* 0x040fe40000000025 */
[----:B------:R-:W-:-:S04]  /*6460*/  FFMA R35, R35, R34, RZ ;  /* 0x0000002223237223 */ /* 0x000fc800000000ff */
[----:B------:R-:W-:-:S04]  /*6470*/  FFMA R35, R35, R36, R34 ;  /* 0x0000002423237223 */ /* 0x000fc80000000022 */
[----:B------:R-:W-:-:S04]  /*6480*/  @P1 FADD R35, RZ, -R35 ;  /* 0x80000023ff231221 */ /* 0x000fc80000000000 */
[----:B------:R-:W-:Y:S01]  /*6490*/  FMUL R62, R62, R35 ;  /* 0x000000233e3e7220 */ /* 0x000fe20000400000 */
[----:B------:R-:W-:Y:S06]  /*64a0*/  @P2 BRA `(.L_x_98) ;  /* 0x0000000400302947 */ /* 0x000fec0003800000 */
[----:B------:R-:W-:Y:S01]  /*64b0*/  IMAD.MOV.U32 R63, RZ, RZ, RZ ;  /* 0x000000ffff3f7224 */ /* 0x000fe200078e00ff */
[----:B------:R-:W-:Y:S01]  /*64c0*/  UMOV UR5, URZ ;  /* 0x000000ff00057c82 */ /* 0x000fe20008000000 */
[----:B------:R-:W-:-:S07]  /*64d0*/  IMAD.MOV.U32 R65, RZ, RZ, RZ ;  /* 0x000000ffff417224 */ /* 0x000fce00078e00ff */
.L_x_99:
[----:B------:R-:W0:Y:S02]  /*64e0*/  LDC.64 R34, c[0x4][RZ] ;  /* 0x01000000ff227b82 */ /* 0x000e240000000a00 */
[----:B0-----:R-:W-:-:S05]  /*64f0*/  IMAD.WIDE.U32 R36, R65, 0x4, R34 ;  /* 0x0000000441247825 */ /* 0x001fca00078e0022 */
[----:B------:R-:W2:Y:S01]  /*6500*/  LDG.E.CONSTANT R34, desc[UR8][R36.64] ;  /* 0x0000000824227981 */ /* 0x000ea2000c1e9900 */
[C---:B------:R-:W-:Y:S02]  /*6510*/  IMAD.SHL.U32 R46, R65.reuse, 0x4, RZ ;  /* 0x00000004412e7824 */ /* 0x040fe400078e00ff */
[----:B------:R-:W-:-:S03]  /*6520*/  VIADD R65, R65, 0x1 ;  /* 0x0000000141417836 */ /* 0x000fc60000000000 */
[C---:B------:R-:W-:Y:S02]  /*6530*/  ISETP.EQ.AND P0, PT, R46.reuse, 0x4, PT ;  /* 0x000000042e00780c */ /* 0x040fe40003f02270 */
[C---:B------:R-:W-:Y:S02]  /*6540*/  ISETP.EQ.AND P4, PT, R46.reuse, RZ, PT ;  /* 0x000000ff2e00720c */ /* 0x040fe40003f82270 */
[C---:B------:R-:W-:Y:S02]  /*6550*/  ISETP.EQ.AND P2, PT, R46.reuse, 0xc, PT ;  /* 0x0000000c2e00780c */ /* 0x040fe40003f42270 */
[----:B------:R-:W-:Y:S01]  /*6560*/  ISETP.EQ.AND P3, PT, R46, 0x10, PT ;  /* 0x000000102e00780c */ /* 0x000fe20003f62270 */
[----:B--2---:R-:W-:-:S03]  /*6570*/  IMAD.WIDE.U32 R34, R34, R47, RZ ;  /* 0x0000002f22227225 */ /* 0x004fc600078e00ff */
[----:B------:R-:W-:-:S04]  /*6580*/  IADD3 R34, P1, PT, R34, R63, RZ ;  /* 0x0000003f22227210 */ /* 0x000fc80007f3e0ff */
[----:B------:R-:W-:Y:S01]  /*6590*/  IADD3.X R63, PT, PT, R35, UR5, RZ, P1, !PT ;  /* 0x00000005233f7c10 */ /* 0x000fe20008ffe4ff */
[--C-:B------:R-:W-:Y:S01]  /*65a0*/  @P0 IMAD.MOV.U32 R52, RZ, RZ, R34.reuse ;  /* 0x000000ffff340224 */ /* 0x100fe200078e0022 */
[----:B------:R-:W-:Y:S01]  /*65b0*/  ISETP.NE.AND P0, PT, R65, 0x6, PT ;  /* 0x000000064100780c */ /* 0x000fe20003f05270 */
[--C-:B------:R-:W-:Y:S01]  /*65c0*/  @P2 IMAD.MOV.U32 R54, RZ, RZ, R34.reuse ;  /* 0x000000ffff362224 */ /* 0x100fe200078e0022 */
[----:B------:R-:W-:Y:S01]  /*65d0*/  @P4 MOV R51, R34 ;  /* 0x0000002200334202 */ /* 0x000fe20000000f00 */
[----:B------:R-:W-:Y:S01]  /*65e0*/  @P3 IMAD.MOV.U32 R55, RZ, RZ, R34 ;  /* 0x000000ffff373224 */ /* 0x000fe200078e0022 */
[C---:B------:R-:W-:Y:S02]  /*65f0*/  ISETP.EQ.AND P1, PT, R46.reuse, 0x8, PT ;  /* 0x000000082e00780c */ /* 0x040fe40003f22270 */
[----:B------:R-:W-:-:S11]  /*6600*/  ISETP.EQ.AND P4, PT, R46, 0x14, PT ;  /* 0x000000142e00780c */ /* 0x000fd60003f82270 */
        /* <DEDUP_REMOVED lines=8> */
[----:B------:R-:W-:Y:S02]  /*6690*/  ISETP.EQ.AND P4, PT, R49, RZ, PT ;  /* 0x000000ff3100720c */ /* 0x000fe40003f82270 */
[----:B------:R-:W-:-:S02]  /*66a0*/  ISETP.NE.AND P6, PT, R48, RZ, PT ;  /* 0x000000ff3000720c */ /* 0x000fc40003fc5270 */
[C---:B------:R-:W-:Y:S01]  /*66b0*/  ISETP.EQ.AND P5, PT, R49.reuse, 0x4, PT ;  /* 0x000000043100780c */ /* 0x040fe20003fa2270 */
[----:B------:R-:W-:Y:S01]  /*66c0*/  @P2 IMAD.MOV.U32 R34, RZ, RZ, R51 ;  /* 0x000000ffff222224 */ /* 0x000fe200078e0033 */
[C---:B------:R-:W-:Y:S01]  /*66d0*/  ISETP.EQ.AND P2, PT, R49.reuse, -0x8, PT ;  /* 0xfffffff83100780c */ /* 0x040fe20003f42270 */
[----:B------:R-:W-:Y:S01]  /*66e0*/  @P3 IMAD.MOV.U32 R34, RZ, RZ, R52 ;  /* 0x000000ffff223224 */ /* 0x000fe200078e0034 */
[----:B------:R-:W-:Y:S01]  /*66f0*/  @P3 MOV R35, R51 ;  /* 0x0000003300233202 */ /* 0x000fe20000000f00 */
[--C-:B------:R-:W-:Y:S01]  /*6700*/  @P0 IMAD.MOV.U32 R34, RZ, RZ, R53.reuse ;  /* 0x000000ffff220224 */ /* 0x100fe200078e0035 */
[----:B------:R-:W-:Y:S01]  /*6710*/  ISETP.EQ.AND P3, PT, R49, -0x4, PT ;  /* 0xfffffffc3100780c */ /* 0x000fe20003f62270 */
[----:B------:R-:W-:Y:S02]  /*6720*/  @P1 IMAD.MOV.U32 R34, RZ, RZ, R54 ;  /* 0x000000ffff221224 */ /* 0x000fe400078e0036 */
[----:B------:R-:W-:Y:S02]  /*6730*/  @P0 IMAD.MOV.U32 R35, RZ, RZ, R52 ;  /* 0x000000ffff230224 */ /* 0x000fe400078e0034 */
[----:B------:R-:W-:-:S04]  /*6740*/  @P1 IMAD.MOV.U32 R35, RZ, RZ, R53 ;  /* 0x000000ffff231224 */ /* 0x000fc800078e0035 */
[----:B------:R-:W-:Y:S02]  /*6750*/  @P2 IMAD.MOV.U32 R34, RZ, RZ, R55 ;  /* 0x000000ffff222224 */ /* 0x000fe400078e0037 */
[----:B------:R-:W-:Y:S02]  /*6760*/  @P2 IMAD.MOV.U32 R35, RZ, RZ, R54 ;  /* 0x000000ffff232224 */ /* 0x000fe400078e0036 */
[--C-:B------:R-:W-:Y:S01]  /*6770*/  @P3 IMAD.MOV.U32 R34, RZ, RZ, R56.reuse ;  /* 0x000000ffff223224 */ /* 0x100fe200078e0038 */
[----:B------:R-:W-:Y:S01]  /*6780*/  @P3 MOV R35, R55 ;  /* 0x0000003700233202 */ /* 0x000fe20000000f00 */
[--C-:B------:R-:W-:Y:S02]  /*6790*/  @P4 IMAD.MOV.U32 R34, RZ, RZ, R63.reuse ;  /* 0x000000ffff224224 */ /* 0x100fe400078e003f */
[----:B------:R-:W-:Y:S02]  /*67a0*/  @P4 IMAD.MOV.U32 R35, RZ, RZ, R56 ;  /* 0x000000ffff234224 */ /* 0x000fe400078e0038 */
[----:B------:R-:W-:-:S02]  /*67b0*/  @P5 IMAD.MOV.U32 R35, RZ, RZ, R63 ;  /* 0x000000ffff235224 */ /* 0x000fc400078e003f */
[----:B------:R-:W-:Y:S01]  /*67c0*/  IMAD.MOV.U32 R47, RZ, RZ, R34 ;  /* 0x000000ffff2f7224 */ /* 0x000fe200078e0022 */
        /* <DEDUP_REMOVED lines=11> */
.L_x_101:
[----:B------:R-:W-:Y:S05]  /*6880*/  BSYNC.RECONVERGENT B1 ;  /* 0x0000000000017941 */ /* 0x000fea0003800200 */
.L_x_100:
        /* <DEDUP_REMOVED lines=14> */
.L_x_98:
[----:B------:R-:W-:Y:S05]  /*6970*/  BSYNC.RECONVERGENT B0 ;  /* 0x0000000000007941 */ /* 0x000fea0003800200 */
.L_x_97:
[----:B------:R-:W-:Y:S01]  /*6980*/  FMUL R34, R50, R50 ;  /* 0x0000003232227220 */ /* 0x000fe20000400000 */
[C---:B------:R-:W-:Y:S01]  /*6990*/  LOP3.LUT R35, R46.reuse, 0x1, RZ, 0xc0, !PT ;  /* 0x000000012e237812 */ /* 0x040fe200078ec0ff */
[----:B------:R-:W-:Y:S01]  /*69a0*/  VIADD R46, R46, 0x1 ;  /* 0x000000012e2e7836 */ /* 0x000fe20000000000 */
[----:B------:R-:W-:Y:S01]  /*69b0*/  UIADD3 UR4, UPT, UPT, UR4, 0x1, URZ ;  /* 0x0000000104047890 */ /* 0x000fe2000fffe0ff */
[----:B------:R-:W-:Y:S01]  /*69c0*/  FFMA R57, R34, R57, -0.0013887860113754868507 ;  /* 0xbab607ed22397423 */ /* 0x000fe20000000039 */
[----:B------:R-:W-:Y:S02]  /*69d0*/  ISETP.NE.U32.AND P0, PT, R35, 0x1, PT ;  /* 0x000000012300780c */ /* 0x000fe40003f05070 */
[----:B------:R-:W-:Y:S01]  /*69e0*/  LOP3.LUT P1, RZ, R46, 0x2, RZ, 0xc0, !PT ;  /* 0x000000022eff7812 */ /* 0x000fe2000782c0ff */
[----:B------:R-:W-:Y:S01]  /*69f0*/  UISETP.NE.AND UP0, UPT, UR4, 0x8, UPT ;  /* 0x000000080400788c */ /* 0x000fe2000bf05270 */
[----:B------:R-:W-:Y:S02]  /*6a00*/  FSEL R35, R58, 0.041666727513074874878, !P0 ;  /* 0x3d2aaabb3a237808 */ /* 0x000fe40004000000 */
[----:B------:R-:W-:-:S02]  /*6a10*/  FSEL R57, R57, -0.00019574658654164522886, P0 ;  /* 0xb94d415339397808 */ /* 0x000fc40000000000 */
[----:B------:R-:W-:Y:S02]  /*6a20*/  FSEL R50, R50, 1, !P0 ;  /* 0x3f80000032327808 */ /* 0x000fe40004000000 */
[----:B------:R-:W-:Y:S01]  /*6a30*/  FSEL R36, -R59, -0.4999999701976776123, !P0 ;  /* 0xbeffffff3b247808 */ /* 0x000fe20004000100 */
[C---:B------:R-:W-:Y:S02]  /*6a40*/  FFMA R57, R34.reuse, R57, R35 ;  /* 0x0000003922397223 */ /* 0x040fe40000000023 */
[C---:B------:R-:W-:Y:S02]  /*6a50*/  FFMA R35, R34.reuse, R50, RZ ;  /* 0x0000003222237223 */ /* 0x040fe400000000ff */
[----:B------:R-:W-:-:S04]  /*6a60*/  FFMA R36, R34, R57, R36 ;  /* 0x0000003922247223 */ /* 0x000fc80000000024 */
[----:B------:R-:W-:-:S04]  /*6a70*/  FFMA R35, R35, R36, R50 ;  /* 0x0000002423237223 */ /* 0x000fc80000000032 */
[----:B------:R-:W-:-:S04]  /*6a80*/  @P1 FADD R35, RZ, -R35 ;  /* 0x80000023ff231221 */ /* 0x000fc80000000000 */
[----:B------:R-:W-:Y:S01]  /*6a90*/  FFMA R61, R62, R35, R61 ;  /* 0x000000233e3d7223 */ /* 0x000fe2000000003d */
[----:B------:R-:W-:Y:S06]  /*6aa0*/  BRA.U UP0, `(.L_x_102) ;  /* 0xffffff9d00fc7547 */ /* 0x000fec000b83ffff */
[----:B------:R-:W0:Y:S01]  /*6ab0*/  LDC.64 R2, c[0x0][0x388] ;  /* 0x0000e200ff027b82 */ /* 0x000e220000000a00 */
[----:B------:R-:W-:Y:S01]  /*6ac0*/  FMUL R61, R61, 0.25 ;  /* 0x3e8000003d3d7820 */ /* 0x000fe20000400000 */
[----:B0-----:R-:W-:-:S05]  /*6ad0*/  IMAD.WIDE R2, R0, 0x4, R2 ;  /* 0x0000000400027825 */ /* 0x001fca00078e0202 */
[----:B------:R-:W-:Y:S01]  /*6ae0*/  STG.E desc[UR8][R2.64], R61 ;  /* 0x0000003d02007986 */ /* 0x000fe2000c101908 */
[----:B------:R-:W-:Y:S05]  /*6af0*/  EXIT ;  /* 0x000000000000794d */ /* 0x000fea0003800000 */
.L_x_103:
        /* <DEDUP_REMOVED lines=16> */
.L_x_195:


//--------------------- .text._Z12dct2d_kernelPfS_ii --------------------------
	.section	.text._Z12dct2d_kernelPfS_ii,"ax",@progbits
	.align	128
        .global         _Z12dct2d_kernelPfS_ii
        .type           _Z12dct2d_kernelPfS_ii,@function
        .size           _Z12dct2d_kernelPfS_ii,(.L_x_196 - _Z12dct2d_kernelPfS_ii)
        .other          _Z12dct2d_kernelPfS_ii,@"STO_CUDA_ENTRY STV_DEFAULT"
_Z12dct2d_kernelPfS_ii:
.text._Z12dct2d_kernelPfS_ii:
        /* <DEDUP_REMOVED lines=16> */
[----:B------:R-:W1:Y:S01]  /*0100*/  I2F.F64.U32 R2, R18 ;  /* 0x0000001200027312 */ /* 0x000e620000201800 */
[C---:B------:R-:W-:Y:S01]  /*0110*/  IMAD R15, R18.reuse, 0x5, RZ ;  /* 0x00000005120f7824 */ /* 0x040fe200078e02ff */
[----:B------:R-:W-:Y:S01]  /*0120*/  UMOV UR4, 0x54442d18 ;  /* 0x54442d1800047882 */ /* 0x000fe20000000000 */
[C---:B------:R-:W-:Y:S01]  /*0130*/  IMAD R14, R18.reuse, 0x3, RZ ;  /* 0x00000003120e7824 */ /* 0x040fe200078e02ff */
[----:B------:R-:W-:Y:S01]  /*0140*/  UMOV UR5, 0x400921fb ;  /* 0x400921fb00057882 */ /* 0x000fe20000000000 */
[C---:B------:R-:W-:Y:S01]  /*0150*/  IMAD R16, R18.reuse, 0x7, RZ ;  /* 0x0000000712107824 */ /* 0x040fe200078e02ff */
[C---:B------:R-:W-:Y:S01]  /*0160*/  ISETP.NE.AND P0, PT, R18.reuse, RZ, PT ;  /* 0x000000ff1200720c */ /* 0x040fe20003f05270 */
[C---:B------:R-:W-:Y:S01]  /*0170*/  IMAD R19, R18.reuse, 0xd, RZ ;  /* 0x0000000d12137824 */ /* 0x040fe200078e02ff */
[----:B------:R-:W3:Y:S01]  /*0180*/  I2F.F64.U32 R8, R15 ;  /* 0x0000000f00087312 */ /* 0x000ee20000201800 */
[----:B------:R-:W-:-:S02]  /*0190*/  IMAD R24, R18, 0xf, RZ ;  /* 0x0000000f12187824 */ /* 0x000fc400078e02ff */
[----:B------:R-:W-:Y:S01]  /*01a0*/  IMAD.MOV.U32 R72, RZ, RZ, RZ ;  /* 0x000000ffff487224 */ /* 0x000fe200078e00ff */
[----:B-1----:R-:W-:-:S04]  /*01b0*/  DMUL R2, R2, UR4 ;  /* 0x0000000402027c28 */ /* 0x002fc80008000000 */
[----:B------:R-:W1:Y:S01]  /*01c0*/  I2F.F64.U32 R4, R14 ;  /* 0x0000000e00047312 */ /* 0x000e620000201800 */
[----:B---3--:R-:W-:-:S07]  /*01d0*/  DMUL R10, R8, UR4 ;  /* 0x00000004080a7c28 */ /* 0x008fce0008000000 */
[----:B------:R3:W4:Y:S01]  /*01e0*/  I2F.F64.U32 R12, R16 ;  /* 0x00000010000c7312 */ /* 0x0007220000201800 */
[----:B------:R-:W-:Y:S02]  /*01f0*/  DMUL R6, R2, 0.0625 ;  /* 0x3fb0000002067828 */ /* 0x000fe40000000000 */
[----:B-1----:R-:W-:-:S05]  /*0200*/  DMUL R4, R4, UR4 ;  /* 0x0000000404047c28 */ /* 0x002fca0008000000 */
[----:B------:R1:W-:Y:S01]  /*0210*/  F2F.F32.F64 R2, R6 ;  /* 0x0000000600027310 */ /* 0x0003e20000301000 */
[----:B------:R-:W-:Y:S01]  /*0220*/  DMUL R10, R10, 0.0625 ;  /* 0x3fb000000a0a7828 */ /* 0x000fe20000000000 */
[----:B---3--:R-:W-:Y:S01]  /*0230*/  IMAD R16, R18, 0x9, RZ ;  /* 0x0000000912107824 */ /* 0x008fe200078e02ff */
[----:B------:R-:W-:-:S05]  /*0240*/  DMUL R8, R4, 0.0625 ;  /* 0x3fb0000004087828 */ /* 0x000fca0000000000 */
[----:B------:R-:W3:Y:S01]  /*0250*/  I2F.F64.U32 R14, R16 ;  /* 0x00000010000e7312 */ /* 0x000ee20000201800 */
[----:B----4-:R-:W-:Y:S01]  /*0260*/  DMUL R12, R12, UR4 ;  /* 0x000000040c0c7c28 */ /* 0x010fe20008000000 */
[----:B-1----:R-:W-:-:S06]  /*0270*/  IMAD R7, R18, 0xb, RZ ;  /* 0x0000000b12077824 */ /* 0x002fcc00078e02ff */
[----:B------:R-:W-:Y:S01]  /*0280*/  I2F.F64.U32 R6, R7 ;  /* 0x0000000700067312 */ /* 0x000fe20000201800 */
[----:B------:R-:W-:Y:S02]  /*0290*/  DMUL R12, R12, 0.0625 ;  /* 0x3fb000000c0c7828 */ /* 0x000fe40000000000 */
[----:B---3--:R-:W-:-:S05]  /*02a0*/  DMUL R14, R14, UR4 ;  /* 0x000000040e0e7c28 */ /* 0x008fca0008000000 */
[----:B------:R-:W1:Y:S03]  /*02b0*/  I2F.F64.U32 R20, R19 ;  /* 0x0000001300147312 */ /* 0x000e660000201800 */
[----:B------:R-:W-:-:S05]  /*02c0*/  DMUL R14, R14, 0.0625 ;  /* 0x3fb000000e0e7828 */ /* 0x000fca0000000000 */
[----:B------:R-:W3:Y:S01]  /*02d0*/  F2F.F32.F64 R4, R10 ;  /* 0x0000000a00047310 */ /* 0x000ee20000301000 */
[----:B-1----:R-:W-:-:S07]  /*02e0*/  DMUL R20, R20, UR4 ;  /* 0x0000000414147c28 */ /* 0x002fce0008000000 */
[----:B------:R-:W1:Y:S01]  /*02f0*/  I2F.F64.U32 R10, R24 ;  /* 0x00000018000a7312 */ /* 0x000e620000201800 */
[----:B------:R-:W-:-:S07]  /*0300*/  DMUL R20, R20, 0.0625 ;  /* 0x3fb0000014147828 */ /* 0x000fce0000000000 */
[----:B------:R4:W5:Y:S01]  /*0310*/  F2F.F32.F64 R3, R8 ;  /* 0x0000000800037310 */ /* 0x0009620000301000 */
[C---:B---3--:R-:W-:Y:S01]  /*0320*/  FSETP.GE.AND P5, PT, |R4|.reuse, 105615, PT ;  /* 0x47ce47800400780b */ /* 0x048fe20003fa6200 */
[----:B------:R-:W-:Y:S01]  /*0330*/  IMAD.SHL.U32 R37, R4, 0x100, RZ ;  /* 0x0000010004257824 */ /* 0x000fe200078e00ff */
[----:B-1----:R-:W-:-:S05]  /*0340*/  DMUL R10, R10, UR4 ;  /* 0x000000040a0a7c28 */ /* 0x002fca0008000000 */
[----:B------:R1:W3:Y:S01]  /*0350*/  F2F.F32.F64 R5, R12 ;  /* 0x0000000c00057310 */ /* 0x0002e20000301000 */
[----:B------:R-:W-:Y:S01]  /*0360*/  LOP3.LUT R37, R37, 0x80000000, RZ, 0xfc, !PT ;  /* 0x8000000025257812 */ /* 0x000fe200078efcff */
[----:B----4-:R-:W-:Y:S01]  /*0370*/  DMUL R8, R6, UR4 ;  /* 0x0000000406087c28 */ /* 0x010fe20008000000 */
[----:B------:R-:W4:Y:S01]  /*0380*/  S2UR UR5, SR_CgaCtaId ;  /* 0x00000000000579c3 */ /* 0x000f220000008800 */
[----:B------:R-:W-:Y:S01]  /*0390*/  UMOV UR4, 0x400 ;  /* 0x0000040000047882 */ /* 0x000fe20000000000 */
[----:B------:R-:W-:-:S03]  /*03a0*/  DMUL R22, R10, 0.0625 ;  /* 0x3fb000000a167828 */ /* 0x000fc60000000000 */
[----:B------:R-:W0:Y:S01]  /*03b0*/  F2F.F32.F64 R6, R14 ;  /* 0x0000000e00067310 */ /* 0x000e220000301000 */
[----:B------:R-:W-:Y:S01]  /*03c0*/  FMUL R10, R2, 0.63661974668502807617 ;  /* 0x3f22f983020a7820 */ /* 0x000fe20000400000 */
[----:B-1----:R-:W-:Y:S01]  /*03d0*/  DMUL R12, R8, 0.0625 ;  /* 0x3fb00000080c7828 */ /* 0x002fe20000000000 */
[C---:B-----5:R-:W-:Y:S01]  /*03e0*/  FMUL R11, R3.reuse, 0.63661974668502807617 ;  /* 0x3f22f983030b7820 */ /* 0x060fe20000400000 */
[C---:B------:R-:W-:Y:S01]  /*03f0*/  FSETP.GE.AND P6, PT, |R3|.reuse, 105615, PT ;  /* 0x47ce47800300780b */ /* 0x040fe20003fc6200 */
[----:B------:R-:W-:Y:S01]  /*0400*/  IMAD.SHL.U32 R36, R3, 0x100, RZ ;  /* 0x0000010003247824 */ /* 0x000fe200078e00ff */
[C---:B---3--:R-:W-:Y:S02]  /*0410*/  FSETP.GE.AND P4, PT, |R5|.reuse, 105615, PT ;  /* 0x47ce47800500780b */ /* 0x048fe40003f86200 */
[----:B------:R1:W3:Y:S01]  /*0420*/  F2F.F32.F64 R7, R12 ;  /* 0x0000000c00077310 */ /* 0x0002e20000301000 */
[----:B------:R-:W-:Y:S02]  /*0430*/  SHF.L.U32 R42, R5, 0x8, RZ ;  /* 0x00000008052a7819 */ /* 0x000fe400000006ff */
[----:B------:R-:W-:-:S02]  /*0440*/  LOP3.LUT R36, R36, 0x80000000, RZ, 0xfc, !PT ;  /* 0x8000000024247812 */ /* 0x000fc400078efcff */
[----:B------:R-:W-:Y:S01]  /*0450*/  LOP3.LUT R42, R42, 0x80000000, RZ, 0xfc, !PT ;  /* 0x800000002a2a7812 */ /* 0x000fe200078efcff */
[C---:B0-----:R-:W-:Y:S02]  /*0460*/  FMUL R14, R6.reuse, 0.63661974668502807617 ;  /* 0x3f22f983060e7820 */ /* 0x041fe40000400000 */
[----:B------:R-:W0:Y:S01]  /*0470*/  F2F.F32.F64 R8, R20 ;  /* 0x0000001400087310 */ /* 0x000e220000301000 */
[----:B------:R-:W-:Y:S01]  /*0480*/  FSETP.GE.AND P3, PT, |R6|, 105615, PT ;  /* 0x47ce47800600780b */ /* 0x000fe20003f66200 */
[----:B-1----:R-:W-:Y:S01]  /*0490*/  FMUL R12, R4, 0.63661974668502807617 ;  /* 0x3f22f983040c7820 */ /* 0x002fe20000400000 */
[----:B------:R-:W-:Y:S01]  /*04a0*/  FMUL R13, R5, 0.63661974668502807617 ;  /* 0x3f22f983050d7820 */ /* 0x000fe20000400000 */
[----:B----4-:R-:W-:Y:S01]  /*04b0*/  ULEA UR4, UR5, UR4, 0x18 ;  /* 0x0000000405047291 */ /* 0x010fe2000f8ec0ff */
[----:B------:R-:W-:Y:S01]  /*04c0*/  SHF.R.U32.HI R33, RZ, 0x17, R6 ;  /* 0x00000017ff217819 */ /* 0x000fe20000011606 */
[----:B------:R-:W-:Y:S02]  /*04d0*/  IMAD.SHL.U32 R43, R6, 0x100, RZ ;  /* 0x00000100062b7824 */ /* 0x000fe400078e00ff */
[C---:B---3--:R-:W-:Y:S01]  /*04e0*/  FMUL R15, R7.reuse, 0.63661974668502807617 ;  /* 0x3f22f983070f7820 */ /* 0x048fe20000400000 */
[----:B------:R-:W1:Y:S01]  /*04f0*/  F2I.NTZ R10, R10 ;  /* 0x0000000a000a7305 */ /* 0x000e620000203100 */
[C---:B------:R-:W-:Y:S01]  /*0500*/  FSETP.GE.AND P2, PT, |R7|.reuse, 105615, PT ;  /* 0x47ce47800700780b */ /* 0x040fe20003f46200 */
[----:B------:R-:W-:Y:S01]  /*0510*/  IMAD.SHL.U32 R44, R7, 0x100, RZ ;  /* 0x00000100072c7824 */ /* 0x000fe200078e00ff */
[----:B------:R-:W-:Y:S01]  /*0520*/  LEA R19, R17, UR4, 0x5 ;  /* 0x0000000411137c11 */ /* 0x000fe2000f8e28ff */
[----:B------:R-:W-:Y:S01]  /*0530*/  UMOV UR4, URZ ;  /* 0x000000ff00047c82 */ /* 0x000fe20008000000 */
[----:B------:R-:W-:Y:S01]  /*0540*/  SHF.R.U32.HI R34, RZ, 0x17, R7 ;  /* 0x00000017ff227819 */ /* 0x000fe20000011607 */
[----:B0-----:R-:W-:-:S02]  /*0550*/  FMUL R16, R8, 0.63661974668502807617 ;  /* 0x3f22f98308107820 */ /* 0x001fc40000400000 */
[----:B------:R-:W-:Y:S01]  /*0560*/  F2I.NTZ R11, R11 ;  /* 0x0000000b000b7305 */ /* 0x000fe20000203100 */
[----:B------:R-:W-:Y:S01]  /*0570*/  IMAD R29, R18, 0x4, R19 ;  /* 0x00000004121d7824 */ /* 0x000fe200078e0213 */
[C---:B------:R-:W-:Y:S01]  /*0580*/  FSETP.GE.AND P1, PT, |R8|.reuse, 105615, PT ;  /* 0x47ce47800800780b */ /* 0x040fe20003f26200 */
[----:B------:R-:W-:Y:S01]  /*0590*/  IMAD.SHL.U32 R45, R8, 0x100, RZ ;  /* 0x00000100082d7824 */ /* 0x000fe200078e00ff */
[----:B------:R-:W-:Y:S02]  /*05a0*/  SHF.R.U32.HI R35, RZ, 0x17, R8 ;  /* 0x00000017ff237819 */ /* 0x000fe40000011608 */
[----:B------:R-:W-:Y:S02]  /*05b0*/  P2R R32, PR, RZ, 0x2 ;  /* 0x00000002ff207803 */ /* 0x000fe40000000000 */
[----:B------:R-:W0:Y:S01]  /*05c0*/  F2I.NTZ R12, R12 ;  /* 0x0000000c000c7305 */ /* 0x000e220000203100 */
[----:B-1----:R-:W-:Y:S02]  /*05d0*/  I2FP.F32.S32 R21, R10 ;  /* 0x0000000a00157245 */ /* 0x002fe40000201400 */
[----:B------:R-:W-:-:S02]  /*05e0*/  SHF.R.U32.HI R32, RZ, 0x17, R5 ;  /* 0x00000017ff207819 */ /* 0x000fc40000011605 */
[----:B------:R-:W-:Y:S01]  /*05f0*/  LOP3.LUT R50, R35, 0xe0, RZ, 0xc0, !PT ;  /* 0x000000e023327812 */ /* 0x000fe200078ec0ff */
[----:B------:R-:W-:Y:S01]  /*0600*/  FFMA R20, R21, -1.5707962512969970703, R2 ;  /* 0xbfc90fda15147823 */ /* 0x000fe20000000002 */
[----:B------:R-:W-:Y:S01]  /*0610*/  LOP3.LUT R41, R32, 0xe0, RZ, 0xc0, !PT ;  /* 0x000000e020297812 */ /* 0x000fe200078ec0ff */
[----:B------:R1:W3:Y:S01]  /*0620*/  F2F.F32.F64 R9, R22 ;  /* 0x0000001600097310 */ /* 0x0002e20000301000 */
[----:B------:R-:W-:Y:S01]  /*0630*/  LOP3.LUT R47, R33, 0xe0, RZ, 0xc0, !PT ;  /* 0x000000e0212f7812 */ /* 0x000fe200078ec0ff */
[----:B------:R-:W-:Y:S01]  /*0640*/  FFMA R20, R21, -7.5497894158615963534e-08, R20 ;  /* 0xb3a2216815147823 */ /* 0x000fe20000000014 */
[----:B------:R-:W-:Y:S01]  /*0650*/  LOP3.LUT R49, R34, 0xe0, RZ, 0xc0, !PT ;  /* 0x000000e022317812 */ /* 0x000fe200078ec0ff */
[----:B------:R-:W-:Y:S01]  /*0660*/  VIADD R41, R41, 0xffffff80 ;  /* 0xffffff8029297836 */ /* 0x000fe20000000000 */
[----:B------:R-:W-:Y:S01]  /*0670*/  LOP3.LUT R43, R43, 0x80000000, RZ, 0xfc, !PT ;  /* 0x800000002b2b7812 */ /* 0x000fe200078efcff */
[----:B------:R-:W-:Y:S01]  /*0680*/  FFMA R18, R21, -5.3903029534742383927e-15, R20 ;  /* 0xa7c234c515127823 */ /* 0x000fe20000000014 */
[----:B0-----:R-:W-:Y:S01]  /*0690*/  I2FP.F32.S32 R25, R12 ;  /* 0x0000000c00197245 */ /* 0x001fe20000201400 */
[----:B------:R-:W0:Y:S01]  /*06a0*/  F2I.NTZ R13, R13 ;  /* 0x0000000d000d7305 */ /* 0x000e220000203100 */
[----:B------:R-:W-:Y:S01]  /*06b0*/  VIADD R50, R50, 0xffffff80 ;  /* 0xffffff8032327836 */ /* 0x000fe20000000000 */
[----:B-1----:R-:W-:Y:S01]  /*06c0*/  I2FP.F32.S32 R22, R11 ;  /* 0x0000000b00167245 */ /* 0x002fe20000201400 */
[----:B------:R-:W-:-:S02]  /*06d0*/  VIADD R49, R49, 0xffffff80 ;  /* 0xffffff8031317836 */ /* 0x000fc40000000000 */
[----:B------:R-:W-:Y:S01]  /*06e0*/  FFMA R24, R25, -1.5707962512969970703, R4 ;  /* 0xbfc90fda19187823 */ /* 0x000fe20000000004 */
[----:B------:R-:W-:Y:S01]  /*06f0*/  SHF.R.U32.HI R41, RZ, 0x5, R41 ;  /* 0x00000005ff297819 */ /* 0x000fe20000011629 */
[C---:B------:R-:W-:Y:S01]  /*0700*/  FFMA R23, R22.reuse, -1.5707962512969970703, R3 ;  /* 0xbfc90fda16177823 */ /* 0x040fe20000000003 */
[----:B------:R-:W1:Y:S01]  /*0710*/  F2I.NTZ R14, R14 ;  /* 0x0000000e000e7305 */ /* 0x000e620000203100 */
[----:B---3--:R-:W-:Y:S01]  /*0720*/  FMUL R27, R9, 0.63661974668502807617 ;  /* 0x3f22f983091b7820 */ /* 0x008fe20000400000 */
[----:B------:R-:W-:Y:S01]  /*0730*/  FFMA R24, R25, -7.5497894158615963534e-08, R24 ;  /* 0xb3a2216819187823 */ /* 0x000fe20000000018 */
[C---:B------:R-:W-:Y:S01]  /*0740*/  FFMA R23, R22.reuse, -7.5497894158615963534e-08, R23 ;  /* 0xb3a2216816177823 */ /* 0x040fe20000000017 */
[----:B------:R-:W-:Y:S01]  /*0750*/  SHF.R.U32.HI R46, RZ, 0x17, R9 ;  /* 0x00000017ff2e7819 */ /* 0x000fe20000011609 */
[----:B------:R-:W-:Y:S02]  /*0760*/  IMAD.SHL.U32 R48, R9, 0x100, RZ ;  /* 0x0000010009307824 */ /* 0x000fe400078e00ff */
[----:B------:R-:W-:Y:S01]  /*0770*/  FFMA R20, R25, -5.3903029534742383927e-15, R24 ;  /* 0xa7c234c519147823 */ /* 0x000fe20000000018 */
[----:B0-----:R-:W-:Y:S01]  /*0780*/  I2FP.F32.S32 R26, R13 ;  /* 0x0000000d001a7245 */ /* 0x001fe20000201400 */
[----:B------:R-:W0:Y:S01]  /*0790*/  F2I.NTZ R15, R15 ;  /* 0x0000000f000f7305 */ /* 0x000e220000203100 */
[----:B------:R-:W-:Y:S01]  /*07a0*/  FFMA R19, R22, -5.3903029534742383927e-15, R23 ;  /* 0xa7c234c516137823 */ /* 0x000fe20000000017 */
[----:B------:R-:W-:Y:S01]  /*07b0*/  LOP3.LUT R51, R46, 0xe0, RZ, 0xc0, !PT ;  /* 0x000000e02e337812 */ /* 0x000fe200078ec0ff */
[----:B------:R-:W-:Y:S01]  /*07c0*/  @P6 FMUL R19, RZ, R3 ;  /* 0x00000003ff136220 */ /* 0x000fe20000400000 */
[C---:B------:R-:W-:Y:S01]  /*07d0*/  FFMA R21, R26.reuse, -1.5707962512969970703, R5 ;  /* 0xbfc90fda1a157823 */ /* 0x040fe20000000005 */
[----:B------:R-:W-:Y:S01]  /*07e0*/  SHF.R.U32.HI R53, RZ, 0x5, R50 ;  /* 0x00000005ff357819 */ /* 0x000fe20000011632 */
[----:B------:R-:W-:Y:S01]  /*07f0*/  IMAD.U32 R50, R41, -0x4, RZ ;  /* 0xfffffffc29327824 */ /* 0x000fe200078e00ff */
[----:B-1----:R-:W-:Y:S01]  /*0800*/  I2FP.F32.S32 R23, R14 ;  /* 0x0000000e00177245 */ /* 0x002fe20000201400 */
[----:B------:R-:W1:Y:S01]  /*0810*/  F2I.NTZ R16, R16 ;  /* 0x0000001000107305 */ /* 0x000e620000203100 */
[C---:B------:R-:W-:Y:S01]  /*0820*/  FFMA R21, R26.reuse, -7.5497894158615963534e-08, R21 ;  /* 0xb3a221681a157823 */ /* 0x040fe20000000015 */
[----:B------:R-:W-:Y:S01]  /*0830*/  VIADD R54, R51, 0xffffff80 ;  /* 0xffffff8033367836 */ /* 0x000fe20000000000 */
[----:B------:R-:W-:Y:S01]  /*0840*/  SHF.R.U32.HI R52, RZ, 0x5, R49 ;  /* 0x00000005ff347819 */ /* 0x000fe20000011631 */
[----:B------:R-:W-:Y:S01]  /*0850*/  FFMA R22, R23, -1.5707962512969970703, R6 ;  /* 0xbfc90fda17167823 */ /* 0x000fe20000000006 */
[----:B------:R-:W-:Y:S01]  /*0860*/  FFMA R21, R26, -5.3903029534742383927e-15, R21 ;  /* 0xa7c234c51a157823 */ /* 0x000fe20000000015 */
[----:B------:R-:W-:Y:S01]  /*0870*/  LOP3.LUT R44, R44, 0x80000000, RZ, 0xfc, !PT ;  /* 0x800000002c2c7812 */ /* 0x000fe200078efcff */
[----:B------:R-:W-:Y:S01]  /*0880*/  IMAD.U32 R53, R53, -0x4, RZ ;  /* 0xfffffffc35357824 */ /* 0x000fe200078e00ff */
[----:B------:R1:W3:Y:S01]  /*0890*/  F2I.NTZ R17, R27 ;  /* 0x0000001b00117305 */ /* 0x0002e20000203100 */
[----:B0-----:R-:W-:Y:S01]  /*08a0*/  I2FP.F32.S32 R24, R15 ;  /* 0x0000000f00187245 */ /* 0x001fe20000201400 */
[----:B------:R-:W-:Y:S01]  /*08b0*/  FFMA R22, R23, -7.5497894158615963534e-08, R22 ;  /* 0xb3a2216817167823 */ /* 0x000fe20000000016 */
[----:B------:R-:W-:Y:S01]  /*08c0*/  SHF.R.U32.HI R54, RZ, 0x5, R54 ;  /* 0x00000005ff367819 */ /* 0x000fe20000011636 */
[----:B------:R-:W-:Y:S01]  /*08d0*/  @P5 FMUL R20, RZ, R4 ;  /* 0x00000004ff145220 */ /* 0x000fe20000400000 */
[----:B------:R-:W-:Y:S01]  /*08e0*/  LOP3.LUT R45, R45, 0x80000000, RZ, 0xfc, !PT ;  /* 0x800000002d2d7812 */ /* 0x000fe200078efcff */
[----:B------:R-:W-:Y:S01]  /*08f0*/  FFMA R25, R24, -1.5707962512969970703, R7 ;  /* 0xbfc90fda18197823 */ /* 0x000fe20000000007 */
[----:B------:R-:W-:Y:S01]  /*0900*/  FFMA R22, R23, -5.3903029534742383927e-15, R22 ;  /* 0xa7c234c517167823 */ /* 0x000fe20000000016 */
[----:B------:R-:W-:Y:S01]  /*0910*/  LEA R52, -R52, RZ, 0x2 ;  /* 0x000000ff34347211 */ /* 0x000fe200078e11ff */
[----:B------:R-:W-:Y:S01]  /*0920*/  IMAD.U32 R54, R54, -0x4, RZ ;  /* 0xfffffffc36367824 */ /* 0x000fe200078e00ff */
[----:B-1----:R-:W-:Y:S01]  /*0930*/  I2FP.F32.S32 R27, R16 ;  /* 0x00000010001b7245 */ /* 0x002fe20000201400 */
[----:B------:R-:W-:Y:S01]  /*0940*/  FFMA R25, R24, -7.5497894158615963534e-08, R25 ;  /* 0xb3a2216818197823 */ /* 0x000fe20000000019 */
[----:B------:R-:W-:Y:S01]  /*0950*/  @P4 FMUL R21, RZ, R5 ;  /* 0x00000005ff154220 */ /* 0x000fe20000400000 */
[----:B------:R-:W-:-:S02]  /*0960*/  @P3 FMUL R22, RZ, R6 ;  /* 0x00000006ff163220 */ /* 0x000fc40000400000 */
[C---:B------:R-:W-:Y:S01]  /*0970*/  FFMA R26, R27.reuse, -1.5707962512969970703, R8 ;  /* 0xbfc90fda1b1a7823 */ /* 0x040fe20000000008 */
[----:B---3--:R-:W-:Y:S01]  /*0980*/  I2FP.F32.S32 R30, R17 ;  /* 0x00000011001e7245 */ /* 0x008fe20000201400 */
[----:B------:R-:W-:Y:S01]  /*0990*/  FFMA R23, R24, -5.3903029534742383927e-15, R25 ;  /* 0xa7c234c518177823 */ /* 0x000fe20000000019 */
[----:B------:R-:W-:Y:S01]  /*09a0*/  @P2 FMUL R23, RZ, R7 ;  /* 0x00000007ff172220 */ /* 0x000fe20000400000 */
[C---:B------:R-:W-:Y:S02]  /*09b0*/  FFMA R26, R27.reuse, -7.5497894158615963534e-08, R26 ;  /* 0xb3a221681b1a7823 */ /* 0x040fe4000000001a */
[C---:B------:R-:W-:Y:S02]  /*09c0*/  FFMA R31, R30.reuse, -1.5707962512969970703, R9 ;  /* 0xbfc90fda1e1f7823 */ /* 0x040fe40000000009 */
[----:B------:R-:W-:Y:S01]  /*09d0*/  FFMA R24, R27, -5.3903029534742383927e-15, R26 ;  /* 0xa7c234c51b187823 */ /* 0x000fe2000000001a */
[----:B------:R-:W-:Y:S02]  /*09e0*/  IMAD.MOV.U32 R26, RZ, RZ, 0x3f3504f3 ;  /* 0x3f3504f3ff1a7424 */ /* 0x000fe400078e00ff */
[----:B------:R-:W-:Y:S01]  /*09f0*/  FFMA R31, R30, -7.5497894158615963534e-08, R31 ;  /* 0xb3a221681e1f7823 */ /* 0x000fe2000000001f */
[----:B------:R-:W-:Y:S01]  /*0a00*/  SHF.R.U32.HI R27, RZ, 0x17, R2 ;  /* 0x00000017ff1b7819 */ /* 0x000fe20000011602 */
[----:B------:R-:W-:Y:S01]  /*0a10*/  @P1 FMUL R24, RZ, R8 ;  /* 0x00000008ff181220 */ /* 0x000fe20000400000 */
[----:B------:R-:W-:Y:S01]  /*0a20*/  FSEL R26, R26, 1, !P0 ;  /* 0x3f8000001a1a7808 */ /* 0x000fe20004000000 */
[----:B------:R-:W-:Y:S01]  /*0a30*/  FFMA R25, R30, -5.3903029534742383927e-15, R31 ;  /* 0xa7c234c51e197823 */ /* 0x000fe2000000001f */
[C---:B------:R-:W-:Y:S01]  /*0a40*/  FSETP.GE.AND P0, PT, |R2|.reuse, 105615, PT ;  /* 0x47ce47800200780b */ /* 0x040fe20003f06200 */
[----:B------:R-:W-:Y:S01]  /*0a50*/  IMAD.SHL.U32 R31, R2, 0x100, RZ ;  /* 0x00000100021f7824 */ /* 0x000fe200078e00ff */
[----:B------:R-:W-:-:S02]  /*0a60*/  LOP3.LUT R30, R27, 0xe0, RZ, 0xc0, !PT ;  /* 0x000000e01b1e7812 */ /* 0x000fc400078ec0ff */
[----:B------:R-:W-:-:S03]  /*0a70*/  LOP3.LUT R27, R27, 0x1f, RZ, 0xc0, !PT ;  /* 0x0000001f1b1b7812 */ /* 0x000fc600078ec0ff */
[----:B------:R-:W-:-:S05]  /*0a80*/  VIADD R38, R30, 0xffffff80 ;  /* 0xffffff801e267836 */ /* 0x000fca0000000000 */
[----:B------:R-:W-:Y:S01]  /*0a90*/  SHF.R.U32.HI R38, RZ, 0x5, R38 ;  /* 0x00000005ff267819 */ /* 0x000fe20000011626 */
[----:B------:R-:W-:Y:S01]  /*0aa0*/  @P0 FMUL R18, RZ, R2 ;  /* 0x00000002ff120220 */ /* 0x000fe20000400000 */
[----:B--2---:R0:W-:Y:S02]  /*0ab0*/  STS [R29], R28 ;  /* 0x0000001c1d007388 */ /* 0x0041e40000000800 */
[----:B0-----:R-:W-:Y:S02]  /*0ac0*/  P2R R28, PR, RZ, 0x1 ;  /* 0x00000001ff1c7803 */ /* 0x001fe40000000000 */
[----:B------:R-:W-:Y:S02]  /*0ad0*/  P2R R28, PR, RZ, 0x40 ;  /* 0x00000040ff1c7803 */ /* 0x000fe40000000000 */
[----:B------:R-:W-:Y:S02]  /*0ae0*/  P2R R28, PR, RZ, 0x20 ;  /* 0x00000020ff1c7803 */ /* 0x000fe40000000000 */
[----:B------:R-:W-:-:S02]  /*0af0*/  P2R R28, PR, RZ, 0x10 ;  /* 0x00000010ff1c7803 */ /* 0x000fc40000000000 */
[----:B------:R-:W-:Y:S02]  /*0b00*/  LOP3.LUT R28, R31, 0x80000000, RZ, 0xfc, !PT ;  /* 0x800000001f1c7812 */ /* 0x000fe400078efcff */
[----:B------:R-:W-:Y:S02]  /*0b10*/  P2R R31, PR, RZ, 0x4 ;  /* 0x00000004ff1f7803 */ /* 0x000fe40000000000 */
[----:B------:R-:W-:Y:S02]  /*0b20*/  P2R R29, PR, RZ, 0x8 ;  /* 0x00000008ff1d7803 */ /* 0x000fe40000000000 */
[----:B------:R-:W-:Y:S02]  /*0b30*/  SHF.R.U32.HI R31, RZ, 0x17, R4 ;  /* 0x00000017ff1f7819 */ /* 0x000fe40000011604 */
[----:B------:R-:W-:Y:S02]  /*0b40*/  SHF.R.U32.HI R29, RZ, 0x17, R3 ;  /* 0x00000017ff1d7819 */ /* 0x000fe40000011603 */
[----:B------:R-:W-:-:S02]  /*0b50*/  LOP3.LUT R40, R31, 0xe0, RZ, 0xc0, !PT ;  /* 0x000000e01f287812 */ /* 0x000fc400078ec0ff */
[----:B------:R-:W-:Y:S02]  /*0b60*/  LOP3.LUT R30, R31, 0x1f, RZ, 0xc0, !PT ;  /* 0x0000001f1f1e7812 */ /* 0x000fe400078ec0ff */
[----:B------:R-:W-:Y:S01]  /*0b70*/  LOP3.LUT R39, R29, 0xe0, RZ, 0xc0, !PT ;  /* 0x000000e01d277812 */ /* 0x000fe200078ec0ff */
[----:B------:R-:W-:Y:S01]  /*0b80*/  VIADD R40, R40, 0xffffff80 ;  /* 0xffffff8028287836 */ /* 0x000fe20000000000 */
[----:B------:R-:W-:Y:S02]  /*0b90*/  LOP3.LUT R31, R32, 0x1f, RZ, 0xc0, !PT ;  /* 0x0000001f201f7812 */ /* 0x000fe400078ec0ff */
[----:B------:R-:W-:Y:S01]  /*0ba0*/  LOP3.LUT R32, R33, 0x1f, RZ, 0xc0, !PT ;  /* 0x0000001f21207812 */ /* 0x000fe200078ec0ff */
[----:B------:R-:W-:Y:S01]  /*0bb0*/  VIADD R39, R39, 0xffffff80 ;  /* 0xffffff8027277836 */ /* 0x000fe20000000000 */
[----:B------:R-:W-:Y:S01]  /*0bc0*/  LOP3.LUT R33, R34, 0x1f, RZ, 0xc0, !PT ;  /* 0x0000001f22217812 */ /* 0x000fe200078ec0ff */
[----:B------:R-:W-:Y:S01]  /*0bd0*/  BAR.SYNC.DEFER_BLOCKING 0x0 ;  /* 0x0000000000007b1d */ /* 0x000fe20000010000 */
[----:B------:R-:W-:-:S02]  /*0be0*/  FSETP.GE.AND P0, PT, |R9|, 105615, PT ;  /* 0x47ce47800900780b */ /* 0x000fc40003f06200 */
[----:B------:R-:W-:Y:S02]  /*0bf0*/  LOP3.LUT R34, R35, 0x1f, RZ, 0xc0, !PT ;  /* 0x0000001f23227812 */ /* 0x000fe400078ec0ff */
[----:B------:R-:W-:Y:S02]  /*0c00*/  LOP3.LUT R35, R46, 0x1f, RZ, 0xc0, !PT ;  /* 0x0000001f2e237812 */ /* 0x000fe400078ec0ff */
[----:B------:R-:W-:Y:S02]  /*0c10*/  LOP3.LUT R46, R48, 0x80000000, RZ, 0xfc, !PT ;  /* 0x80000000302e7812 */ /* 0x000fe400078efcff */
[----:B------:R-:W-:Y:S01]  /*0c20*/  IADD3 R48, PT, PT, R47, -0x80, RZ ;  /* 0xffffff802f307810 */ /* 0x000fe20007ffe0ff */
[----:B------:R-:W-:Y:S01]  /*0c30*/  IMAD.U32 R47, R38, -0x4, RZ ;  /* 0xfffffffc262f7824 */ /* 0x000fe200078e00ff */
[----:B------:R-:W-:Y:S02]  /*0c40*/  SHF.R.U32.HI R39, RZ, 0x5, R39 ;  /* 0x00000005ff277819 */ /* 0x000fe40000011627 */
[----:B------:R-:W-:Y:S01]  /*0c50*/  SHF.R.U32.HI R40, RZ, 0x5, R40 ;  /* 0x00000005ff287819 */ /* 0x000fe20000011628 */
[----:B------:R-:W-:Y:S01]  /*0c60*/  @P0 FMUL R25, RZ, R9 ;  /* 0x00000009ff190220 */ /* 0x000fe20000400000 */
[----:B------:R-:W-:Y:S01]  /*0c70*/  SHF.R.U32.HI R51, RZ, 0x5, R48 ;  /* 0x00000005ff337819 */ /* 0x000fe20000011630 */
[----:B------:R-:W-:Y:S01]  /*0c80*/  IMAD.U32 R48, R39, -0x4, RZ ;  /* 0xfffffffc27307824 */ /* 0x000fe200078e00ff */
[----:B------:R-:W-:Y:S01]  /*0c90*/  LOP3.LUT R29, R29, 0x1f, RZ, 0xc0, !PT ;  /* 0x0000001f1d1d7812 */ /* 0x000fe200078ec0ff */
[----:B------:R-:W-:Y:S01]  /*0ca0*/  IMAD.U32 R49, R40, -0x4, RZ ;  /* 0xfffffffc28317824 */ /* 0x000fe200078e00ff */
[----:B------:R-:W-:Y:S01]  /*0cb0*/  P2R R38, PR, RZ, 0x1 ;  /* 0x00000001ff267803 */ /* 0x000fe20000000000 */
[----:B------:R-:W-:-:S07]  /*0cc0*/  IMAD.U32 R51, R51, -0x4, RZ ;  /* 0xfffffffc33337824 */ /* 0x000fce00078e00ff */
.L_x_184:
[----:B------:R-:W0:Y:S01]  /*0cd0*/  S2R R69, SR_TID.Y ;  /* 0x0000000000457919 */ /* 0x000e220000002200 */
[----:B------:R-:W1:Y:S01]  /*0ce0*/  S2UR UR6, SR_CgaCtaId ;  /* 0x00000000000679c3 */ /* 0x000e620000008800 */
[----:B------:R-:W-:Y:S01]  /*0cf0*/  UMOV UR5, 0x400 ;  /* 0x0000040000057882 */ /* 0x000fe20000000000 */
[----:B------:R-:W-:Y:S01]  /*0d00*/  UMOV UR10, 0x54442d18 ;  /* 0x54442d18000a7882 */ /* 0x000fe20000000000 */
[----:B------:R-:W-:Y:S01]  /*0d10*/  UMOV UR11, 0x400921fb ;  /* 0x400921fb000b7882 */ /* 0x000fe20000000000 */
[----:B------:R-:W-:Y:S01]  /*0d20*/  FSETP.GE.AND P0, PT, |R2|, 105615, PT ;  /* 0x47ce47800200780b */ /* 0x000fe20003f06200 */
[----:B------:R-:W-:Y:S01]  /*0d30*/  BSSY.RECONVERGENT B0, `(.L_x_104) ;  /* 0x0000061000007945 */ /* 0x000fe20003800200 */
[----:B------:R-:W-:Y:S02]  /*0d40*/  IMAD.MOV.U32 R68, RZ, RZ, R18 ;  /* 0x000000ffff447224 */ /* 0x000fe400078e0012 */
[----:B------:R-:W-:Y:S02]  /*0d50*/  SEL R66, R10, RZ, !P0 ;  /* 0x000000ff0a427207 */ /* 0x000fe40004000000 */
[----:B------:R-:W-:Y:S01]  /*0d60*/  FSETP.EQ.OR P0, PT, |R2|, +INF , !P0 ;  /* 0x7f8000000200780b */ /* 0x000fe20004702600 */
[----:B-1----:R-:W-:-:S04]  /*0d70*/  ULEA UR5, UR6, UR5, 0x18 ;  /* 0x0000000506057291 */ /* 0x002fc8000f8ec0ff */
[----:B------:R-:W-:Y:S02]  /*0d80*/  ULEA UR7, UR4, UR5, 0x5 ;  /* 0x0000000504077291 */ /* 0x000fe4000f8e28ff */
[----:B0-----:R-:W-:-:S04]  /*0d90*/  IMAD R38, R69, UR4, RZ ;  /* 0x0000000445267c24 */ /* 0x001fc8000f8e02ff */
[----:B------:R-:W-:-:S03]  /*0da0*/  IMAD R40, R38, 0x2, R69 ;  /* 0x0000000226287824 */ /* 0x000fc600078e0245 */
[----:B------:R-:W0:Y:S01]  /*0db0*/  LDS R73, [UR7] ;  /* 0x00000007ff497984 */ /* 0x000e220008000800 */
[----:B------:R-:W1:Y:S02]  /*0dc0*/  I2F.F64.U32 R38, R40 ;  /* 0x0000002800267312 */ /* 0x000e640000201800 */
[----:B-1----:R-:W-:-:S08]  /*0dd0*/  DMUL R38, R38, UR10 ;  /* 0x0000000a26267c28 */ /* 0x002fd00008000000 */
[----:B------:R-:W-:-:S06]  /*0de0*/  DMUL R38, R38, 0.0625 ;  /* 0x3fb0000026267828 */ /* 0x000fcc0000000000 */
[----:B------:R-:W1:Y:S02]  /*0df0*/  F2F.F32.F64 R67, R38 ;  /* 0x0000002600437310 */ /* 0x000e640000301000 */
[----:B-1----:R-:W-:Y:S01]  /*0e00*/  IMAD.SHL.U32 R55, R67, 0x100, RZ ;  /* 0x0000010043377824 */ /* 0x002fe200078e00ff */
[----:B------:R-:W-:-:S04]  /*0e10*/  SHF.R.U32.HI R56, RZ, 0x17, R67 ;  /* 0x00000017ff387819 */ /* 0x000fc80000011643 */
[----:B------:R-:W-:Y:S02]  /*0e20*/  LOP3.LUT R55, R55, 0x80000000, RZ, 0xfc, !PT ;  /* 0x8000000037377812 */ /* 0x000fe400078efcff */
[----:B------:R-:W-:Y:S01]  /*0e30*/  LOP3.LUT R56, R56, 0x1f, RZ, 0xc0, !PT ;  /* 0x0000001f38387812 */ /* 0x000fe200078ec0ff */
[----:B0-----:R-:W-:Y:S06]  /*0e40*/  @P0 BRA `(.L_x_105) ;  /* 0x00000004003c0947 */ /* 0x001fec0003800000 */
[----:B------:R-:W-:Y:S01]  /*0e50*/  IMAD.MOV.U32 R63, RZ, RZ, RZ ;  /* 0x000000ffff3f7224 */ /* 0x000fe200078e00ff */
[----:B------:R-:W0:Y:S01]  /*0e60*/  LDCU.64 UR10, c[0x4][URZ] ;  /* 0x01000000ff0a77ac */ /* 0x000e220008000a00 */
[----:B------:R-:W-:Y:S01]  /*0e70*/  IMAD.MOV.U32 R64, RZ, RZ, RZ ;  /* 0x000000ffff407224 */ /* 0x000fe200078e00ff */
[----:B------:R-:W-:Y:S01]  /*0e80*/  UMOV UR6, URZ ;  /* 0x000000ff00067c82 */ /* 0x000fe20008000000 */
[----:B------:R-:W-:-:S05]  /*0e90*/  UMOV UR5, URZ ;  /* 0x000000ff00057c82 */ /* 0x000fca0008000000 */
.L_x_106:
[----:B0-----:R-:W-:Y:S01]  /*0ea0*/  MOV R39, UR11 ;  /* 0x0000000b00277c02 */ /* 0x001fe20008000f00 */
[----:B------:R-:W-:-:S05]  /*0eb0*/  IMAD.U32 R38, RZ, RZ, UR10 ;  /* 0x0000000aff267e24 */ /* 0x000fca000f8e00ff */
[----:B------:R-:W2:Y:S01]  /*0ec0*/  LDG.E.CONSTANT R39, desc[UR8][R38.64] ;  /* 0x0000000826277981 */ /* 0x000ea2000c1e9900 */
[----:B------:R-:W-:Y:S02]  /*0ed0*/  UIADD3 UR10, UP0, UPT, UR10, 0x4, URZ ;  /* 0x000000040a0a7890 */ /* 0x000fe4000ff1e0ff */
[----:B------:R-:W-:Y:S02]  /*0ee0*/  UIADD3 UR5, UPT, UPT, UR5, 0x1, URZ ;  /* 0x0000000105057890 */ /* 0x000fe4000fffe0ff */
[----:B------:R-:W-:Y:S02]  /*0ef0*/  UIADD3.X UR11, UPT, UPT, URZ, UR11, URZ, UP0, !UPT ;  /* 0x0000000bff0b7290 */ /* 0x000fe400087fe4ff */
[----:B------:R-:W-:Y:S01]  /*0f00*/  UISETP.NE.AND UP0, UPT, UR5, 0x6, UPT ;  /* 0x000000060500788c */ /* 0x000fe2000bf05270 */
[----:B--2---:R-:W-:-:S03]  /*0f10*/  IMAD.WIDE.U32 R40, R39, R28, RZ ;  /* 0x0000001c27287225 */ /* 0x004fc600078e00ff */
[----:B------:R-:W-:-:S04]  /*0f20*/  IADD3 R40, P0, PT, R40, R63, RZ ;  /* 0x0000003f28287210 */ /* 0x000fc80007f1e0ff */
[----:B------:R-:W-:Y:S02]  /*0f30*/  IADD3.X R63, PT, PT, R41, UR6, RZ, P0, !PT ;  /* 0x00000006293f7c10 */ /* 0x000fe400087fe4ff */
[----:B------:R-:W-:-:S13]  /*0f40*/  ISETP.EQ.AND P0, PT, R64, RZ, PT ;  /* 0x000000ff4000720c */ /* 0x000fda0003f02270 */
[----:B------:R-:W-:Y:S01]  /*0f50*/  @P0 IMAD.MOV.U32 R57, RZ, RZ, R40 ;  /* 0x000000ffff390224 */ /* 0x000fe200078e0028 */
[----:B------:R-:W-:-:S13]  /*0f60*/  ISETP.EQ.AND P0, PT, R64, 0x4, PT ;  /* 0x000000044000780c */ /* 0x000fda0003f02270 */
[----:B------:R-:W-:Y:S01]  /*0f70*/  @P0 IMAD.MOV.U32 R58, RZ, RZ, R40 ;  /* 0x000000ffff3a0224 */ /* 0x000fe200078e0028 */
[----:B------:R-:W-:-:S13]  /*0f80*/  ISETP.EQ.AND P0, PT, R64, 0x8, PT ;  /* 0x000000084000780c */ /* 0x000fda0003f02270 */
[----:B------:R-:W-:Y:S01]  /*0f90*/  @P0 IMAD.MOV.U32 R59, RZ, RZ, R40 ;  /* 0x000000ffff3b0224 */ /* 0x000fe200078e0028 */
[----:B------:R-:W-:-:S13]  /*0fa0*/  ISETP.EQ.AND P0, PT, R64, 0xc, PT ;  /* 0x0000000c4000780c */ /* 0x000fda0003f02270 */
[----:B------:R-:W-:Y:S01]  /*0fb0*/  @P0 IMAD.MOV.U32 R60, RZ, RZ, R40 ;  /* 0x000000ffff3c0224 */ /* 0x000fe200078e0028 */
[----:B------:R-:W-:-:S13]  /*0fc0*/  ISETP.EQ.AND P0, PT, R64, 0x10, PT ;  /* 0x000000104000780c */ /* 0x000fda0003f02270 */
[----:B------:R-:W-:Y:S01]  /*0fd0*/  @P0 IMAD.MOV.U32 R61, RZ, RZ, R40 ;  /* 0x000000ffff3d0224 */ /* 0x000fe200078e0028 */
[C---:B------:R-:W-:Y:S01]  /*0fe0*/  ISETP.EQ.AND P0, PT, R64.reuse, 0x14, PT ;  /* 0x000000144000780c */ /* 0x040fe20003f02270 */
[----:B------:R-:W-:-:S12]  /*0ff0*/  VIADD R64, R64, 0x4 ;  /* 0x0000000440407836 */ /* 0x000fd80000000000 */
[----:B------:R-:W-:Y:S01]  /*1000*/  @P0 IMAD.MOV.U32 R62, RZ, RZ, R40 ;  /* 0x000000ffff3e0224 */ /* 0x000fe200078e0028 */
[----:B------:R-:W-:Y:S06]  /*1010*/  BRA.U UP0, `(.L_x_106) ;  /* 0xfffffffd00a07547 */ /* 0x000fec000b83ffff */
        /* <DEDUP_REMOVED lines=9> */
[----:B------:R-:W-:-:S13]  /*10b0*/  ISETP.EQ.AND P0, PT, R47, -0x14, PT ;  /* 0xffffffec2f00780c */ /* 0x000fda0003f02270 */
[----:B------:R-:W-:Y:S01]  /*10c0*/  @P0 MOV R38, R57 ;  /* 0x0000003900260202 */ /* 0x000fe20000000f00 */
[----:B------:R-:W-:Y:S01]  /*10d0*/  @P0 IMAD.MOV.U32 R64, RZ, RZ, R58 ;  /* 0x000000ffff400224 */ /* 0x000fe200078e003a */
[----:B------:R-:W-:-:S13]  /*10e0*/  ISETP.EQ.AND P0, PT, R47, -0x10, PT ;  /* 0xfffffff02f00780c */ /* 0x000fda0003f02270 */
[----:B------:R-:W-:Y:S02]  /*10f0*/  @P0 IMAD.MOV.U32 R38, RZ, RZ, R58 ;  /* 0x000000ffff260224 */ /* 0x000fe400078e003a */
[--C-:B------:R-:W-:Y:S02]  /*1100*/  @P0 IMAD.MOV.U32 R64, RZ, RZ, R59.reuse ;  /* 0x000000ffff400224 */ /* 0x100fe400078e003b */
[----:B------:R-:W-:Y:S02]  /*1110*/  @P1 IMAD.MOV.U32 R38, RZ, RZ, R59 ;  /* 0x000000ffff261224 */ /* 0x000fe400078e003b */
[--C-:B------:R-:W-:Y:S02]  /*1120*/  @P1 IMAD.MOV.U32 R64, RZ, RZ, R60.reuse ;  /* 0x000000ffff401224 */ /* 0x100fe400078e003c */
[----:B------:R-:W-:Y:S02]  /*1130*/  @P2 IMAD.MOV.U32 R38, RZ, RZ, R60 ;  /* 0x000000ffff262224 */ /* 0x000fe400078e003c */
[--C-:B------:R-:W-:Y:S01]  /*1140*/  @P2 IMAD.MOV.U32 R64, RZ, RZ, R61.reuse ;  /* 0x000000ffff402224 */ /* 0x100fe200078e003d */
[----:B------:R-:W-:Y:S01]  /*1150*/  @P3 MOV R64, R62 ;  /* 0x0000003e00403202 */ /* 0x000fe20000000f00 */
[----:B------:R-:W-:-:S02]  /*1160*/  @P3 IMAD.MOV.U32 R38, RZ, RZ, R61 ;  /* 0x000000ffff263224 */ /* 0x000fc400078e003d */
        /* <DEDUP_REMOVED lines=14> */
.L_x_108:
[----:B------:R-:W-:Y:S05]  /*1250*/  BSYNC.RECONVERGENT B1 ;  /* 0x0000000000017941 */ /* 0x000fea0003800200 */
.L_x_107:
        /* <DEDUP_REMOVED lines=14> */
.L_x_105:
[----:B------:R-:W-:Y:S05]  /*1340*/  BSYNC.RECONVERGENT B0 ;  /* 0x0000000000007941 */ /* 0x000fea0003800200 */
.L_x_104:
[----:B------:R-:W-:Y:S02]  /*1350*/  IMAD.MOV.U32 R63, RZ, RZ, 0x37cbac00 ;  /* 0x37cbac00ff3f7424 */ /* 0x000fe400078e00ff */
[----:B------:R-:W-:Y:S01]  /*1360*/  FMUL R39, R68, R68 ;  /* 0x0000004444277220 */ /* 0x000fe20000400000 */
[----:B------:R-:W-:Y:S01]  /*1370*/  LOP3.LUT R40, R66, 0x1, RZ, 0xc0, !PT ;  /* 0x0000000142287812 */ /* 0x000fe200078ec0ff */
[----:B------:R-:W-:Y:S02]  /*1380*/  IMAD.MOV.U32 R64, RZ, RZ, 0x3c0885e4 ;  /* 0x3c0885e4ff407424 */ /* 0x000fe400078e00ff */
[----:B------:R-:W-:Y:S01]  /*1390*/  FMUL R74, RZ, R67 ;  /* 0x00000043ff4a7220 */ /* 0x000fe20000400000 */
[----:B------:R-:W-:Y:S01]  /*13a0*/  FFMA R38, R39, R63, -0.0013887860113754868507 ;  /* 0xbab607ed27267423 */ /* 0x000fe2000000003f */
[----:B------:R-:W-:Y:S01]  /*13b0*/  ISETP.NE.U32.AND P0, PT, R40, 0x1, PT ;  /* 0x000000012800780c */ /* 0x000fe20003f05070 */
[----:B------:R-:W-:Y:S01]  /*13c0*/  IMAD.MOV.U32 R65, RZ, RZ, 0x3e2aaaa8 ;  /* 0x3e2aaaa8ff417424 */ /* 0x000fe200078e00ff */
[----:B------:R-:W-:Y:S01]  /*13d0*/  BSSY.RECONVERGENT B0, `(.L_x_109) ;  /* 0x000006a000007945 */ /* 0x000fe20003800200 */
[----:B------:R-:W-:Y:S01]  /*13e0*/  VIADD R66, R66, 0x1 ;  /* 0x0000000142427836 */ /* 0x000fe20000000000 */
[----:B------:R-:W-:-:S02]  /*13f0*/  FSEL R40, R38, -0.00019574658654164522886, P0 ;  /* 0xb94d415326287808 */ /* 0x000fc40000000000 */
[----:B------:R-:W-:Y:S02]  /*1400*/  FSEL R70, R64, 0.041666727513074874878, !P0 ;  /* 0x3d2aaabb40467808 */ /* 0x000fe40004000000 */
[----:B------:R-:W-:Y:S02]  /*1410*/  FSEL R41, -R65, -0.4999999701976776123, !P0 ;  /* 0xbeffffff41297808 */ /* 0x000fe40004000100 */
[----:B------:R-:W-:Y:S01]  /*1420*/  FSEL R38, R68, 1, !P0 ;  /* 0x3f80000044267808 */ /* 0x000fe20004000000 */
[----:B------:R-:W-:Y:S01]  /*1430*/  FFMA R40, R39, R40, R70 ;  /* 0x0000002827287223 */ /* 0x000fe20000000046 */
[----:B------:R-:W-:-:S03]  /*1440*/  LOP3.LUT P0, RZ, R66, 0x2, RZ, 0xc0, !PT ;  /* 0x0000000242ff7812 */ /* 0x000fc6000780c0ff */
[C---:B------:R-:W-:Y:S01]  /*1450*/  FFMA R40, R39.reuse, R40, R41 ;  /* 0x0000002827287223 */ /* 0x040fe20000000029 */
[----:B------:R-:W-:-:S04]  /*1460*/  FFMA R39, R39, R38, RZ ;  /* 0x0000002627277223 */ /* 0x000fc800000000ff */
[----:B------:R-:W-:Y:S01]  /*1470*/  FFMA R38, R39, R40, R38 ;  /* 0x0000002827267223 */ /* 0x000fe20000000026 */
[----:B------:R-:W-:-:S04]  /*1480*/  FMUL R39, R67, 0.63661974668502807617 ;  /* 0x3f22f98343277820 */ /* 0x000fc80000400000 */
[----:B------:R-:W-:Y:S01]  /*1490*/  @P0 FADD R38, RZ, -R38 ;  /* 0x80000026ff260221 */ /* 0x000fe20000000000 */
[----:B------:R-:W-:Y:S01]  /*14a0*/  FSETP.GE.AND P0, PT, |R67|, 105615, PT ;  /* 0x47ce47804300780b */ /* 0x000fe20003f06200 */
[----:B------:R-:W0:Y:S02]  /*14b0*/  F2I.NTZ R39, R39 ;  /* 0x0000002700277305 */ /* 0x000e240000203100 */
[----:B------:R-:W-:Y:S01]  /*14c0*/  FMUL R73, R73, R38 ;  /* 0x0000002649497220 */ /* 0x000fe20000400000 */
[----:B------:R-:W-:-:S04]  /*14d0*/  FSETP.EQ.OR P1, PT, |R67|, +INF , !P0 ;  /* 0x7f8000004300780b */ /* 0x000fc80004722600 */
[----:B------:R-:W-:Y:S02]  /*14e0*/  P2R R70, PR, RZ, 0x2 ;  /* 0x00000002ff467803 */ /* 0x000fe40000000000 */
[----:B0-----:R-:W-:Y:S02]  /*14f0*/  I2FP.F32.S32 R40, R39 ;  /* 0x0000002700287245 */ /* 0x001fe40000201400 */
[----:B------:R-:W-:-:S03]  /*1500*/  SEL R66, R39, RZ, !P0 ;  /* 0x000000ff27427207 */ /* 0x000fc60004000000 */
[C---:B------:R-:W-:Y:S02]  /*1510*/  FFMA R41, R40.reuse, -1.5707962512969970703, R67 ;  /* 0xbfc90fda28297823 */ /* 0x040fe40000000043 */
[----:B------:R-:W-:Y:S02]  /*1520*/  IMAD.MOV.U32 R75, RZ, RZ, R66 ;  /* 0x000000ffff4b7224 */ /* 0x000fe400078e0042 */
[----:B------:R-:W-:-:S04]  /*1530*/  FFMA R41, R40, -7.5497894158615963534e-08, R41 ;  /* 0xb3a2216828297823 */ /* 0x000fc80000000029 */
[----:B------:R-:W-:Y:S01]  /*1540*/  @!P0 FFMA R74, R40, -5.3903029534742383927e-15, R41 ;  /* 0xa7c234c5284a8823 */ /* 0x000fe20000000029 */
[----:B------:R-:W-:-:S03]  /*1550*/  SHF.R.U32.HI R40, RZ, 0x17, R67 ;  /* 0x00000017ff287819 */ /* 0x000fc60000011643 */
[----:B------:R-:W-:Y:S01]  /*1560*/  IMAD.MOV.U32 R68, RZ, RZ, R74 ;  /* 0x000000ffff447224 */ /* 0x000fe200078e004a */
[----:B------:R-:W-:-:S05]  /*1570*/  LOP3.LUT R40, R40, 0xe0, RZ, 0xc0, !PT ;  /* 0x000000e028287812 */ /* 0x000fca00078ec0ff */
[----:B------:R-:W-:-:S05]  /*1580*/  VIADD R40, R40, 0xffffff80 ;  /* 0xffffff8028287836 */ /* 0x000fca0000000000 */
[----:B------:R-:W-:-:S04]  /*1590*/  SHF.R.U32.HI R40, RZ, 0x5, R40 ;  /* 0x00000005ff287819 */ /* 0x000fc80000011628 */
[----:B------:R-:W-:Y:S01]  /*15a0*/  LEA R67, -R40, RZ, 0x2 ;  /* 0x000000ff28437211 */ /* 0x000fe200078e11ff */
[----:B------:R-:W-:Y:S06]  /*15b0*/  @P1 BRA `(.L_x_110) ;  /* 0x00000004002c1947 */ /* 0x000fec0003800000 */
[----:B------:R-:W-:Y:S01]  /*15c0*/  IMAD.MOV.U32 R75, RZ, RZ, RZ ;  /* 0x000000ffff4b7224 */ /* 0x000fe200078e00ff */
[----:B------:R-:W-:Y:S01]  /*15d0*/  UMOV UR5, URZ ;  /* 0x000000ff00057c82 */ /* 0x000fe20008000000 */
[----:B------:R-:W-:-:S07]  /*15e0*/  IMAD.MOV.U32 R71, RZ, RZ, RZ ;  /* 0x000000ffff477224 */ /* 0x000fce00078e00ff */
.L_x_111:
[----:B------:R-:W0:Y:S02]  /*15f0*/  LDC.64 R38, c[0x4][RZ] ;  /* 0x01000000ff267b82 */ /* 0x000e240000000a00 */
[----:B0-----:R-:W-:-:S05]  /*1600*/  IMAD.WIDE.U32 R40, R71, 0x4, R38 ;  /* 0x0000000447287825 */ /* 0x001fca00078e0026 */
[----:B------:R-:W2:Y:S02]  /*1610*/  LDG.E.CONSTANT R38, desc[UR8][R40.64] ;  /* 0x0000000828267981 */ /* 0x000ea4000c1e9900 */
[----:B--2---:R-:W-:-:S03]  /*1620*/  IMAD.WIDE.U32 R38, R38, R55, RZ ;  /* 0x0000003726267225 */ /* 0x004fc600078e00ff */
[----:B------:R-:W-:Y:S01]  /*1630*/  IADD3 R74, P0, PT, R38, R75, RZ ;  /* 0x0000004b264a7210 */ /* 0x000fe20007f1e0ff */
[C---:B------:R-:W-:Y:S02]  /*1640*/  IMAD.SHL.U32 R38, R71.reuse, 0x4, RZ ;  /* 0x0000000447267824 */ /* 0x040fe400078e00ff */
[----:B------:R-:W-:Y:S01]  /*1650*/  VIADD R71, R71, 0x1 ;  /* 0x0000000147477836 */ /* 0x000fe20000000000 */
        /* <DEDUP_REMOVED lines=10> */
[----:B------:R-:W-:Y:S02]  /*1700*/  @P0 MOV R61, R74 ;  /* 0x0000004a003d0202 */ /* 0x000fe40000000f00 */
[----:B------:R-:W-:-:S13]  /*1710*/  ISETP.EQ.AND P0, PT, R38, 0x14, PT ;  /* 0x000000142600780c */ /* 0x000fda0003f02270 */
[----:B------:R-:W-:Y:S01]  /*1720*/  @P0 IMAD.MOV.U32 R62, RZ, RZ, R74 ;  /* 0x000000ffff3e0224 */ /* 0x000fe200078e004a */
[----:B------:R-:W-:-:S13]  /*1730*/  ISETP.NE.AND P0, PT, R71, 0x6, PT ;  /* 0x000000064700780c */ /* 0x000fda0003f05270 */
[----:B------:R-:W-:Y:S05]  /*1740*/  @P0 BRA `(.L_x_111) ;  /* 0xfffffffc00a80947 */ /* 0x000fea000383ffff */
        /* <DEDUP_REMOVED lines=8> */
[----:B------:R-:W-:Y:S01]  /*17d0*/  @P0 IMAD.MOV.U32 R71, RZ, RZ, R57 ;  /* 0x000000ffff470224 */ /* 0x000fe200078e0039 */
[----:B------:R-:W-:-:S13]  /*17e0*/  ISETP.EQ.AND P0, PT, R67, -0x14, PT ;  /* 0xffffffec4300780c */ /* 0x000fda0003f02270 */
[----:B------:R-:W-:Y:S02]  /*17f0*/  @P0 IMAD.MOV.U32 R71, RZ, RZ, R58 ;  /* 0x000000ffff470224 */ /* 0x000fe400078e003a */
[----:B------:R-:W-:Y:S01]  /*1800*/  @P0 IMAD.MOV.U32 R38, RZ, RZ, R57 ;  /* 0x000000ffff260224 */ /* 0x000fe200078e0039 */
[----:B------:R-:W-:-:S13]  /*1810*/  ISETP.EQ.AND P0, PT, R67, -0x10, PT ;  /* 0xfffffff04300780c */ /* 0x000fda0003f02270 */
[----:B------:R-:W-:Y:S02]  /*1820*/  @P0 IMAD.MOV.U32 R38, RZ, RZ, R58 ;  /* 0x000000ffff260224 */ /* 0x000fe400078e003a */
[--C-:B------:R-:W-:Y:S01]  /*1830*/  @P0 IMAD.MOV.U32 R71, RZ, RZ, R59.reuse ;  /* 0x000000ffff470224 */ /* 0x100fe200078e003b */
[----:B------:R-:W-:Y:S01]  /*1840*/  @P1 MOV R71, R60 ;  /* 0x0000003c00471202 */ /* 0x000fe20000000f00 */
[----:B------:R-:W-:Y:S02]  /*1850*/  @P1 IMAD.MOV.U32 R38, RZ, RZ, R59 ;  /* 0x000000ffff261224 */ /* 0x000fe400078e003b */
[----:B------:R-:W-:Y:S02]  /*1860*/  @P2 IMAD.MOV.U32 R38, RZ, RZ, R60 ;  /* 0x000000ffff262224 */ /* 0x000fe400078e003c */
[--C-:B------:R-:W-:Y:S02]  /*1870*/  @P2 IMAD.MOV.U32 R71, RZ, RZ, R61.reuse ;  /* 0x000000ffff472224 */ /* 0x100fe400078e003d */
[----:B------:R-:W-:-:S02]  /*1880*/  @P3 IMAD.MOV.U32 R38, RZ, RZ, R61 ;  /* 0x000000ffff263224 */ /* 0x000fc400078e003d */
        /* <DEDUP_REMOVED lines=15> */
.L_x_113:
[----:B------:R-:W-:Y:S05]  /*1980*/  BSYNC.RECONVERGENT B1 ;  /* 0x0000000000017941 */ /* 0x000fea0003800200 */
.L_x_112:
        /* <DEDUP_REMOVED lines=14> */
.L_x_110:
[----:B------:R-:W-:Y:S05]  /*1a70*/  BSYNC.RECONVERGENT B0 ;  /* 0x0000000000007941 */ /* 0x000fea0003800200 */
.L_x_109:
[----:B------:R-:W-:Y:S01]  /*1a80*/  IMAD.MOV.U32 R38, RZ, RZ, 0x3f3504f3 ;  /* 0x3f3504f3ff267424 */ /* 0x000fe200078e00ff */
[----:B------:R-:W-:Y:S01]  /*1a90*/  ISETP.NE.AND P0, PT, R69, RZ, PT ;  /* 0x000000ff4500720c */ /* 0x000fe20003f05270 */
[----:B------:R-:W-:Y:S01]  /*1aa0*/  FMUL R39, R74, R74 ;  /* 0x0000004a4a277220 */ /* 0x000fe20000400000 */
[----:B------:R-:W-:Y:S01]  /*1ab0*/  LOP3.LUT R40, R75, 0x1, RZ, 0xc0, !PT ;  /* 0x000000014b287812 */ /* 0x000fe200078ec0ff */
[----:B------:R-:W0:Y:S01]  /*1ac0*/  LDS R71, [UR7+0x4] ;  /* 0x00000407ff477984 */ /* 0x000e220008000800 */
[----:B------:R-:W-:Y:S01]  /*1ad0*/  FSEL R69, R38, 1, !P0 ;  /* 0x3f80000026457808 */ /* 0x000fe20004000000 */
[----:B------:R-:W-:Y:S01]  /*1ae0*/  FFMA R38, R39, R63, -0.0013887860113754868507 ;  /* 0xbab607ed27267423 */ /* 0x000fe2000000003f */
[----:B------:R-:W-:Y:S01]  /*1af0*/  ISETP.NE.U32.AND P0, PT, R40, 0x1, PT ;  /* 0x000000012800780c */ /* 0x000fe20003f05070 */
[----:B------:R-:W-:Y:S01]  /*1b00*/  BSSY.RECONVERGENT B0, `(.L_x_114) ;  /* 0x000005f000007945 */ /* 0x000fe20003800200 */
[----:B------:R-:W-:Y:S02]  /*1b10*/  FSETP.GE.AND P1, PT, |R3|, 105615, PT ;  /* 0x47ce47800300780b */ /* 0x000fe40003f26200 */
[----:B------:R-:W-:-:S02]  /*1b20*/  FSEL R40, R38, -0.00019574658654164522886, P0 ;  /* 0xb94d415326287808 */ /* 0x000fc40000000000 */
[----:B------:R-:W-:Y:S02]  /*1b30*/  FSEL R76, R64, 0.041666727513074874878, !P0 ;  /* 0x3d2aaabb404c7808 */ /* 0x000fe40004000000 */
[----:B------:R-:W-:Y:S02]  /*1b40*/  FSEL R41, -R65, -0.4999999701976776123, !P0 ;  /* 0xbeffffff41297808 */ /* 0x000fe40004000100 */
[----:B------:R-:W-:Y:S01]  /*1b50*/  FSEL R38, R74, 1, !P0 ;  /* 0x3f8000004a267808 */ /* 0x000fe20004000000 */
[----:B------:R-:W-:-:S04]  /*1b60*/  FFMA R40, R39, R40, R76 ;  /* 0x0000002827287223 */ /* 0x000fc8000000004c */
[C---:B------:R-:W-:Y:S01]  /*1b70*/  FFMA R40, R39.reuse, R40, R41 ;  /* 0x0000002827287223 */ /* 0x040fe20000000029 */
[----:B------:R-:W-:-:S04]  /*1b80*/  FFMA R39, R39, R38, RZ ;  /* 0x0000002627277223 */ /* 0x000fc800000000ff */
[----:B------:R-:W-:Y:S01]  /*1b90*/  FFMA R38, R39, R40, R38 ;  /* 0x0000002827267223 */ /* 0x000fe20000000026 */
[----:B------:R-:W-:Y:S01]  /*1ba0*/  VIADD R39, R75, 0x1 ;  /* 0x000000014b277836 */ /* 0x000fe20000000000 */
[----:B------:R-:W-:-:S04]  /*1bb0*/  MOV R75, R19 ;  /* 0x00000013004b7202 */ /* 0x000fc80000000f00 */
[----:B------:R-:W-:-:S13]  /*1bc0*/  LOP3.LUT P0, RZ, R39, 0x2, RZ, 0xc0, !PT ;  /* 0x0000000227ff7812 */ /* 0x000fda000780c0ff */
[----:B------:R-:W-:Y:S01]  /*1bd0*/  @P0 FADD R38, RZ, -R38 ;  /* 0x80000026ff260221 */ /* 0x000fe20000000000 */
[----:B------:R-:W-:-:S03]  /*1be0*/  FSETP.EQ.OR P0, PT, |R3|, +INF , !P1 ;  /* 0x7f8000000300780b */ /* 0x000fc60004f02600 */
[----:B------:R-:W-:-:S04]  /*1bf0*/  FMUL R73, R73, R38 ;  /* 0x0000002649497220 */ /* 0x000fc80000400000 */
[----:B------:R-:W-:-:S04]  /*1c00*/  FMUL R73, R26, R73 ;  /* 0x000000491a497220 */ /* 0x000fc80000400000 */
[----:B------:R-:W-:Y:S01]  /*1c10*/  FFMA R72, R73, R69, R72 ;  /* 0x0000004549487223 */ /* 0x000fe20000000048 */
[----:B------:R-:W-:Y:S01]  /*1c20*/  SEL R73, R11, RZ, !P1 ;  /* 0x000000ff0b497207 */ /* 0x000fe20004800000 */
[----:B0-----:R-:W-:Y:S06]  /*1c30*/  @P0 BRA `(.L_x_115) ;  /* 0x00000004002c0947 */ /* 0x001fec0003800000 */
[----:B------:R-:W-:Y:S01]  /*1c40*/  IMAD.MOV.U32 R73, RZ, RZ, RZ ;  /* 0x000000ffff497224 */ /* 0x000fe200078e00ff */
[----:B------:R-:W-:Y:S01]  /*1c50*/  UMOV UR5, URZ ;  /* 0x000000ff00057c82 */ /* 0x000fe20008000000 */
[----:B------:R-:W-:-:S07]  /*1c60*/  IMAD.MOV.U32 R75, RZ, RZ, RZ ;  /* 0x000000ffff4b7224 */ /* 0x000fce00078e00ff */
.L_x_116:
        /* <DEDUP_REMOVED lines=36> */
[--C-:B------:R-:W-:Y:S02]  /*1eb0*/  @P0 IMAD.MOV.U32 R74, RZ, RZ, R59.reuse ;  /* 0x000000ffff4a0224 */ /* 0x100fe400078e003b */
[----:B------:R-:W-:Y:S01]  /*1ec0*/  @P1 IMAD.MOV.U32 R38, RZ, RZ, R59 ;  /* 0x000000ffff261224 */ /* 0x000fe200078e003b */
[----:B------:R-:W-:Y:S01]  /*1ed0*/  @P2 MOV R38, R60 ;  /* 0x0000003c00262202 */ /* 0x000fe20000000f00 */
        /* <DEDUP_REMOVED lines=18> */
.L_x_118:
[----:B------:R-:W-:Y:S05]  /*2000*/  BSYNC.RECONVERGENT B1 ;  /* 0x0000000000017941 */ /* 0x000fea0003800200 */
.L_x_117:
        /* <DEDUP_REMOVED lines=14> */
.L_x_115:
[----:B------:R-:W-:Y:S05]  /*20f0*/  BSYNC.RECONVERGENT B0 ;  /* 0x0000000000007941 */ /* 0x000fea0003800200 */
.L_x_114:
[----:B------:R-:W-:Y:S01]  /*2100*/  FMUL R39, R75, R75 ;  /* 0x0000004b4b277220 */ /* 0x000fe20000400000 */
[C---:B------:R-:W-:Y:S01]  /*2110*/  LOP3.LUT R40, R73.reuse, 0x1, RZ, 0xc0, !PT ;  /* 0x0000000149287812 */ /* 0x040fe200078ec0ff */
[----:B------:R-:W-:Y:S01]  /*2120*/  VIADD R73, R73, 0x1 ;  /* 0x0000000149497836 */ /* 0x000fe20000000000 */
[----:B------:R-:W-:Y:S01]  /*2130*/  ISETP.NE.AND P1, PT, R70, RZ, PT ;  /* 0x000000ff4600720c */ /* 0x000fe20003f25270 */
[----:B------:R-:W-:Y:S01]  /*2140*/  FFMA R38, R39, R63, -0.0013887860113754868507 ;  /* 0xbab607ed27267423 */ /* 0x000fe2000000003f */
[----:B------:R-:W-:Y:S01]  /*2150*/  ISETP.NE.U32.AND P0, PT, R40, 0x1, PT ;  /* 0x000000012800780c */ /* 0x000fe20003f05070 */
[----:B------:R-:W-:Y:S03]  /*2160*/  BSSY.RECONVERGENT B0, `(.L_x_119) ;  /* 0x000005a000007945 */ /* 0x000fe60003800200 */
[----:B------:R-:W-:Y:S02]  /*2170*/  FSEL R40, R38, -0.00019574658654164522886, P0 ;  /* 0xb94d415326287808 */ /* 0x000fe40000000000 */
[----:B------:R-:W-:-:S02]  /*2180*/  FSEL R74, R64, 0.041666727513074874878, !P0 ;  /* 0x3d2aaabb404a7808 */ /* 0x000fc40004000000 */
[----:B------:R-:W-:Y:S01]  /*2190*/  FSEL R38, R75, 1, !P0 ;  /* 0x3f8000004b267808 */ /* 0x000fe20004000000 */
[----:B------:R-:W-:Y:S01]  /*21a0*/  IMAD.MOV.U32 R75, RZ, RZ, R68 ;  /* 0x000000ffff4b7224 */ /* 0x000fe200078e0044 */
[----:B------:R-:W-:Y:S01]  /*21b0*/  FSEL R41, -R65, -0.4999999701976776123, !P0 ;  /* 0xbeffffff41297808 */ /* 0x000fe20004000100 */
[----:B------:R-:W-:Y:S01]  /*21c0*/  FFMA R40, R39, R40, R74 ;  /* 0x0000002827287223 */ /* 0x000fe2000000004a */
[----:B------:R-:W-:Y:S01]  /*21d0*/  LOP3.LUT P0, RZ, R73, 0x2, RZ, 0xc0, !PT ;  /* 0x0000000249ff7812 */ /* 0x000fe2000780c0ff */
[----:B------:R-:W-:Y:S02]  /*21e0*/  IMAD.MOV.U32 R74, RZ, RZ, R66 ;  /* 0x000000ffff4a7224 */ /* 0x000fe400078e0042 */
[C---:B------:R-:W-:Y:S01]  /*21f0*/  FFMA R40, R39.reuse, R40, R41 ;  /* 0x0000002827287223 */ /* 0x040fe20000000029 */
[----:B------:R-:W-:-:S04]  /*2200*/  FFMA R39, R39, R38, RZ ;  /* 0x0000002627277223 */ /* 0x000fc800000000ff */
[----:B------:R-:W-:-:S05]  /*2210*/  FFMA R38, R39, R40, R38 ;  /* 0x0000002827267223 */ /* 0x000fca0000000026 */
[----:B------:R-:W-:-:S04]  /*2220*/  @P0 FADD R38, RZ, -R38 ;  /* 0x80000026ff260221 */ /* 0x000fc80000000000 */
[----:B------:R-:W-:Y:S01]  /*2230*/  FMUL R71, R71, R38 ;  /* 0x0000002647477220 */ /* 0x000fe20000400000 */
[----:B------:R-:W-:Y:S06]  /*2240*/  @P1 BRA `(.L_x_120) ;  /* 0x00000004002c1947 */ /* 0x000fec0003800000 */
[----:B------:R-:W-:Y:S01]  /*2250*/  MOV R75, RZ ;  /* 0x000000ff004b7202 */ /* 0x000fe20000000f00 */
[----:B------:R-:W-:Y:S01]  /*2260*/  IMAD.MOV.U32 R73, RZ, RZ, RZ ;  /* 0x000000ffff497224 */ /* 0x000fe200078e00ff */
[----:B------:R-:W-:-:S06]  /*2270*/  UMOV UR5, URZ ;  /* 0x000000ff00057c82 */ /* 0x000fcc0008000000 */
.L_x_121:
[----:B------:R-:W0:Y:S02]  /*2280*/  LDC.64 R38, c[0x4][RZ] ;  /* 0x01000000ff267b82 */ /* 0x000e240000000a00 */
[----:B0-----:R-:W-:-:S05]  /*2290*/  IMAD.WIDE.U32 R40, R73, 0x4, R38 ;  /* 0x0000000449287825 */ /* 0x001fca00078e0026 */
[----:B------:R-:W2:Y:S02]  /*22a0*/  LDG.E.CONSTANT R38, desc[UR8][R40.64] ;  /* 0x0000000828267981 */ /* 0x000ea4000c1e9900 */
[----:B--2---:R-:W-:-:S03]  /*22b0*/  IMAD.WIDE.U32 R38, R38, R55, RZ ;  /* 0x0000003726267225 */ /* 0x004fc600078e00ff */
[----:B------:R-:W-:Y:S01]  /*22c0*/  IADD3 R74, P0, PT, R38, R75, RZ ;  /* 0x0000004b264a7210 */ /* 0x000fe20007f1e0ff */
[C---:B------:R-:W-:Y:S01]  /*22d0*/  IMAD.SHL.U32 R38, R73.reuse, 0x4, RZ ;  /* 0x0000000449267824 */ /* 0x040fe200078e00ff */
[----:B------:R-:W-:Y:S02]  /*22e0*/  IADD3 R73, PT, PT, R73, 0x1, RZ ;  /* 0x0000000149497810 */ /* 0x000fe40007ffe0ff */
        /* <DEDUP_REMOVED lines=30> */
[----:B------:R-:W-:Y:S02]  /*24d0*/  @P1 IMAD.MOV.U32 R38, RZ, RZ, R59 ;  /* 0x000000ffff261224 */ /* 0x000fe400078e003b */
[--C-:B------:R-:W-:Y:S01]  /*24e0*/  @P1 IMAD.MOV.U32 R73, RZ, RZ, R60.reuse ;  /* 0x000000ffff491224 */ /* 0x100fe200078e003c */
[----:B------:R-:W-:Y:S01]  /*24f0*/  @P2 MOV R73, R61 ;  /* 0x0000003d00492202 */ /* 0x000fe20000000f00 */
[----:B------:R-:W-:Y:S02]  /*2500*/  @P2 IMAD.MOV.U32 R38, RZ, RZ, R60 ;  /* 0x000000ffff262224 */ /* 0x000fe400078e003c */
        /* <DEDUP_REMOVED lines=10> */
[----:B------:R-:W-:Y:S01]  /*25b0*/  @P2 IMAD.MOV.U32 R39, RZ, RZ, R59 ;  /* 0x000000ffff272224 */ /* 0x000fe200078e003b */
[----:B------:R-:W-:Y:S01]  /*25c0*/  @P3 MOV R39, R60 ;  /* 0x0000003c00273202 */ /* 0x000fe20000000f00 */
[----:B------:R-:W-:Y:S02]  /*25d0*/  @P4 IMAD.MOV.U32 R39, RZ, RZ, R61 ;  /* 0x000000ffff274224 */ /* 0x000fe400078e003d */
[----:B------:R-:W-:-:S06]  /*25e0*/  @P5 IMAD.MOV.U32 R39, RZ, RZ, R62 ;  /* 0x000000ffff275224 */ /* 0x000fcc00078e003e */
[----:B------:R-:W-:-:S05]  /*25f0*/  @P0 IMAD.MOV.U32 R39, RZ, RZ, R75 ;  /* 0x000000ffff270224 */ /* 0x000fca00078e004b */
[----:B------:R-:W-:-:S07]  /*2600*/  SHF.L.W.U32.HI R38, R39, R56, R38 ;  /* 0x0000003827267219 */ /* 0x000fce0000010e26 */
.L_x_123:
[----:B------:R-:W-:Y:S05]  /*2610*/  BSYNC.RECONVERGENT B1 ;  /* 0x0000000000017941 */ /* 0x000fea0003800200 */
.L_x_122:
        /* <DEDUP_REMOVED lines=14> */
.L_x_120:
[----:B------:R-:W-:Y:S05]  /*2700*/  BSYNC.RECONVERGENT B0 ;  /* 0x0000000000007941 */ /* 0x000fea0003800200 */
.L_x_119:
[----:B------:R-:W-:Y:S01]  /*2710*/  FMUL R39, R75, R75 ;  /* 0x0000004b4b277220 */ /* 0x000fe20000400000 */
[----:B------:R-:W-:Y:S01]  /*2720*/  LOP3.LUT R40, R74, 0x1, RZ, 0xc0, !PT ;  /* 0x000000014a287812 */ /* 0x000fe200078ec0ff */
[----:B------:R-:W0:Y:S01]  /*2730*/  LDS R73, [UR7+0x8] ;  /* 0x00000807ff497984 */ /* 0x000e220008000800 */
[----:B------:R-:W-:Y:S01]  /*2740*/  FSETP.GE.AND P1, PT, |R4|, 105615, PT ;  /* 0x47ce47800400780b */ /* 0x000fe20003f26200 */
[----:B------:R-:W-:Y:S01]  /*2750*/  FFMA R38, R39, R63, -0.0013887860113754868507 ;  /* 0xbab607ed27267423 */ /* 0x000fe2000000003f */
[----:B------:R-:W-:Y:S01]  /*2760*/  ISETP.NE.U32.AND P0, PT, R40, 0x1, PT ;  /* 0x000000012800780c */ /* 0x000fe20003f05070 */
[----:B------:R-:W-:Y:S03]  /*2770*/  BSSY.RECONVERGENT B0, `(.L_x_124) ;  /* 0x000005e000007945 */ /* 0x000fe60003800200 */
[----:B------:R-:W-:Y:S02]  /*2780*/  FSEL R40, R38, -0.00019574658654164522886, P0 ;  /* 0xb94d415326287808 */ /* 0x000fe40000000000 */
[----:B------:R-:W-:-:S02]  /*2790*/  FSEL R76, R64, 0.041666727513074874878, !P0 ;  /* 0x3d2aaabb404c7808 */ /* 0x000fc40004000000 */
[----:B------:R-:W-:Y:S02]  /*27a0*/  FSEL R41, -R65, -0.4999999701976776123, !P0 ;  /* 0xbeffffff41297808 */ /* 0x000fe40004000100 */
[----:B------:R-:W-:Y:S01]  /*27b0*/  FSEL R38, R75, 1, !P0 ;  /* 0x3f8000004b267808 */ /* 0x000fe20004000000 */
[----:B------:R-:W-:Y:S01]  /*27c0*/  FFMA R40, R39, R40, R76 ;  /* 0x0000002827287223 */ /* 0x000fe2000000004c */
[----:B------:R-:W-:-:S03]  /*27d0*/  IMAD.MOV.U32 R75, RZ, RZ, R20 ;  /* 0x000000ffff4b7224 */ /* 0x000fc600078e0014 */
[C---:B------:R-:W-:Y:S01]  /*27e0*/  FFMA R40, R39.reuse, R40, R41 ;  /* 0x0000002827287223 */ /* 0x040fe20000000029 */
[----:B------:R-:W-:-:S04]  /*27f0*/  FFMA R39, R39, R38, RZ ;  /* 0x0000002627277223 */ /* 0x000fc800000000ff */
[----:B------:R-:W-:Y:S01]  /*2800*/  FFMA R38, R39, R40, R38 ;  /* 0x0000002827267223 */ /* 0x000fe20000000026 */
[----:B------:R-:W-:Y:S01]  /*2810*/  VIADD R39, R74, 0x1 ;  /* 0x000000014a277836 */ /* 0x000fe20000000000 */
[----:B------:R-:W-:-:S04]  /*2820*/  SEL R74, R12, RZ, !P1 ;  /* 0x000000ff0c4a7207 */ /* 0x000fc80004800000 */
[----:B------:R-:W-:-:S13]  /*2830*/  LOP3.LUT P0, RZ, R39, 0x2, RZ, 0xc0, !PT ;  /* 0x0000000227ff7812 */ /* 0x000fda000780c0ff */
[----:B------:R-:W-:Y:S01]  /*2840*/  @P0 FADD R38, RZ, -R38 ;  /* 0x80000026ff260221 */ /* 0x000fe20000000000 */
[----:B------:R-:W-:-:S03]  /*2850*/  FSETP.EQ.OR P0, PT, |R4|, +INF , !P1 ;  /* 0x7f8000000400780b */ /* 0x000fc60004f02600 */
[----:B------:R-:W-:-:S04]  /*2860*/  FMUL R71, R71, R38 ;  /* 0x0000002647477220 */ /* 0x000fc80000400000 */
[----:B------:R-:W-:-:S04]  /*2870*/  FMUL R71, R26, R71 ;  /* 0x000000471a477220 */ /* 0x000fc80000400000 */
[----:B------:R-:W-:Y:S02]  /*2880*/  FFMA R72, R69, R71, R72 ;  /* 0x0000004745487223 */ /* 0x000fe40000000048 */
[----:B0-----:R-:W-:Y:S05]  /*2890*/  @P0 BRA `(.L_x_125) ;  /* 0x00000004002c0947 */ /* 0x001fea0003800000 */
[----:B------:R-:W-:Y:S01]  /*28a0*/  IMAD.MOV.U32 R75, RZ, RZ, RZ ;  /* 0x000000ffff4b7224 */ /* 0x000fe200078e00ff */
[----:B------:R-:W-:Y:S01]  /*28b0*/  UMOV UR5, URZ ;  /* 0x000000ff00057c82 */ /* 0x000fe20008000000 */
[----:B------:R-:W-:-:S07]  /*28c0*/  IMAD.MOV.U32 R71, RZ, RZ, RZ ;  /* 0x000000ffff477224 */ /* 0x000fce00078e00ff */
.L_x_126:
[----:B------:R-:W0:Y:S02]  /*28d0*/  LDC.64 R38, c[0x4][RZ] ;  /* 0x01000000ff267b82 */ /* 0x000e240000000a00 */
[----:B0-----:R-:W-:-:S05]  /*28e0*/  IMAD.WIDE.U32 R40, R71, 0x4, R38 ;  /* 0x0000000447287825 */ /* 0x001fca00078e0026 */
[----:B------:R-:W2:Y:S02]  /*28f0*/  LDG.E.CONSTANT R38, desc[UR8][R40.64] ;  /* 0x0000000828267981 */ /* 0x000ea4000c1e9900 */
[----:B--2---:R-:W-:-:S03]  /*2900*/  IMAD.WIDE.U32 R38, R38, R37, RZ ;  /* 0x0000002526267225 */ /* 0x004fc600078e00ff */
[----:B------:R-:W-:Y:S02]  /*2910*/  IADD3 R74, P0, PT, R38, R75, RZ ;  /* 0x0000004b264a7210 */ /* 0x000fe40007f1e0ff */
[C---:B------:R-:W-:Y:S01]  /*2920*/  SHF.L.U32 R38, R71.reuse, 0x2, RZ ;  /* 0x0000000247267819 */ /* 0x040fe200000006ff */
        /* <DEDUP_REMOVED lines=51> */
.L_x_128:
[----:B------:R-:W-:Y:S05]  /*2c60*/  BSYNC.RECONVERGENT B1 ;  /* 0x0000000000017941 */ /* 0x000fea0003800200 */
.L_x_127:
        /* <DEDUP_REMOVED lines=14> */
.L_x_125:
[----:B------:R-:W-:Y:S05]  /*2d50*/  BSYNC.RECONVERGENT B0 ;  /* 0x0000000000007941 */ /* 0x000fea0003800200 */
.L_x_124:
        /* <DEDUP_REMOVED lines=12> */
[C---:B------:R-:W-:Y:S01]  /*2e20*/  FFMA R40, R39.reuse, R40, R76 ;  /* 0x0000002827287223 */ /* 0x040fe2000000004c */
        /* <DEDUP_REMOVED lines=8> */
[----:B------:R-:W-:Y:S01]  /*2eb0*/  IMAD.MOV.U32 R75, RZ, RZ, RZ ;  /* 0x000000ffff4b7224 */ /* 0x000fe200078e00ff */
[----:B------:R-:W-:Y:S01]  /*2ec0*/  UMOV UR5, URZ ;  /* 0x000000ff00057c82 */ /* 0x000fe20008000000 */
[----:B------:R-:W-:-:S07]  /*2ed0*/  IMAD.MOV.U32 R71, RZ, RZ, RZ ;  /* 0x000000ffff477224 */ /* 0x000fce00078e00ff */
.L_x_131:
        /* <DEDUP_REMOVED lines=9> */
[----:B------:R-:W-:Y:S02]  /*2f70*/  @P0 MOV R57, R74 ;  /* 0x0000004a00390202 */ /* 0x000fe40000000f00 */
        /* <DEDUP_REMOVED lines=22> */
[----:B------:R-:W-:Y:S01]  /*30e0*/  @P0 IMAD.MOV.U32 R71, RZ, RZ, R58 ;  /* 0x000000ffff470224 */ /* 0x000fe200078e003a */
[----:B------:R-:W-:Y:S02]  /*30f0*/  @P0 MOV R38, R57 ;  /* 0x0000003900260202 */ /* 0x000fe40000000f00 */
[----:B------:R-:W-:-:S13]  /*3100*/  ISETP.EQ.AND P0, PT, R67, -0x10, PT ;  /* 0xfffffff04300780c */ /* 0x000fda0003f02270 */
[----:B------:R-:W-:Y:S02]  /*3110*/  @P0 IMAD.MOV.U32 R38, RZ, RZ, R58 ;  /* 0x000000ffff260224 */ /* 0x000fe400078e003a */
[--C-:B------:R-:W-:Y:S02]  /*3120*/  @P0 IMAD.MOV.U32 R71, RZ, RZ, R59.reuse ;  /* 0x000000ffff470224 */ /* 0x100fe400078e003b */
[----:B------:R-:W-:Y:S02]  /*3130*/  @P1 IMAD.MOV.U32 R38, RZ, RZ, R59 ;  /* 0x000000ffff261224 */ /* 0x000fe400078e003b */
[--C-:B------:R-:W-:Y:S02]  /*3140*/  @P1 IMAD.MOV.U32 R71, RZ, RZ, R60.reuse ;  /* 0x000000ffff471224 */ /* 0x100fe400078e003c */
[----:B------:R-:W-:Y:S02]  /*3150*/  @P2 IMAD.MOV.U32 R38, RZ, RZ, R60 ;  /* 0x000000ffff262224 */ /* 0x000fe400078e003c */
[----:B------:R-:W-:-:S02]  /*3160*/  @P2 IMAD.MOV.U32 R71, RZ, RZ, R61 ;  /* 0x000000ffff472224 */ /* 0x000fc400078e003d */
        /* <DEDUP_REMOVED lines=14> */
[----:B------:R-:W-:-:S04]  /*3250*/  @P0 MOV R39, R75 ;  /* 0x0000004b00270202 */ /* 0x000fc80000000f00 */
[----:B------:R-:W-:-:S07]  /*3260*/  SHF.L.W.U32.HI R38, R39, R56, R38 ;  /* 0x0000003827267219 */ /* 0x000fce0000010e26 */
.L_x_133:
[----:B------:R-:W-:Y:S05]  /*3270*/  BSYNC.RECONVERGENT B1 ;  /* 0x0000000000017941 */ /* 0x000fea0003800200 */
.L_x_132:
        /* <DEDUP_REMOVED lines=14> */
.L_x_130:
[----:B------:R-:W-:Y:S05]  /*3360*/  BSYNC.RECONVERGENT B0 ;  /* 0x0000000000007941 */ /* 0x000fea0003800200 */
.L_x_129:
        /* <DEDUP_REMOVED lines=16> */
[----:B------:R-:W-:-:S05]  /*3470*/  VIADD R39, R74, 0x1 ;  /* 0x000000014a277836 */ /* 0x000fca0000000000 */
        /* <DEDUP_REMOVED lines=11> */
.L_x_136:
        /* <DEDUP_REMOVED lines=13> */
[----:B------:R-:W-:Y:S02]  /*3600*/  @P0 MOV R59, R74 ;  /* 0x0000004a003b0202 */ /* 0x000fe40000000f00 */
        /* <DEDUP_REMOVED lines=21> */
[----:B------:R-:W-:Y:S01]  /*3760*/  @P0 IMAD.MOV.U32 R38, RZ, RZ, R58 ;  /* 0x000000ffff260224 */ /* 0x000fe200078e003a */
[----:B------:R-:W-:Y:S01]  /*3770*/  @P0 MOV R74, R59 ;  /* 0x0000003b004a0202 */ /* 0x000fe20000000f00 */
[----:B------:R-:W-:Y:S02]  /*3780*/  @P1 IMAD.MOV.U32 R38, RZ, RZ, R59 ;  /* 0x000000ffff261224 */ /* 0x000fe400078e003b */
[--C-:B------:R-:W-:Y:S02]  /*3790*/  @P1 IMAD.MOV.U32 R74, RZ, RZ, R60.reuse ;  /* 0x000000ffff4a1224 */ /* 0x100fe400078e003c */
[----:B------:R-:W-:Y:S02]  /*37a0*/  @P2 IMAD.MOV.U32 R38, RZ, RZ, R60 ;  /* 0x000000ffff262224 */ /* 0x000fe400078e003c */
[--C-:B------:R-:W-:Y:S02]  /*37b0*/  @P2 IMAD.MOV.U32 R74, RZ, RZ, R61.reuse ;  /* 0x000000ffff4a2224 */ /* 0x100fe400078e003d */
[----:B------:R-:W-:-:S02]  /*37c0*/  @P3 IMAD.MOV.U32 R38, RZ, RZ, R61 ;  /* 0x000000ffff263224 */ /* 0x000fc400078e003d */
        /* <DEDUP_REMOVED lines=15> */
.L_x_138:
[----:B------:R-:W-:Y:S05]  /*38c0*/  BSYNC.RECONVERGENT B1 ;  /* 0x0000000000017941 */ /* 0x000fea0003800200 */
.L_x_137:
        /* <DEDUP_REMOVED lines=14> */
.L_x_135:
[----:B------:R-:W-:Y:S05]  /*39b0*/  BSYNC.RECONVERGENT B0 ;  /* 0x0000000000007941 */ /* 0x000fea0003800200 */
.L_x_134:
[----:B------:R-:W-:Y:S01]  /*39c0*/  FMUL R39, R75, R75 ;  /* 0x0000004b4b277220 */ /* 0x000fe20000400000 */
[C---:B------:R-:W-:Y:S01]  /*39d0*/  LOP3.LUT R40, R73.reuse, 0x1, RZ, 0xc0, !PT ;  /* 0x0000000149287812 */ /* 0x040fe200078ec0ff */
[----:B------:R-:W-:Y:S01]  /*39e0*/  BSSY.RECONVERGENT B0, `(.L_x_139) ;  /* 0x000005e000007945 */ /* 0x000fe20003800200 */
[----:B------:R-:W-:Y:S01]  /*39f0*/  IADD3 R73, PT, PT, R73, 0x1, RZ ;  /* 0x0000000149497810 */ /* 0x000fe20007ffe0ff */
[----:B------:R-:W-:Y:S01]  /*3a00*/  FFMA R38, R39, R63, -0.0013887860113754868507 ;  /* 0xbab607ed27267423 */ /* 0x000fe2000000003f */
[----:B------:R-:W-:Y:S02]  /*3a10*/  ISETP.NE.U32.AND P0, PT, R40, 0x1, PT ;  /* 0x000000012800780c */ /* 0x000fe40003f05070 */
[----:B------:R-:W-:Y:S02]  /*3a20*/  ISETP.NE.AND P1, PT, R70, RZ, PT ;  /* 0x000000ff4600720c */ /* 0x000fe40003f25270 */
        /* <DEDUP_REMOVED lines=17> */
.L_x_141:
        /* <DEDUP_REMOVED lines=57> */
.L_x_143:
[----:B------:R-:W-:Y:S05]  /*3ed0*/  BSYNC.RECONVERGENT B1 ;  /* 0x0000000000017941 */ /* 0x000fea0003800200 */
.L_x_142:
        /* <DEDUP_REMOVED lines=14> */
.L_x_140:
[----:B------:R-:W-:Y:S05]  /*3fc0*/  BSYNC.RECONVERGENT B0 ;  /* 0x0000000000007941 */ /* 0x000fea0003800200 */
.L_x_139:
        /* <DEDUP_REMOVED lines=12> */
[----:B------:R-:W-:-:S03]  /*4090*/  MOV R75, R22 ;  /* 0x00000016004b7202 */ /* 0x000fc60000000f00 */
        /* <DEDUP_REMOVED lines=15> */
.L_x_146:
        /* <DEDUP_REMOVED lines=57> */
.L_x_148:
[----:B------:R-:W-:Y:S05]  /*4520*/  BSYNC.RECONVERGENT B1 ;  /* 0x0000000000017941 */ /* 0x000fea0003800200 */
.L_x_147:
        /* <DEDUP_REMOVED lines=14> */
.L_x_145:
[----:B------:R-:W-:Y:S05]  /*4610*/  BSYNC.RECONVERGENT B0 ;  /* 0x0000000000007941 */ /* 0x000fea0003800200 */
.L_x_144:
        /* <DEDUP_REMOVED lines=24> */
.L_x_151:
        /* <DEDUP_REMOVED lines=57> */
.L_x_153:
[----:B------:R-:W-:Y:S05]  /*4b30*/  BSYNC.RECONVERGENT B1 ;  /* 0x0000000000017941 */ /* 0x000fea0003800200 */
.L_x_152:
        /* <DEDUP_REMOVED lines=14> */
.L_x_150:
[----:B------:R-:W-:Y:S05]  /*4c20*/  BSYNC.RECONVERGENT B0 ;  /* 0x0000000000007941 */ /* 0x000fea0003800200 */
.L_x_149:
        /* <DEDUP_REMOVED lines=28> */
.L_x_156:
        /* <DEDUP_REMOVED lines=57> */
.L_x_158:
[----:B------:R-:W-:Y:S05]  /*5180*/  BSYNC.RECONVERGENT B1 ;  /* 0x0000000000017941 */ /* 0x000fea0003800200 */
.L_x_157:
        /* <DEDUP_REMOVED lines=14> */
.L_x_155:
[----:B------:R-:W-:Y:S05]  /*5270*/  BSYNC.RECONVERGENT B0 ;  /* 0x0000000000007941 */ /* 0x000fea0003800200 */
.L_x_154:
        /* <DEDUP_REMOVED lines=24> */
.L_x_161:
        /* <DEDUP_REMOVED lines=30> */
[----:B------:R-:W-:Y:S02]  /*55e0*/  @P0 MOV R73, R57 ;  /* 0x0000003900490202 */ /* 0x000fe40000000f00 */
        /* <DEDUP_REMOVED lines=26> */
.L_x_163:
[----:B------:R-:W-:Y:S05]  /*5790*/  BSYNC.RECONVERGENT B1 ;  /* 0x0000000000017941 */ /* 0x000fea0003800200 */
.L_x_162:
        /* <DEDUP_REMOVED lines=14> */
.L_x_160:
[----:B------:R-:W-:Y:S05]  /*5880*/  BSYNC.RECONVERGENT B0 ;  /* 0x0000000000007941 */ /* 0x000fea0003800200 */
.L_x_159:
        /* <DEDUP_REMOVED lines=25> */
[----:B------:R-:W-:Y:S01]  /*5a20*/  MOV R75, RZ ;  /* 0x000000ff004b7202 */ /* 0x000fe20000000f00 */
[----:B------:R-:W-:Y:S01]  /*5a30*/  IMAD.MOV.U32 R71, RZ, RZ, RZ ;  /* 0x000000ffff477224 */ /* 0x000fe200078e00ff */
[----:B------:R-:W-:-:S06]  /*5a40*/  UMOV UR5, URZ ;  /* 0x000000ff00057c82 */ /* 0x000fcc0008000000 */
.L_x_166:
        /* <DEDUP_REMOVED lines=57> */
.L_x_168:
[----:B------:R-:W-:Y:S05]  /*5de0*/  BSYNC.RECONVERGENT B1 ;  /* 0x0000000000017941 */ /* 0x000fea0003800200 */
.L_x_167:
        /* <DEDUP_REMOVED lines=14> */
.L_x_165:
[----:B------:R-:W-:Y:S05]  /*5ed0*/  BSYNC.RECONVERGENT B0 ;  /* 0x0000000000007941 */ /* 0x000fea0003800200 */
.L_x_164:
        /* <DEDUP_REMOVED lines=24> */
.L_x_171:
        /* <DEDUP_REMOVED lines=35> */
[----:B------:R-:W-:Y:S01]  /*6290*/  @P0 MOV R38, R58 ;  /* 0x0000003a00260202 */ /* 0x000fe20000000f00 */
[--C-:B------:R-:W-:Y:S02]  /*62a0*/  @P0 IMAD.MOV.U32 R71, RZ, RZ, R59.reuse ;  /* 0x000000ffff470224 */ /* 0x100fe400078e003b */
[----:B------:R-:W-:Y:S02]  /*62b0*/  @P1 IMAD.MOV.U32 R38, RZ, RZ, R59 ;  /* 0x000000ffff261224 */ /* 0x000fe400078e003b */
[--C-:B------:R-:W-:Y:S02]  /*62c0*/  @P1 IMAD.MOV.U32 R71, RZ, RZ, R60.reuse ;  /* 0x000000ffff471224 */ /* 0x100fe400078e003c */
[----:B------:R-:W-:Y:S02]  /*62d0*/  @P2 IMAD.MOV.U32 R38, RZ, RZ, R60 ;  /* 0x000000ffff262224 */ /* 0x000fe400078e003c */
[--C-:B------:R-:W-:Y:S02]  /*62e0*/  @P2 IMAD.MOV.U32 R71, RZ, RZ, R61.reuse ;  /* 0x000000ffff472224 */ /* 0x100fe400078e003d */
[----:B------:R-:W-:Y:S01]  /*62f0*/  @P3 IMAD.MOV.U32 R38, RZ, RZ, R61 ;  /* 0x000000ffff263224 */ /* 0x000fe200078e003d */
[----:B------:R-:W-:Y:S01]  /*6300*/  @P4 MOV R38, R62 ;  /* 0x0000003e00264202 */ /* 0x000fe20000000f00 */
[----:B------:R-:W-:-:S02]  /*6310*/  @P3 IMAD.MOV.U32 R71, RZ, RZ, R62 ;  /* 0x000000ffff473224 */ /* 0x000fc400078e003e */
        /* <DEDUP_REMOVED lines=13> */
.L_x_173:
[----:B------:R-:W-:Y:S05]  /*63f0*/  BSYNC.RECONVERGENT B1 ;  /* 0x0000000000017941 */ /* 0x000fea0003800200 */
.L_x_172:
        /* <DEDUP_REMOVED lines=14> */
.L_x_170:
[----:B------:R-:W-:Y:S05]  /*64e0*/  BSYNC.RECONVERGENT B0 ;  /* 0x0000000000007941 */ /* 0x000fea0003800200 */
.L_x_169:
        /* <DEDUP_REMOVED lines=28> */
.L_x_176:
        /* <DEDUP_REMOVED lines=57> */
.L_x_178:
[----:B------:R-:W-:Y:S05]  /*6a40*/  BSYNC.RECONVERGENT B1 ;  /* 0x0000000000017941 */ /* 0x000fea0003800200 */
.L_x_177:
        /* <DEDUP_REMOVED lines=14> */
.L_x_175:
[----:B------:R-:W-:Y:S05]  /*6b30*/  BSYNC.RECONVERGENT B0 ;  /* 0x0000000000007941 */ /* 0x000fea0003800200 */
.L_x_174:
        /* <DEDUP_REMOVED lines=9> */
[----:B------:R-:W-:Y:S02]  /*6bd0*/  FSEL R38, R75, 1, !P0 ;  /* 0x3f8000004b267808 */ /* 0x000fe40004000000 */
[----:B------:R-:W-:Y:S01]  /*6be0*/  FSEL R41, -R65, -0.4999999701976776123, !P0 ;  /* 0xbeffffff41297808 */ /* 0x000fe20004000100 */
[----:B------:R-:W-:Y:S01]  /*6bf0*/  FFMA R40, R39, R40, R70 ;  /* 0x0000002827287223 */ /* 0x000fe20000000046 */
[----:B------:R-:W-:-:S03]  /*6c00*/  LOP3.LUT P0, RZ, R73, 0x2, RZ, 0xc0, !PT ;  /* 0x0000000249ff7812 */ /* 0x000fc6000780c0ff */
        /* <DEDUP_REMOVED lines=9> */
.L_x_181:
        /* <DEDUP_REMOVED lines=57> */
.L_x_183:
[----:B------:R-:W-:Y:S05]  /*7030*/  BSYNC.RECONVERGENT B1 ;  /* 0x0000000000017941 */ /* 0x000fea0003800200 */
.L_x_182:
        /* <DEDUP_REMOVED lines=14> */
.L_x_180:
[----:B------:R-:W-:Y:S05]  /*7120*/  BSYNC.RECONVERGENT B0 ;  /* 0x0000000000007941 */ /* 0x000fea0003800200 */
.L_x_179:
[----:B------:R-:W-:Y:S01]  /*7130*/  FMUL R38, R68, R68 ;  /* 0x0000004444267220 */ /* 0x000fe20000400000 */
[C---:B------:R-:W-:Y:S01]  /*7140*/  LOP3.LUT R39, R66.reuse, 0x1, RZ, 0xc0, !PT ;  /* 0x0000000142277812 */ /* 0x040fe200078ec0ff */
[----:B------:R-:W-:Y:S01]  /*7150*/  VIADD R66, R66, 0x1 ;  /* 0x0000000142427836 */ /* 0x000fe20000000000 */
[----:B------:R-:W-:Y:S01]  /*7160*/  ULEA UR4, UR4, -UR4, 0x1 ;  /* 0x8000000404047291 */ /* 0x000fe2000f8e08ff */
[----:B------:R-:W-:Y:S01]  /*7170*/  FFMA R63, R38, R63, -0.0013887860113754868507 ;  /* 0xbab607ed263f7423 */ /* 0x000fe2000000003f */
[----:B------:R-:W-:Y:S02]  /*7180*/  ISETP.NE.U32.AND P0, PT, R39, 0x1, PT ;  /* 0x000000012700780c */ /* 0x000fe40003f05070 */
[----:B------:R-:W-:Y:S02]  /*7190*/  UIADD3 UR4, UPT, UPT, UR4, 0x1, URZ ;  /* 0x0000000104047890 */ /* 0x000fe4000fffe0ff */
[----:B------:R-:W-:Y:S02]  /*71a0*/  FSEL R39, R64, 0.041666727513074874878, !P0 ;  /* 0x3d2aaabb40277808 */ /* 0x000fe40004000000 */
[----:B------:R-:W-:Y:S01]  /*71b0*/  FSEL R63, R63, -0.00019574658654164522886, P0 ;  /* 0xb94d41533f3f7808 */ /* 0x000fe20000000000 */
[----:B------:R-:W-:Y:S01]  /*71c0*/  UISETP.NE.AND UP0, UPT, UR4, 0x8, UPT ;  /* 0x000000080400788c */ /* 0x000fe2000bf05270 */
[----:B------:R-:W-:-:S02]  /*71d0*/  FSEL R68, R68, 1, !P0 ;  /* 0x3f80000044447808 */ /* 0x000fc40004000000 */
[----:B------:R-:W-:Y:S01]  /*71e0*/  FSEL R40, -R65, -0.4999999701976776123, !P0 ;  /* 0xbeffffff41287808 */ /* 0x000fe20004000100 */
[----:B------:R-:W-:Y:S01]  /*71f0*/  FFMA R63, R38, R63, R39 ;  /* 0x0000003f263f7223 */ /* 0x000fe20000000027 */
[----:B------:R-:W-:Y:S01]  /*7200*/  LOP3.LUT P0, RZ, R66, 0x2, RZ, 0xc0, !PT ;  /* 0x0000000242ff7812 */ /* 0x000fe2000780c0ff */
[C---:B------:R-:W-:Y:S02]  /*7210*/  FFMA R39, R38.reuse, R68, RZ ;  /* 0x0000004426277223 */ /* 0x040fe400000000ff */
[----:B------:R-:W-:-:S04]  /*7220*/  FFMA R40, R38, R63, R40 ;  /* 0x0000003f26287223 */ /* 0x000fc80000000028 */
[----:B------:R-:W-:-:S06]  /*7230*/  FFMA R40, R39, R40, R68 ;  /* 0x0000002827287223 */ /* 0x000fcc0000000044 */
[----:B------:R-:W-:-:S04]  /*7240*/  @P0 FADD R40, RZ, -R40 ;  /* 0x80000028ff280221 */ /* 0x000fc80000000000 */
[----:B------:R-:W-:-:S04]  /*7250*/  FMUL R71, R71, R40 ;  /* 0x0000002847477220 */ /* 0x000fc80000400000 */
[----:B------:R-:W-:-:S04]  /*7260*/  FMUL R71, R26, R71 ;  /* 0x000000471a477220 */ /* 0x000fc80000400000 */
[----:B------:R-:W-:Y:S01]  /*7270*/  FFMA R72, R69, R71, R72 ;  /* 0x0000004745487223 */ /* 0x000fe20000000048 */
[----:B------:R-:W-:Y:S06]  /*7280*/  BRA.U UP0, `(.L_x_184) ;  /* 0xffffff9900907547 */ /* 0x000fec000b83ffff */
[----:B------:R-:W0:Y:S01]  /*7290*/  LDC.64 R2, c[0x0][0x388] ;  /* 0x0000e200ff027b82 */ /* 0x000e220000000a00 */
[----:B------:R-:W-:Y:S01]  /*72a0*/  FMUL R5, R72, 0.25 ;  /* 0x3e80000048057820 */ /* 0x000fe20000400000 */
[----:B0-----:R-:W-:-:S05]  /*72b0*/  IMAD.WIDE R2, R0, 0x4, R2 ;  /* 0x0000000400027825 */ /* 0x001fca00078e0202 */
[----:B------:R-:W-:Y:S01]  /*72c0*/  STG.E desc[UR8][R2.64], R5 ;  /* 0x0000000502007986 */ /* 0x000fe2000c101908 */
[----:B------:R-:W-:Y:S05]  /*72d0*/  EXIT ;  /* 0x000000000000794d */ /* 0x000fea0003800000 */
.L_x_185:
        /* <DEDUP_REMOVED lines=10> */
.L_x_196:


//--------------------- .nv.global.init           --------------------------
	.section	.nv.global.init,"aw",@progbits
	.align	4
.nv.global.init:
	.type		__cudart_i2opi_f,@object
	.size		__cudart_i2opi_f,(.L_0 - __cudart_i2opi_f)
__cudart_i2opi_f:
        /*0000*/ 	.byte	0x41, 0x90, 0x43, 0x3c, 0x99, 0x95, 0x62, 0xdb, 0xc0, 0xdd, 0x34, 0xf5, 0xd1, 0x57, 0x27, 0xfc
        /*0010*/ 	.byte	0x29, 0x15, 0x44, 0x4e, 0x6e, 0x83, 0xf9, 0xa2
.L_0:


//--------------------- .nv.shared._Z11compute_msePhS_iPf --------------------------
	.section	.nv.shared._Z11compute_msePhS_iPf,"aw",@nobits
	.sectionflags	@""
	.align	16
	.zero		1024


//--------------------- .nv.shared.reserved.0     --------------------------
	.section	.nv.shared.reserved.0,"aw",@nobits
	.weak		__nv_reservedSMEM_offset_0_alias
	.size		__nv_reservedSMEM_offset_0_alias, 0, 64
	.other		__nv_reservedSMEM_offset_0_alias,@"STO_CUDA_RESERVED_SHARED STV_DEFAULT"
__nv_reservedSMEM_offset_0_alias:
	.zero		0
	.zero		64


//--------------------- .nv.shared._Z14float_to_uint8PfPhi --------------------------
	.section	.nv.shared._Z14float_to_uint8PfPhi,"aw",@nobits
	.sectionflags	@""
	.align	16
	.zero		1024


//--------------------- .nv.shared._Z14uint8_to_floatPhPfi --------------------------
	.section	.nv.shared._Z14uint8_to_floatPhPfi,"aw",@nobits
	.sectionflags	@""
	.align	16
	.zero		1024


//--------------------- .nv.shared._Z11lsb_extractPhiPi --------------------------
	.section	.nv.shared._Z11lsb_extractPhiPi,"aw",@nobits
	.sectionflags	@""
	.align	16
	.zero		1024


//--------------------- .nv.shared._Z9lsb_embedPhii --------------------------
	.section	.nv.shared._Z9lsb_embedPhii,"aw",@nobits
	.sectionflags	@""
	.align	16
	.zero		1024


//--------------------- .nv.shared._Z13dwt2d_inversePfii --------------------------
	.section	.nv.shared._Z13dwt2d_inversePfii,"aw",@nobits
	.sectionflags	@""
	.align	16
	.zero		1024


//--------------------- .nv.shared._Z13dwt2d_forwardPfii --------------------------
	.section	.nv.shared._Z13dwt2d_forwardPfii,"aw",@nobits
	.sectionflags	@""
	.align	16
	.zero		1024


//--------------------- .nv.shared._Z21extract_dct_watermarkPfS_iiPif --------------------------
	.section	.nv.shared._Z21extract_dct_watermarkPfS_iiPif,"aw",@nobits
	.sectionflags	@""
	.align	16
	.zero		1024


//--------------------- .nv.shared._Z19embed_dct_watermarkPfiiif --------------------------
	.section	.nv.shared._Z19embed_dct_watermarkPfiiif,"aw",@nobits
	.sectionflags	@""
	.align	16
	.zero		1024


//--------------------- .nv.shared._Z13idct2d_kernelPfS_ii --------------------------
	.section	.nv.shared._Z13idct2d_kernelPfS_ii,"aw",@nobits
	.sectionflags	@""
	.align	16
.nv.shared._Z13idct2d_kernelPfS_ii:
	.zero		1280


//--------------------- .nv.shared._Z12dct2d_kernelPfS_ii --------------------------
	.section	.nv.shared._Z12dct2d_kernelPfS_ii,"aw",@nobits
	.sectionflags	@""
	.align	16
.nv.shared._Z12dct2d_kernelPfS_ii:
	.zero		1280


//--------------------- .nv.constant0._Z11compute_msePhS_iPf --------------------------
	.section	.nv.constant0._Z11compute_msePhS_iPf,"a",@progbits
	.sectionflags	@""
	.align	4
.nv.constant0._Z11compute_msePhS_iPf:
	.zero		928


//--------------------- .nv.constant0._Z14float_to_uint8PfPhi --------------------------
	.section	.nv.constant0._Z14float_to_uint8PfPhi,"a",@progbits
	.sectionflags	@""
	.align	4
.nv.constant0._Z14float_to_uint8PfPhi:
	.zero		916


//--------------------- .nv.constant0._Z14uint8_to_floatPhPfi --------------------------
	.section	.nv.constant0._Z14uint8_to_floatPhPfi,"a",@progbits
	.sectionflags	@""
	.align	4
.nv.constant0._Z14uint8_to_floatPhPfi:
	.zero		916


//--------------------- .nv.constant0._Z11lsb_extractPhiPi --------------------------
	.section	.nv.constant0._Z11lsb_extractPhiPi,"a",@progbits
	.sectionflags	@""
	.align	4
.nv.constant0._Z11lsb_extractPhiPi:
	.zero		920


//--------------------- .nv.constant0._Z9lsb_embedPhii --------------------------
	.section	.nv.constant0._Z9lsb_embedPhii,"a",@progbits
	.sectionflags	@""
	.align	4
.nv.constant0._Z9lsb_embedPhii:
	.zero		912


//--------------------- .nv.constant0._Z13dwt2d_inversePfii --------------------------
	.section	.nv.constant0._Z13dwt2d_inversePfii,"a",@progbits
	.sectionflags	@""
	.align	4
.nv.constant0._Z13dwt2d_inversePfii:
	.zero		912


//--------------------- .nv.constant0._Z13dwt2d_forwardPfii --------------------------
	.section	.nv.constant0._Z13dwt2d_forwardPfii,"a",@progbits
	.sectionflags	@""
	.align	4
.nv.constant0._Z13dwt2d_forwardPfii:
	.zero		912


//--------------------- .nv.constant0._Z21extract_dct_watermarkPfS_iiPif --------------------------
	.section	.nv.constant0._Z21extract_dct_watermarkPfS_iiPif,"a",@progbits
	.sectionflags	@""
	.align	4
.nv.constant0._Z21extract_dct_watermarkPfS_iiPif:
	.zero		932


//--------------------- .nv.constant0._Z19embed_dct_watermarkPfiiif --------------------------
	.section	.nv.constant0._Z19embed_dct_watermarkPfiiif,"a",@progbits
	.sectionflags	@""
	.align	4
.nv.constant0._Z19embed_dct_watermarkPfiiif:
	.zero		920


//--------------------- .nv.constant0._Z13idct2d_kernelPfS_ii --------------------------
	.section	.nv.constant0._Z13idct2d_kernelPfS_ii,"a",@progbits
	.sectionflags	@""
	.align	4
.nv.constant0._Z13idct2d_kernelPfS_ii:
	.zero		920


//--------------------- .nv.constant0._Z12dct2d_kernelPfS_ii --------------------------
	.section	.nv.constant0._Z12dct2d_kernelPfS_ii,"a",@progbits
	.sectionflags	@""
	.align	4
.nv.constant0._Z12dct2d_kernelPfS_ii:
	.zero		920


//--------------------- SYMBOLS --------------------------

	.type		.nv.reservedSmem.offset0,@object
	.size		.nv.reservedSmem.offset0,0x4
	.type		.nv.reservedSmem.cap,@object
	.size		.nv.reservedSmem.cap,0x4
